	.headerflags	@"EF_CUDA_TEXMODE_UNIFIED EF_CUDA_64BIT_ADDRESS EF_CUDA_SM90 EF_CUDA_VIRTUAL_SM(EF_CUDA_SM90)"
	.elftype	@"ET_EXEC"


//--------------------- .text.ldpc2_BG2_split_index_fp_x2_desc_dyn_sm86_tb --------------------------
	.section	.text.ldpc2_BG2_split_index_fp_x2_desc_dyn_sm86_tb,"ax",@progbits
	.sectionflags	@"SHF_BARRIERS=1"
	.align	128
        .global         ldpc2_BG2_split_index_fp_x2_desc_dyn_sm86_tb
        .type           ldpc2_BG2_split_index_fp_x2_desc_dyn_sm86_tb,@function
        .size           ldpc2_BG2_split_index_fp_x2_desc_dyn_sm86_tb,(.L_x_116 - ldpc2_BG2_split_index_fp_x2_desc_dyn_sm86_tb)
        .other          ldpc2_BG2_split_index_fp_x2_desc_dyn_sm86_tb,@"STO_CUDA_ENTRY STV_DEFAULT"
ldpc2_BG2_split_index_fp_x2_desc_dyn_sm86_tb:
.text.ldpc2_BG2_split_index_fp_x2_desc_dyn_sm86_tb:
.L_x_0:
[----:B------:R-:W0:Y:S01]  /*0000*/  LDC R1, c[0x0][0x28] ;  /* 0x00000a00ff017b82 */ /* 0x000e220000000800 */
[----:B------:R-:W1:Y:S01]  /*0010*/  S2R R43, SR_TID.X ;  /* 0x00000000002b7919 */ /* 0x000e620000002100 */
[----:B------:R-:W-:-:S06]  /*0020*/  ULDC.U16 UR4, c[0x0][0x214] ;  /* 0x0000850000047ab9 */ /* 0x000fcc0000000400 */
[----:B------:R-:W2:Y:S01]  /*0030*/  S2UR UR10, SR_CgaCtaId ;  /* 0x00000000000a79c3 */ /* 0x000ea20000008800 */
[----:B------:R-:W-:Y:S01]  /*0040*/  UPRMT UR5, UR4, 0x9910, URZ ;  /* 0x0000991004057896 */ /* 0x000fe2000800003f */
[----:B0-----:R-:W-:Y:S01]  /*0050*/  IADD3 R1, R1, -0x40, RZ ;  /* 0xffffffc001017810 */ /* 0x001fe20007ffe0ff */
[----:B------:R-:W-:Y:S01]  /*0060*/  UMOV UR9, 0x400 ;  /* 0x0000040000097882 */ /* 0x000fe20000000000 */
[----:B------:R-:W-:Y:S02]  /*0070*/  ULDC.U16 UR4, c[0x0][0x216] ;  /* 0x0000858000047ab9 */ /* 0x000fe40000000400 */
[----:B------:R-:W-:-:S03]  /*0080*/  UPRMT UR7, UR4, 0x9910, URZ ;  /* 0x0000991004077896 */ /* 0x000fc6000800003f */
[----:B------:R-:W-:Y:S02]  /*0090*/  UMOV UR4, UR5 ;  /* 0x0000000500047c82 */ /* 0x000fe40008000000 */
[----:B------:R-:W-:Y:S02]  /*00a0*/  ULEA UR6, UR4, 0x28, 0x2 ;  /* 0x0000002804067891 */ /* 0x000fe4000f8e103f */
[----:B------:R-:W-:Y:S01]  /*00b0*/  UMOV UR5, UR7 ;  /* 0x0000000700057c82 */ /* 0x000fe20008000000 */
[----:B------:R-:W-:Y:S02]  /*00c0*/  UIADD3 UR7, UR4, -0x2a, URZ ;  /* 0xffffffd604077890 */ /* 0x000fe4000fffe03f */
[----:B------:R-:W-:Y:S02]  /*00d0*/  UIMAD UR6, UR5, UR6, 0x3 ;  /* 0x00000003050674a4 */ /* 0x000fe4000f8e0206 */
[----:B------:R-:W-:Y:S02]  /*00e0*/  UIMAD UR7, UR5, UR7, URZ ;  /* 0x00000007050772a4 */ /* 0x000fe4000f8e023f */
[----:B------:R-:W-:Y:S01]  /*00f0*/  USHF.R.S32.HI UR8, URZ, 0x1f, UR6 ;  /* 0x0000001f3f087899 */ /* 0x000fe20008011406 */
[----:B-1----:R-:W-:Y:S01]  /*0100*/  LOP3.LUT P0, RZ, R43, 0xffffffe0, RZ, 0xc0, !PT ;  /* 0xffffffe02bff7812 */ /* 0x002fe2000780c0ff */
[----:B------:R-:W-:-:S02]  /*0110*/  UISETP.GT.AND UP0, UPT, UR4, 0x2a, UPT ;  /* 0x0000002a0400788c */ /* 0x000fc4000bf04270 */
[----:B------:R-:W-:Y:S02]  /*0120*/  UIMAD UR7, UR7, 0xc, URZ ;  /* 0x0000000c070778a4 */ /* 0x000fe4000f8e023f */
[----:B------:R-:W-:Y:S02]  /*0130*/  ULEA.HI UR8, UR8, UR6, URZ, 0x2 ;  /* 0x0000000608087291 */ /* 0x000fe4000f8f103f */
[----:B--2---:R-:W-:Y:S02]  /*0140*/  UPRMT UR9, UR10, 0x654, UR9 ;  /* 0x000006540a097896 */ /* 0x004fe40008000009 */
[----:B------:R-:W-:Y:S02]  /*0150*/  USEL UR7, UR7, URZ, UP0 ;  /* 0x0000003f07077287 */ /* 0x000fe40008000000 */
[----:B------:R-:W-:-:S04]  /*0160*/  ULOP3.LUT UR8, UR8, 0xfffffffc, URZ, 0xc0, !UPT ;  /* 0xfffffffc08087892 */ /* 0x000fc8000f8ec03f */
[----:B------:R-:W-:Y:S01]  /*0170*/  UIADD3 UR7, UR9, UR7, UR8 ;  /* 0x0000000709077290 */ /* 0x000fe2000fffe008 */
[----:B------:R-:W-:Y:S11]  /*0180*/  @P0 BRA `(.L_x_4) ;  /* 0x0000000000cc0947 */ /* 0x000ff60003800000 */
[----:B------:R-:W-:Y:S01]  /*0190*/  LOP3.LUT R0, R43, 0x1f, RZ, 0xc0, !PT ;  /* 0x0000001f2b007812 */ /* 0x000fe200078ec0ff */
[----:B------:R-:W-:Y:S01]  /*01a0*/  ULDC UR6, c[0x0][0x230] ;  /* 0x00008c0000067ab9 */ /* 0x000fe20000000800 */
[----:B------:R-:W-:Y:S01]  /*01b0*/  IMAD.MOV.U32 R2, RZ, RZ, RZ ;  /* 0x000000ffff027224 */ /* 0x000fe200078e00ff */
[----:B------:R-:W0:Y:S01]  /*01c0*/  S2R R9, SR_CTAID.X ;  /* 0x0000000000097919 */ /* 0x000e220000002500 */
[----:B------:R-:W-:Y:S01]  /*01d0*/  ISETP.GE.AND P0, PT, R0, UR6, PT ;  /* 0x0000000600007c0c */ /* 0x000fe2000bf06270 */
[----:B------:R-:W-:-:S12]  /*01e0*/  UMOV UR6, 0xffffffff ;  /* 0xffffffff00067882 */ /* 0x000fd80000000000 */
[----:B------:R-:W-:-:S04]  /*01f0*/  @!P0 IMAD.MOV.U32 R3, RZ, RZ, 0x34 ;  /* 0x00000034ff038424 */ /* 0x000fc800078e00ff */
[----:B------:R-:W-:-:S04]  /*0200*/  @!P0 IMAD R3, R0, 0x10, R3 ;  /* 0x0000001000038824 */ /* 0x000fc800078e0203 */
[----:B------:R-:W1:Y:S02]  /*0210*/  @!P0 LDC R2, c[0x0][R3+0x210] ;  /* 0x0000840003028b82 */ /* 0x000e640000000800 */
[----:B-1----:R-:W-:-:S04]  /*0220*/  IADD3 R4, R2, 0x1, RZ ;  /* 0x0000000102047810 */ /* 0x002fc80007ffe0ff */
[----:B------:R-:W-:-:S04]  /*0230*/  LEA.HI R4, R4, R4, RZ, 0x1 ;  /* 0x0000000404047211 */ /* 0x000fc800078f08ff */
[----:B------:R-:W-:Y:S01]  /*0240*/  SHF.R.S32.HI R4, RZ, 0x1, R4 ;  /* 0x00000001ff047819 */ /* 0x000fe20000011404 */
[----:B0-----:R-:W-:Y:S06]  /*0250*/  BRA.DIV UR6, `(.L_x_5) ;  /* 0x0000011e06f47947 */ /* 0x001fec000b800000 */
[----:B------:R-:W0:Y:S01]  /*0260*/  SHFL.UP PT, R4, R4, 0x1, RZ ;  /* 0x0420000004047989 */ /* 0x000e2200000e00ff */
[----:B------:R-:W-:-:S04]  /*0270*/  ISETP.NE.AND P0, PT, R0, RZ, PT ;  /* 0x000000ff0000720c */ /* 0x000fc80003f05270 */
[----:B0-----:R-:W-:Y:S02]  /*0280*/  SEL R3, R4, RZ, P0 ;  /* 0x000000ff04037207 */ /* 0x001fe40000000000 */
[----:B------:R-:W-:-:S03]  /*0290*/  ISETP.GE.U32.AND P0, PT, R0, 0x2, PT ;  /* 0x000000020000780c */ /* 0x000fc60003f06070 */
[----:B------:R-:W0:Y:S02]  /*02a0*/  SHFL.UP PT, R6, R3, 0x1, RZ ;  /* 0x0420000003067989 */ /* 0x000e2400000e00ff */
[----:B0-----:R-:W-:-:S05]  /*02b0*/  IMAD.IADD R6, R3, 0x1, R6 ;  /* 0x0000000103067824 */ /* 0x001fca00078e0206 */
[----:B------:R-:W0:Y:S01]  /*02c0*/  SHFL.UP PT, R8, R6, 0x2, RZ ;  /* 0x0440000006087989 */ /* 0x000e2200000e00ff */
[----:B------:R-:W-:Y:S02]  /*02d0*/  SEL R5, R6, RZ, P0 ;  /* 0x000000ff06057207 */ /* 0x000fe40000000000 */
[----:B------:R-:W-:-:S03]  /*02e0*/  ISETP.GE.U32.AND P0, PT, R0, 0x4, PT ;  /* 0x000000040000780c */ /* 0x000fc60003f06070 */
        /* <DEDUP_REMOVED lines=9> */
[----:B------:R0:W1:Y:S01]  /*0380*/  SHFL.UP PT, R7, R3, 0x10, RZ ;  /* 0x0600000003077989 */ /* 0x00006200000e00ff */
[----:B------:R-:W-:-:S07]  /*0390*/  SEL R0, R3, RZ, P0 ;  /* 0x000000ff03007207 */ /* 0x000fce0000000000 */
.L_x_23:
[----:B-1----:R-:W-:-:S05]  /*03a0*/  IMAD.IADD R0, R0, 0x1, R7 ;  /* 0x0000000100007824 */ /* 0x002fca00078e0207 */
[C---:B------:R-:W-:Y:S01]  /*03b0*/  ISETP.GE.U32.AND P0, PT, R9.reuse, R0, PT ;  /* 0x000000000900720c */ /* 0x040fe20003f06070 */
[----:B------:R-:W-:-:S04]  /*03c0*/  IMAD.IADD R0, R9, 0x1, -R0 ;  /* 0x0000000109007824 */ /* 0x000fc800078e0a00 */
[----:B------:R-:W-:-:S05]  /*03d0*/  IMAD.SHL.U32 R5, R0, 0x2, RZ ;  /* 0x0000000200057824 */ /* 0x000fca00078e00ff */
[----:B------:R-:W-:Y:S01]  /*03e0*/  IADD3 R7, R5, 0x2, RZ ;  /* 0x0000000205077810 */ /* 0x000fe20007ffe0ff */
[----:B0-----:R-:W-:Y:S02]  /*03f0*/  WARPSYNC.ALL ;  /* 0x0000000000007948 */ /* 0x001fe40003800000 */
[----:B------:R-:W-:-:S04]  /*0400*/  VOTE.ANY R3, PT, !P0 ;  /* 0x0000000000037806 */ /* 0x000fc800040e0100 */
[----:B------:R-:W0:Y:S01]  /*0410*/  BREV R4, R3 ;  /* 0x0000000300047301 */ /* 0x000e220000000000 */
[----:B------:R-:W-:-:S07]  /*0420*/  ISETP.NE.AND P0, PT, R3, RZ, PT ;  /* 0x000000ff0300720c */ /* 0x000fce0003f05270 */
[----:B0-----:R-:W0:Y:S02]  /*0430*/  FLO.U32.SH R4, R4 ;  /* 0x0000000400047300 */ /* 0x001e2400000e0400 */
[----:B0-----:R-:W-:-:S04]  /*0440*/  IADD3 R0, R4, -0x1, RZ ;  /* 0xffffffff04007810 */ /* 0x001fc80007ffe0ff */
[----:B------:R-:W-:Y:S02]  /*0450*/  SEL R0, R0, 0x1f, P0 ;  /* 0x0000001f00007807 */ /* 0x000fe40000000000 */
[----:B------:R-:W-:Y:S02]  /*0460*/  ISETP.GT.U32.AND P0, PT, R7, R2, PT ;  /* 0x000000020700720c */ /* 0x000fe40003f04070 */
[C---:B------:R-:W-:Y:S01]  /*0470*/  ISETP.NE.AND P1, PT, R0.reuse, R43, PT ;  /* 0x0000002b0000720c */ /* 0x040fe20003f25270 */
[----:B------:R-:W-:Y:S01]  /*0480*/  IMAD.SHL.U32 R0, R0, 0x8000000, RZ ;  /* 0x0800000000007824 */ /* 0x000fe200078e00ff */
[----:B------:R-:W-:-:S04]  /*0490*/  SEL R2, RZ, 0x4000000, !P0 ;  /* 0x04000000ff027807 */ /* 0x000fc80004000000 */
[----:B------:R-:W-:-:S07]  /*04a0*/  LOP3.LUT R0, R0, R2, R5, 0xfe, !PT ;  /* 0x0000000200007212 */ /* 0x000fce00078efe05 */
[----:B------:R0:W-:Y:S02]  /*04b0*/  @!P1 STS [UR7], R0 ;  /* 0x00000000ff009988 */ /* 0x0001e40008000807 */
.L_x_4:
[----:B------:R-:W-:Y:S01]  /*04c0*/  WARPSYNC.ALL ;  /* 0x0000000000007948 */ /* 0x000fe20003800000 */
[----:B------:R-:W-:Y:S06]  /*04d0*/  BAR.SYNC 0x0 ;  /* 0x000000ff0000791d */ /* 0x000fec0000000000 */
[----:B------:R-:W1:Y:S02]  /*04e0*/  LDS R4, [UR7] ;  /* 0x00000007ff047984 */ /* 0x000e640008000800 */
[----:B------:R-:W2:Y:S01]  /*04f0*/  LDC.U16 R2, c[0x0][0x224] ;  /* 0x00008900ff027b82 */ /* 0x000ea20000000400 */
[----:B------:R-:W-:-:S07]  /*0500*/  IMAD.U32 R6, RZ, RZ, UR4 ;  /* 0x00000004ff067e24 */ /* 0x000fce000f8e00ff */
[----:B------:R-:W3:Y:S01]  /*0510*/  LDC R42, c[0x0][RZ] ;  /* 0x00000000ff2a7b82 */ /* 0x000ee20000000800 */
[----:B------:R-:W-:-:S07]  /*0520*/  IADD3 R5, R6, 0x16, RZ ;  /* 0x0000001606057810 */ /* 0x000fce0007ffe0ff */
[----:B------:R-:W3:Y:S01]  /*0530*/  LDC.64 R10, c[0x0][0x208] ;  /* 0x00008200ff0a7b82 */ /* 0x000ee20000000a00 */
[----:B01----:R-:W-:Y:S01]  /*0540*/  SHF.R.U32.HI R0, RZ, 0x1b, R4 ;  /* 0x0000001bff007819 */ /* 0x003fe20000011604 */
[----:B------:R0:W-:Y:S04]  /*0550*/  STL [R1+0x38], R4 ;  /* 0x0000380401007387 */ /* 0x0001e80000100800 */
[----:B------:R-:W-:Y:S01]  /*0560*/  IMAD.SHL.U32 R3, R0, 0x10, RZ ;  /* 0x0000001000037824 */ /* 0x000fe200078e00ff */
[----:B--2---:R-:W-:Y:S02]  /*0570*/  PRMT R0, R2, 0x9910, RZ ;  /* 0x0000991002007816 */ /* 0x004fe400000000ff */
[----:B------:R-:W-:Y:S01]  /*0580*/  LOP3.LUT R2, R4, 0x3ffffff, RZ, 0xc0, !PT ;  /* 0x03ffffff04027812 */ /* 0x000fe200078ec0ff */
[----:B------:R-:W1:Y:S01]  /*0590*/  LDC R9, c[0x0][R3+0x240] ;  /* 0x0000900003097b82 */ /* 0x000e620000000800 */
[----:B------:R-:W-:Y:S01]  /*05a0*/  ISETP.NE.AND P0, PT, R0, 0x1, PT ;  /* 0x000000010000780c */ /* 0x000fe20003f05270 */
[----:B------:R-:W-:-:S02]  /*05b0*/  IMAD.MOV.U32 R0, RZ, RZ, R5 ;  /* 0x000000ffff007224 */ /* 0x000fc400078e0005 */
[----:B0-----:R-:W-:-:S10]  /*05c0*/  IMAD.SHL.U32 R4, R43, 0x8, RZ ;  /* 0x000000082b047824 */ /* 0x001fd400078e00ff */
[----:B------:R-:W-:-:S05]  /*05d0*/  @P0 IADD3 R0, R6, 0xa, RZ ;  /* 0x0000000a06000810 */ /* 0x000fca0007ffe0ff */
[----:B------:R-:W-:-:S04]  /*05e0*/  IMAD R0, R0, UR5, RZ ;  /* 0x0000000500007c24 */ /* 0x000fc8000f8e02ff */
[----:B------:R-:W-:Y:S02]  /*05f0*/  IMAD.SHL.U32 R44, R0, 0x2, RZ ;  /* 0x00000002002c7824 */ /* 0x000fe400078e00ff */
[----:B-1----:R-:W-:-:S03]  /*0600*/  IMAD R2, R2, R9, RZ ;  /* 0x0000000902027224 */ /* 0x002fc600078e02ff */
[----:B------:R-:W-:Y:S01]  /*0610*/  ISETP.GE.AND P1, PT, R4, R44, PT ;  /* 0x0000002c0400720c */ /* 0x000fe20003f26270 */
[----:B------:R-:W-:-:S05]  /*0620*/  IMAD.SHL.U32 R12, R2, 0x2, RZ ;  /* 0x00000002020c7824 */ /* 0x000fca00078e00ff */
[----:B------:R-:W-:-:S03]  /*0630*/  SHF.R.S32.HI R13, RZ, 0x1f, R12 ;  /* 0x0000001fff0d7819 */ /* 0x000fc6000001140c */
[----:B------:R-:W-:-:S04]  /*0640*/  IMAD.WIDE R8, R9, 0x2, R12 ;  /* 0x0000000209087825 */ /* 0x000fc800078e020c */
[----:B---3--:R-:W-:Y:S05]  /*0650*/  @P1 BRA `(.L_x_6) ;  /* 0x0000000400c01947 */ /* 0x008fea0003800000 */
[----:B------:R-:W0:Y:S01]  /*0660*/  LDC.64 R2, c[0x0][R3+0x238] ;  /* 0x00008e0003027b82 */ /* 0x000e220000000a00 */
[----:B------:R-:W-:Y:S01]  /*0670*/  IMAD.MOV.U32 R0, RZ, RZ, R5 ;  /* 0x000000ffff007224 */ /* 0x000fe200078e0005 */
[----:B------:R-:W-:Y:S01]  /*0680*/  @P0 IADD3 R0, R6, 0xa, RZ ;  /* 0x0000000a06000810 */ /* 0x000fe20007ffe0ff */
[----:B------:R-:W-:-:S04]  /*0690*/  IMAD.MOV.U32 R19, RZ, RZ, R4 ;  /* 0x000000ffff137224 */ /* 0x000fc800078e0004 */
[----:B------:R-:W-:Y:S02]  /*06a0*/  IMAD R5, R0, UR5, RZ ;  /* 0x0000000500057c24 */ /* 0x000fe4000f8e02ff */
[----:B------:R-:W-:Y:S02]  /*06b0*/  IMAD.SHL.U32 R0, R43, 0x10, RZ ;  /* 0x000000102b007824 */ /* 0x000fe400078e00ff */
[----:B------:R-:W-:-:S07]  /*06c0*/  IMAD.SHL.U32 R45, R5, 0x4, RZ ;  /* 0x00000004052d7824 */ /* 0x000fce00078e00ff */
.L_x_8:
[----:B------:R-:W2:Y:S01]  /*06d0*/  LDL R18, [R1+0x38] ;  /* 0x0000380001127983 */ /* 0x000ea20000100800 */
[----:B------:R-:W-:Y:S01]  /*06e0*/  ISETP.GE.AND P2, PT, R19, R44, PT ;  /* 0x0000002c1300720c */ /* 0x000fe20003f46270 */
[----:B-1----:R-:W-:-:S04]  /*06f0*/  IMAD R37, R42, 0x8, R19 ;  /* 0x000000082a257824 */ /* 0x002fc800078e0213 */
[----:B------:R-:W-:Y:S01]  /*0700*/  IMAD R39, R42, 0x8, R37 ;  /* 0x000000082a277824 */ /* 0x000fe200078e0225 */
[----:B------:R-:W-:-:S03]  /*0710*/  ISETP.GE.AND P3, PT, R37, R44, PT ;  /* 0x0000002c2500720c */ /* 0x000fc60003f66270 */
[----:B------:R-:W-:Y:S01]  /*0720*/  IMAD R47, R42, 0x8, R39 ;  /* 0x000000082a2f7824 */ /* 0x000fe200078e0227 */
[----:B------:R-:W-:-:S03]  /*0730*/  ISETP.GE.AND P4, PT, R39, R44, PT ;  /* 0x0000002c2700720c */ /* 0x000fc60003f86270 */
[--C-:B------:R-:W-:Y:S02]  /*0740*/  @!P2 SHF.R.S32.HI R5, RZ, 0x1f, R19.reuse ;  /* 0x0000001fff05a819 */ /* 0x100fe40000011413 */
[----:B0-----:R-:W-:Y:S02]  /*0750*/  @!P2 IADD3 R4, P0, P5, R2, R12, R19 ;  /* 0x0000000c0204a210 */ /* 0x001fe40007d1e013 */
[----:B------:R-:W-:Y:S02]  /*0760*/  ISETP.GE.AND P1, PT, R47, R44, PT ;  /* 0x0000002c2f00720c */ /* 0x000fe40003f26270 */
[----:B------:R-:W-:Y:S02]  /*0770*/  @!P2 IADD3.X R5, R3, R13, R5, P0, P5 ;  /* 0x0000000d0305a210 */ /* 0x000fe400007ea405 */
[----:B------:R-:W-:Y:S02]  /*0780*/  @!P2 R2UR UR10, R10 ;  /* 0x000000000a0aa2ca */ /* 0x000fe400000e0000 */
[----:B------:R-:W-:-:S02]  /*0790*/  @!P2 R2UR UR11, R11 ;  /* 0x000000000b0ba2ca */ /* 0x000fc400000e0000 */
[--C-:B------:R-:W-:Y:S02]  /*07a0*/  @!P3 SHF.R.S32.HI R7, RZ, 0x1f, R37.reuse ;  /* 0x0000001fff07b819 */ /* 0x100fe40000011425 */
[CC--:B------:R-:W-:Y:S02]  /*07b0*/  @!P3 IADD3 R6, P0, P5, R2.reuse, R12.reuse, R37 ;  /* 0x0000000c0206b210 */ /* 0x0c0fe40007d1e025 */
[----:B------:R-:W-:Y:S02]  /*07c0*/  @!P4 SHF.R.S32.HI R15, RZ, 0x1f, R39 ;  /* 0x0000001fff0fc819 */ /* 0x000fe40000011427 */
[CC--:B------:R-:W-:Y:S02]  /*07d0*/  @!P3 IADD3.X R7, R3.reuse, R13.reuse, R7, P0, P5 ;  /* 0x0000000d0307b210 */ /* 0x0c0fe400007ea407 */
[----:B------:R-:W-:Y:S02]  /*07e0*/  @!P4 IADD3 R14, P0, P5, R2, R12, R39 ;  /* 0x0000000c020ec210 */ /* 0x000fe40007d1e027 */
[----:B------:R-:W-:Y:S01]  /*07f0*/  @!P1 SHF.R.S32.HI R17, RZ, 0x1f, R47 ;  /* 0x0000001fff119819 */ /* 0x000fe2000001142f */
[----:B------:R0:W5:Y:S01]  /*0800*/  @!P2 LDG.E.64 R20, desc[UR10][R4.64] ;  /* 0x0000000a0414a981 */ /* 0x000162000c1e1b00 */
[----:B------:R-:W-:-:S02]  /*0810*/  @!P4 IADD3.X R15, R3, R13, R15, P0, P5 ;  /* 0x0000000d030fc210 */ /* 0x000fc400007ea40f */
[----:B------:R-:W-:Y:S02]  /*0820*/  @!P1 IADD3 R16, P0, P5, R2, R12, R47 ;  /* 0x0000000c02109210 */ /* 0x000fe40007d1e02f */
[C---:B------:R-:W-:Y:S02]  /*0830*/  @!P3 R2UR UR12, R10.reuse ;  /* 0x000000000a0cb2ca */ /* 0x040fe400000e0000 */
[C---:B------:R-:W-:Y:S02]  /*0840*/  @!P3 R2UR UR13, R11.reuse ;  /* 0x000000000b0db2ca */ /* 0x040fe400000e0000 */
[C---:B------:R-:W-:Y:S02]  /*0850*/  @!P4 R2UR UR14, R10.reuse ;  /* 0x000000000a0ec2ca */ /* 0x040fe400000e0000 */
[----:B------:R-:W-:Y:S02]  /*0860*/  @!P4 R2UR UR15, R11 ;  /* 0x000000000b0fc2ca */ /* 0x000fe400000e0000 */
[----:B------:R-:W-:-:S02]  /*0870*/  @!P1 R2UR UR10, R10 ;  /* 0x000000000a0a92ca */ /* 0x000fc400000e0000 */
[----:B------:R-:W-:Y:S02]  /*0880*/  @!P1 R2UR UR11, R11 ;  /* 0x000000000b0b92ca */ /* 0x000fe400000e0000 */
[----:B------:R-:W-:Y:S01]  /*0890*/  @!P1 IADD3.X R17, R3, R13, R17, P0, P5 ;  /* 0x0000000d03119210 */ /* 0x000fe200007ea411 */
[C---:B------:R-:W-:Y:S02]  /*08a0*/  IMAD R46, R42.reuse, 0x10, R0 ;  /* 0x000000102a2e7824 */ /* 0x040fe400078e0200 */
[----:B------:R0:W5:Y:S02]  /*08b0*/  @!P3 LDG.E.64 R22, desc[UR12][R6.64] ;  /* 0x0000000c0616b981 */ /* 0x000164000c1e1b00 */
[----:B------:R-:W-:Y:S02]  /*08c0*/  IMAD R56, R42, 0x10, R46 ;  /* 0x000000102a387824 */ /* 0x000fe400078e022e */
[----:B------:R0:W5:Y:S01]  /*08d0*/  @!P4 LDG.E.64 R24, desc[UR14][R14.64] ;  /* 0x0000000e0e18c981 */ /* 0x000162000c1e1b00 */
[----:B------:R-:W-:-:S03]  /*08e0*/  ISETP.GE.AND P0, PT, R0, R45, PT ;  /* 0x0000002d0000720c */ /* 0x000fc60003f06270 */
[----:B------:R0:W5:Y:S01]  /*08f0*/  @!P1 LDG.E.64 R26, desc[UR10][R16.64] ;  /* 0x0000000a101a9981 */ /* 0x000162000c1e1b00 */
[----:B------:R-:W-:Y:S01]  /*0900*/  IMAD R57, R42, 0x10, R56 ;  /* 0x000000102a397824 */ /* 0x000fe200078e0238 */
[----:B--2---:R-:W-:-:S13]  /*0910*/  LOP3.LUT P5, RZ, R18, 0x4000000, RZ, 0xc0, !PT ;  /* 0x0400000012ff7812 */ /* 0x004fda00078ac0ff */
[----:B0-----:R-:W-:Y:S05]  /*0920*/  @P5 BRA `(.L_x_7) ;  /* 0x0000000000605947 */ /* 0x001fea0003800000 */
[--C-:B------:R-:W-:Y:S02]  /*0930*/  @!P3 SHF.R.S32.HI R5, RZ, 0x1f, R37.reuse ;  /* 0x0000001fff05b819 */ /* 0x100fe40000011425 */
[CC--:B------:R-:W-:Y:S02]  /*0940*/  @!P3 IADD3 R6, P5, P6, R2.reuse, R8.reuse, R37 ;  /* 0x000000080206b210 */ /* 0x0c0fe40007ebe025 */
[----:B------:R-:W-:Y:S02]  /*0950*/  @!P4 SHF.R.S32.HI R15, RZ, 0x1f, R39 ;  /* 0x0000001fff0fc819 */ /* 0x000fe40000011427 */
[----:B------:R-:W-:Y:S02]  /*0960*/  @!P3 IADD3.X R7, R3, R9, R5, P5, P6 ;  /* 0x000000090307b210 */ /* 0x000fe40002fec405 */
[----:B------:R-:W-:Y:S02]  /*0970*/  @!P4 IADD3 R14, P5, P6, R2, R8, R39 ;  /* 0x00000008020ec210 */ /* 0x000fe40007ebe027 */
[----:B------:R-:W-:-:S02]  /*0980*/  @!P1 SHF.R.S32.HI R17, RZ, 0x1f, R47 ;  /* 0x0000001fff119819 */ /* 0x000fc4000001142f */
[----:B------:R-:W-:Y:S02]  /*0990*/  @!P4 IADD3.X R15, R3, R9, R15, P5, P6 ;  /* 0x00000009030fc210 */ /* 0x000fe40002fec40f */
[----:B------:R-:W-:Y:S02]  /*09a0*/  @!P1 IADD3 R16, P5, P6, R2, R8, R47 ;  /* 0x0000000802109210 */ /* 0x000fe40007ebe02f */
[C---:B------:R-:W-:Y:S02]  /*09b0*/  @!P3 R2UR UR12, R10.reuse ;  /* 0x000000000a0cb2ca */ /* 0x040fe400000e0000 */
[C---:B------:R-:W-:Y:S02]  /*09c0*/  @!P3 R2UR UR13, R11.reuse ;  /* 0x000000000b0db2ca */ /* 0x040fe400000e0000 */
[----:B------:R-:W-:Y:S02]  /*09d0*/  @!P4 R2UR UR14, R10 ;  /* 0x000000000a0ec2ca */ /* 0x000fe400000e0000 */
[----:B------:R-:W-:-:S02]  /*09e0*/  @!P4 R2UR UR15, R11 ;  /* 0x000000000b0fc2ca */ /* 0x000fc400000e0000 */
[C---:B------:R-:W-:Y:S02]  /*09f0*/  @!P1 R2UR UR16, R10.reuse ;  /* 0x000000000a1092ca */ /* 0x040fe400000e0000 */
[C---:B------:R-:W-:Y:S02]  /*0a00*/  @!P1 R2UR UR17, R11.reuse ;  /* 0x000000000b1192ca */ /* 0x040fe400000e0000 */
[----:B------:R-:W-:Y:S02]  /*0a10*/  @!P2 R2UR UR10, R10 ;  /* 0x000000000a0aa2ca */ /* 0x000fe400000e0000 */
[----:B------:R-:W-:Y:S01]  /*0a20*/  @!P2 R2UR UR11, R11 ;  /* 0x000000000b0ba2ca */ /* 0x000fe200000e0000 */
[----:B------:R0:W5:Y:S01]  /*0a30*/  @!P3 LDG.E.64 R30, desc[UR12][R6.64] ;  /* 0x0000000c061eb981 */ /* 0x000162000c1e1b00 */
[----:B------:R-:W-:Y:S02]  /*0a40*/  @!P1 IADD3.X R17, R3, R9, R17, P5, P6 ;  /* 0x0000000903119210 */ /* 0x000fe40002fec411 */
[--C-:B------:R-:W-:Y:S01]  /*0a50*/  @!P2 SHF.R.S32.HI R5, RZ, 0x1f, R19.reuse ;  /* 0x0000001fff05a819 */ /* 0x100fe20000011413 */
[----:B------:R0:W5:Y:S01]  /*0a60*/  @!P4 LDG.E.64 R32, desc[UR14][R14.64] ;  /* 0x0000000e0e20c981 */ /* 0x000162000c1e1b00 */
[----:B------:R-:W-:-:S03]  /*0a70*/  @!P2 IADD3 R4, P5, P6, R2, R8, R19 ;  /* 0x000000080204a210 */ /* 0x000fc60007ebe013 */
[----:B------:R0:W5:Y:S01]  /*0a80*/  @!P1 LDG.E.64 R34, desc[UR16][R16.64] ;  /* 0x0000001010229981 */ /* 0x000162000c1e1b00 */
[----:B------:R-:W-:-:S05]  /*0a90*/  @!P2 IADD3.X R5, R3, R9, R5, P5, P6 ;  /* 0x000000090305a210 */ /* 0x000fca0002fec405 */
[----:B------:R0:W5:Y:S04]  /*0aa0*/  @!P2 LDG.E.64 R28, desc[UR10][R4.64] ;  /* 0x0000000a041ca981 */ /* 0x000168000c1e1b00 */
.L_x_7:
[-C--:B------:R-:W-:Y:S02]  /*0ab0*/  ISETP.GE.AND P1, PT, R46, R45.reuse, PT ;  /* 0x0000002d2e00720c */ /* 0x080fe40003f26270 */
[-C--:B------:R-:W-:Y:S02]  /*0ac0*/  ISETP.GE.AND P2, PT, R56, R45.reuse, PT ;  /* 0x0000002d3800720c */ /* 0x080fe40003f46270 */
[----:B------:R-:W-:Y:S02]  /*0ad0*/  ISETP.GE.AND P3, PT, R57, R45, PT ;  /* 0x0000002d3900720c */ /* 0x000fe40003f66270 */
[C-C-:B0----5:R-:W-:Y:S02]  /*0ae0*/  PRMT R4, R20.reuse, 0x5410, R28.reuse ;  /* 0x0000541014047816 */ /* 0x161fe4000000001c */
[----:B------:R-:W-:Y:S02]  /*0af0*/  PRMT R5, R20, 0x7632, R28 ;  /* 0x0000763214057816 */ /* 0x000fe4000000001c */
[----:B------:R-:W-:-:S02]  /*0b00*/  PRMT R6, R21, 0x5410, R29 ;  /* 0x0000541015067816 */ /* 0x000fc4000000001d */
[----:B------:R-:W-:Y:S02]  /*0b10*/  PRMT R7, R21, 0x7632, R29 ;  /* 0x0000763215077816 */ /* 0x000fe4000000001d */
[C-C-:B------:R-:W-:Y:S02]  /*0b20*/  PRMT R14, R22.reuse, 0x5410, R30.reuse ;  /* 0x00005410160e7816 */ /* 0x140fe4000000001e */
[----:B------:R-:W-:Y:S02]  /*0b30*/  PRMT R15, R22, 0x7632, R30 ;  /* 0x00007632160f7816 */ /* 0x000fe4000000001e */
[C-C-:B------:R-:W-:Y:S02]  /*0b40*/  PRMT R16, R23.reuse, 0x5410, R31.reuse ;  /* 0x0000541017107816 */ /* 0x140fe4000000001f */
        /* <DEDUP_REMOVED lines=9> */
[----:B------:R-:W-:Y:S02]  /*0be0*/  HMNMX2.XORSIGN R4, |R4|, 32, 32, PT ;  /* 0x5000500004047840 */ /* 0x000fe40003840200 */
[----:B------:R-:W-:Y:S02]  /*0bf0*/  HMNMX2.XORSIGN R5, |R5|, 32, 32, PT ;  /* 0x5000500005057840 */ /* 0x000fe40003840200 */
[----:B------:R-:W-:Y:S02]  /*0c00*/  HMNMX2.XORSIGN R6, |R6|, 32, 32, PT ;  /* 0x5000500006067840 */ /* 0x000fe40003840200 */
[----:B------:R-:W-:Y:S02]  /*0c10*/  HMNMX2.XORSIGN R7, |R7|, 32, 32, PT ;  /* 0x5000500007077840 */ /* 0x000fe40003840200 */
[----:B------:R-:W-:-:S02]  /*0c20*/  HMNMX2.XORSIGN R48, |R14|, 32, 32, PT ;  /* 0x500050000e307840 */ /* 0x000fc40003840200 */
[----:B------:R-:W-:Y:S01]  /*0c30*/  HMNMX2.XORSIGN R49, |R15|, 32, 32, PT ;  /* 0x500050000f317840 */ /* 0x000fe20003840200 */
[----:B------:R0:W-:Y:S01]  /*0c40*/  @!P0 STS.128 [R0+UR9], R4 ;  /* 0x0000000400008988 */ /* 0x0001e20008000c09 */
[----:B------:R-:W-:Y:S02]  /*0c50*/  HMNMX2.XORSIGN R50, |R16|, 32, 32, PT ;  /* 0x5000500010327840 */ /* 0x000fe40003840200 */
[----:B------:R-:W-:Y:S02]  /*0c60*/  HMNMX2.XORSIGN R51, |R17|, 32, 32, PT ;  /* 0x5000500011337840 */ /* 0x000fe40003840200 */
[----:B------:R-:W-:Y:S02]  /*0c70*/  HMNMX2.XORSIGN R54, |R36|, 32, 32, PT ;  /* 0x5000500024367840 */ /* 0x000fe40003840200 */
[----:B------:R-:W-:Y:S01]  /*0c80*/  HMNMX2.XORSIGN R55, |R37|, 32, 32, PT ;  /* 0x5000500025377840 */ /* 0x000fe20003840200 */
[----:B------:R1:W-:Y:S01]  /*0c90*/  @!P1 STS.128 [R46+UR9], R48 ;  /* 0x000000302e009988 */ /* 0x0003e20008000c09 */
[----:B------:R-:W-:-:S02]  /*0ca0*/  HMNMX2.XORSIGN R52, |R18|, 32, 32, PT ;  /* 0x5000500012347840 */ /* 0x000fc40003840200 */
[----:B------:R-:W-:Y:S01]  /*0cb0*/  HMNMX2.XORSIGN R53, |R19|, 32, 32, PT ;  /* 0x5000500013357840 */ /* 0x000fe20003840200 */
[C---:B------:R-:W-:Y:S01]  /*0cc0*/  IMAD R19, R42.reuse, 0x8, R47 ;  /* 0x000000082a137824 */ /* 0x040fe200078e022f */
[----:B------:R-:W-:Y:S02]  /*0cd0*/  HMNMX2.XORSIGN R36, |R38|, 32, 32, PT ;  /* 0x5000500026247840 */ /* 0x000fe40003840200 */
[----:B------:R-:W-:Y:S01]  /*0ce0*/  HMNMX2.XORSIGN R37, |R39|, 32, 32, PT ;  /* 0x5000500027257840 */ /* 0x000fe20003840200 */
[----:B------:R1:W-:Y:S01]  /*0cf0*/  @!P2 STS.128 [R56+UR9], R52 ;  /* 0x000000343800a988 */ /* 0x0003e20008000c09 */
[----:B------:R-:W-:Y:S01]  /*0d00*/  HMNMX2.XORSIGN R38, |R40|, 32, 32, PT ;  /* 0x5000500028267840 */ /* 0x000fe20003840200 */
[----:B0-----:R-:W-:Y:S01]  /*0d10*/  IMAD R0, R42, 0x10, R57 ;  /* 0x000000102a007824 */ /* 0x001fe200078e0239 */
[----:B------:R-:W-:Y:S02]  /*0d20*/  HMNMX2.XORSIGN R39, |R41|, 32, 32, PT ;  /* 0x5000500029277840 */ /* 0x000fe40003840200 */
[----:B------:R-:W-:-:S03]  /*0d30*/  ISETP.GE.AND P0, PT, R19, R44, PT ;  /* 0x0000002c1300720c */ /* 0x000fc60003f06270 */
[----:B------:R1:W-:Y:S10]  /*0d40*/  @!P3 STS.128 [R57+UR9], R36 ;  /* 0x000000243900b988 */ /* 0x0003f40008000c09 */
[----:B------:R-:W-:Y:S05]  /*0d50*/  @!P0 BRA `(.L_x_8) ;  /* 0xfffffff8005c8947 */ /* 0x000fea000383ffff */
.L_x_6:
[----:B------:R-:W0:Y:S08]  /*0d60*/  LDC.U16 R0, c[0x0][0x214] ;  /* 0x00008500ff007b82 */ /* 0x000e300000000400 */
[----:B------:R-:W2:Y:S01]  /*0d70*/  LDC.U16 R42, c[0x0][0x216] ;  /* 0x00008580ff2a7b82 */ /* 0x000ea20000000400 */
[----:B0-----:R-:W-:-:S04]  /*0d80*/  PRMT R4, R0, 0x9910, RZ ;  /* 0x0000991000047816 */ /* 0x001fc800000000ff */
[----:B------:R-:W-:Y:S01]  /*0d90*/  IADD3 R0, R4, 0xa, RZ ;  /* 0x0000000a04007810 */ /* 0x000fe20007ffe0ff */
[----:B------:R-:W-:Y:S02]  /*0da0*/  WARPSYNC.ALL ;  /* 0x0000000000007948 */ /* 0x000fe40003800000 */
[----:B------:R-:W-:Y:S06]  /*0db0*/  BAR.SYNC 0x0 ;  /* 0x000000ff0000791d */ /* 0x000fec0000000000 */
[----:B--2---:R-:W-:Y:S02]  /*0dc0*/  PRMT R9, R42, 0x9910, RZ ;  /* 0x000099102a097816 */ /* 0x004fe400000000ff */
[----:B------:R-:W-:-:S03]  /*0dd0*/  ISETP.GE.AND P0, PT, R4, 0x2b, PT ;  /* 0x0000002b0400780c */ /* 0x000fc60003f06270 */
[----:B------:R-:W-:-:S04]  /*0de0*/  IMAD R0, R9, R0, RZ ;  /* 0x0000000009007224 */ /* 0x000fc800078e02ff */
[----:B------:R-:W-:-:S05]  /*0df0*/  IMAD.SHL.U32 R0, R0, 0x4, RZ ;  /* 0x0000000400007824 */ /* 0x000fca00078e00ff */
[----:B------:R-:W-:-:S04]  /*0e00*/  IADD3 R2, R0, 0x3, RZ ;  /* 0x0000000300027810 */ /* 0x000fc80007ffe0ff */
[----:B------:R-:W-:-:S04]  /*0e10*/  SHF.R.S32.HI R3, RZ, 0x1f, R2 ;  /* 0x0000001fff037819 */ /* 0x000fc80000011402 */
[----:B------:R-:W-:Y:S01]  /*0e20*/  LEA.HI R3, R3, R2, RZ, 0x2 ;  /* 0x0000000203037211 */ /* 0x000fe200078f10ff */
[----:B------:R-:W-:Y:S06]  /*0e30*/  @!P0 BRA `(.L_x_9) ;  /* 0x0000000000b08947 */ /* 0x000fec0003800000 */
[C---:B------:R-:W-:Y:S01]  /*0e40*/  IADD3 R6, R4.reuse, -0x2a, RZ ;  /* 0xffffffd604067810 */ /* 0x040fe20007ffe0ff */
[----:B------:R-:W-:Y:S01]  /*0e50*/  UMOV UR4, URZ ;  /* 0x0000003f00047c82 */ /* 0x000fe20008000000 */
[----:B------:R-:W-:Y:S02]  /*0e60*/  IADD3 R4, R4, -0x2b, RZ ;  /* 0xffffffd504047810 */ /* 0x000fe40007ffe0ff */
[----:B------:R-:W-:Y:S02]  /*0e70*/  LOP3.LUT R5, R6, 0x3, RZ, 0xc0, !PT ;  /* 0x0000000306057812 */ /* 0x000fe400078ec0ff */
[----:B------:R-:W-:Y:S02]  /*0e80*/  ISETP.GE.U32.AND P0, PT, R4, 0x3, PT ;  /* 0x000000030400780c */ /* 0x000fe40003f06070 */
[----:B------:R-:W-:Y:S02]  /*0e90*/  ISETP.NE.AND P1, PT, R5, RZ, PT ;  /* 0x000000ff0500720c */ /* 0x000fe40003f25270 */
[----:B------:R-:W-:-:S09]  /*0ea0*/  LOP3.LUT R3, R3, 0xfffffffc, RZ, 0xc0, !PT ;  /* 0xfffffffc03037812 */ /* 0x000fd200078ec0ff */
[----:B------:R-:W-:Y:S05]  /*0eb0*/  @!P0 BRA `(.L_x_10) ;  /* 0x0000000000648947 */ /* 0x000fea0003800000 */
[----:B------:R-:W-:Y:S02]  /*0ec0*/  IMAD R7, R43, 0xc, R0 ;  /* 0x0000000c2b077824 */ /* 0x000fe400078e0200 */
[----:B------:R-:W-:Y:S02]  /*0ed0*/  IMAD.IADD R2, R2, 0x1, -R3 ;  /* 0x0000000102027824 */ /* 0x000fe400078e0a03 */
[----:B------:R-:W-:-:S03]  /*0ee0*/  IMAD.IADD R0, R6, 0x1, -R5 ;  /* 0x0000000106007824 */ /* 0x000fc600078e0a05 */
[----:B------:R-:W-:-:S04]  /*0ef0*/  IADD3 R2, -R2, 0x3, R7 ;  /* 0x0000000302027810 */ /* 0x000fc80007ffe107 */
[----:B------:R-:W-:-:S07]  /*0f00*/  IADD3 R2, R2, UR9, RZ ;  /* 0x0000000902027c10 */ /* 0x000fce000fffe0ff */
.L_x_11:
[C---:B--2---:R-:W-:Y:S01]  /*0f10*/  IMAD R4, R9.reuse, 0xc, R2 ;  /* 0x0000000c09047824 */ /* 0x044fe200078e0202 */
[----:B------:R-:W-:Y:S01]  /*0f20*/  STS [R2], RZ ;  /* 0x000000ff02007388 */ /* 0x000fe20000000800 */
[----:B------:R-:W-:Y:S01]  /*0f30*/  IADD3 R0, R0, -0x4, RZ ;  /* 0xfffffffc00007810 */ /* 0x000fe20007ffe0ff */
[----:B------:R-:W-:Y:S01]  /*0f40*/  UIADD3 UR4, UR4, 0x4, URZ ;  /* 0x0000000404047890 */ /* 0x000fe2000fffe03f */
[C---:B------:R-:W-:Y:S01]  /*0f50*/  IMAD R6, R9.reuse, 0xc, R4 ;  /* 0x0000000c09067824 */ /* 0x040fe200078e0204 */
[----:B------:R-:W-:Y:S01]  /*0f60*/  STS [R2+0x4], RZ ;  /* 0x000004ff02007388 */ /* 0x000fe20000000800 */
[----:B------:R-:W-:Y:S02]  /*0f70*/  ISETP.NE.AND P0, PT, R0, RZ, PT ;  /* 0x000000ff0000720c */ /* 0x000fe40003f05270 */
[C---:B------:R-:W-:Y:S01]  /*0f80*/  IMAD R7, R9.reuse, 0xc, R6 ;  /* 0x0000000c09077824 */ /* 0x040fe200078e0206 */
[----:B------:R0:W-:Y:S04]  /*0f90*/  STS [R2+0x8], RZ ;  /* 0x000008ff02007388 */ /* 0x0001e80000000800 */
[----:B------:R2:W-:Y:S04]  /*0fa0*/  STS [R4], RZ ;  /* 0x000000ff04007388 */ /* 0x0005e80000000800 */
[----:B------:R2:W-:Y:S01]  /*0fb0*/  STS [R4+0x4], RZ ;  /* 0x000004ff04007388 */ /* 0x0005e20000000800 */
[----:B0-----:R-:W-:-:S03]  /*0fc0*/  IMAD R2, R9, 0xc, R7 ;  /* 0x0000000c09027824 */ /* 0x001fc600078e0207 */
[----:B------:R2:W-:Y:S04]  /*0fd0*/  STS [R4+0x8], RZ ;  /* 0x000008ff04007388 */ /* 0x0005e80000000800 */
[----:B------:R2:W-:Y:S04]  /*0fe0*/  STS [R6], RZ ;  /* 0x000000ff06007388 */ /* 0x0005e80000000800 */
[----:B------:R2:W-:Y:S04]  /*0ff0*/  STS [R6+0x4], RZ ;  /* 0x000004ff06007388 */ /* 0x0005e80000000800 */
[----:B------:R2:W-:Y:S04]  /*1000*/  STS [R6+0x8], RZ ;  /* 0x000008ff06007388 */ /* 0x0005e80000000800 */
[----:B------:R2:W-:Y:S04]  /*1010*/  STS [R7], RZ ;  /* 0x000000ff07007388 */ /* 0x0005e80000000800 */
[----:B------:R2:W-:Y:S04]  /*1020*/  STS [R7+0x4], RZ ;  /* 0x000004ff07007388 */ /* 0x0005e80000000800 */
[----:B------:R2:W-:Y:S01]  /*1030*/  STS [R7+0x8], RZ ;  /* 0x000008ff07007388 */ /* 0x0005e20000000800 */
[----:B------:R-:W-:Y:S05]  /*1040*/  @P0 BRA `(.L_x_11) ;  /* 0xfffffffc00b00947 */ /* 0x000fea000383ffff */
.L_x_10:
[----:B------:R-:W-:Y:S05]  /*1050*/  @!P1 BRA `(.L_x_9) ;  /* 0x0000000000289947 */ /* 0x000fea0003800000 */
[----:B------:R-:W-:-:S07]  /*1060*/  IADD3 R3, R3, UR9, RZ ;  /* 0x0000000903037c10 */ /* 0x000fce000fffe0ff */
.L_x_12:
[----:B0-----:R-:W-:Y:S01]  /*1070*/  IMAD R0, R9, UR4, R43 ;  /* 0x0000000409007c24 */ /* 0x001fe2000f8e022b */
[----:B------:R-:W-:Y:S01]  /*1080*/  IADD3 R5, R5, -0x1, RZ ;  /* 0xffffffff05057810 */ /* 0x000fe20007ffe0ff */
[----:B------:R-:W-:Y:S02]  /*1090*/  UIADD3 UR4, UR4, 0x1, URZ ;  /* 0x0000000104047890 */ /* 0x000fe4000fffe03f */
[----:B------:R-:W-:Y:S01]  /*10a0*/  IMAD R0, R0, 0xc, R3 ;  /* 0x0000000c00007824 */ /* 0x000fe200078e0203 */
[----:B------:R-:W-:-:S04]  /*10b0*/  ISETP.NE.AND P0, PT, R5, RZ, PT ;  /* 0x000000ff0500720c */ /* 0x000fc80003f05270 */
[----:B------:R0:W-:Y:S04]  /*10c0*/  STS [R0], RZ ;  /* 0x000000ff00007388 */ /* 0x0001e80000000800 */
[----:B------:R0:W-:Y:S04]  /*10d0*/  STS [R0+0x4], RZ ;  /* 0x000004ff00007388 */ /* 0x0001e80000000800 */
[----:B------:R0:W-:Y:S01]  /*10e0*/  STS [R0+0x8], RZ ;  /* 0x000008ff00007388 */ /* 0x0001e20000000800 */
[----:B------:R-:W-:Y:S05]  /*10f0*/  @P0 BRA `(.L_x_12) ;  /* 0xfffffffc00dc0947 */ /* 0x000fea000383ffff */
.L_x_9:
[----:B------:R-:W-:Y:S02]  /*1100*/  ULDC.U16 UR4, c[0x0][0x218] ;  /* 0x0000860000047ab9 */ /* 0x000fe40000000400 */
[----:B------:R-:W-:-:S04]  /*1110*/  UPRMT UR5, UR4, 0x9910, URZ ;  /* 0x0000991004057896 */ /* 0x000fc8000800003f */
[----:B------:R-:W-:-:S06]  /*1120*/  UISETP.GE.AND UP0, UPT, UR5, 0x1, UPT ;  /* 0x000000010500788c */ /* 0x000fcc000bf06270 */
[----:B------:R-:W-:-:S13]  /*1130*/  PLOP3.LUT P0, PT, PT, PT, UP0, 0x80, 0x0 ;  /* 0x000000000000781c */ /* 0x000fda0003f0f008 */
[----:B------:R-:W-:Y:S05]  /*1140*/  @!P0 BRA `(.L_x_13) ;  /* 0x0000010800808947 */ /* 0x000fea0003800000 */
[----:B------:R3:W-:Y:S01]  /*1150*/  STL [R1+0x1c], RZ ;  /* 0x00001cff01007387 */ /* 0x0007e20000100800 */
[----:B------:R-:W-:Y:S01]  /*1160*/  IMAD.IADD R42, R43, 0x1, R42 ;  /* 0x000000012b2a7824 */ /* 0x000fe200078e022a */
[----:B------:R-:W-:Y:S02]  /*1170*/  CS2R R40, SRZ ;  /* 0x0000000000287805 */ /* 0x000fe4000001ff00 */
[----:B------:R-:W-:Y:S01]  /*1180*/  CS2R R132, SRZ ;  /* 0x0000000000847805 */ /* 0x000fe2000001ff00 */
[----:B------:R3:W-:Y:S01]  /*1190*/  STL [R1+0x18], RZ ;  /* 0x000018ff01007387 */ /* 0x0007e20000100800 */
[----:B------:R-:W-:Y:S02]  /*11a0*/  CS2R R106, SRZ ;  /* 0x00000000006a7805 */ /* 0x000fe4000001ff00 */
[----:B-1----:R-:W-:Y:S02]  /*11b0*/  CS2R R38, SRZ ;  /* 0x0000000000267805 */ /* 0x002fe4000001ff00 */
[----:B------:R-:W-:Y:S01]  /*11c0*/  CS2R R130, SRZ ;  /* 0x0000000000827805 */ /* 0x000fe2000001ff00 */
[----:B------:R3:W-:Y:S01]  /*11d0*/  STL [R1+0x34], RZ ;  /* 0x000034ff01007387 */ /* 0x0007e20000100800 */
[----:B------:R-:W-:-:S02]  /*11e0*/  CS2R R104, SRZ ;  /* 0x0000000000687805 */ /* 0x000fc4000001ff00 */
[----:B------:R-:W-:Y:S02]  /*11f0*/  CS2R R36, SRZ ;  /* 0x0000000000247805 */ /* 0x000fe4000001ff00 */
[----:B------:R-:W-:Y:S01]  /*1200*/  CS2R R102, SRZ ;  /* 0x0000000000667805 */ /* 0x000fe2000001ff00 */
[----:B------:R3:W-:Y:S01]  /*1210*/  STL [R1+0x14], RZ ;  /* 0x000014ff01007387 */ /* 0x0007e20000100800 */
[----:B------:R-:W-:Y:S02]  /*1220*/  CS2R R34, SRZ ;  /* 0x0000000000227805 */ /* 0x000fe4000001ff00 */
[----:B------:R-:W-:Y:S02]  /*1230*/  CS2R R128, SRZ ;  /* 0x0000000000807805 */ /* 0x000fe4000001ff00 */
        /* <DEDUP_REMOVED lines=37> */
[----:B------:R3:W-:Y:S01]  /*1490*/  STL [R1], RZ ;  /* 0x000000ff01007387 */ /* 0x0007e20000100800 */
[----:B------:R-:W-:Y:S02]  /*14a0*/  CS2R R136, SRZ ;  /* 0x0000000000887805 */ /* 0x000fe4000001ff00 */
[----:B--2---:R-:W-:Y:S02]  /*14b0*/  CS2R R6, SRZ ;  /* 0x0000000000067805 */ /* 0x004fe4000001ff00 */
[----:B------:R-:W-:Y:S02]  /*14c0*/  CS2R R4, SRZ ;  /* 0x0000000000047805 */ /* 0x000fe4000001ff00 */
[----:B------:R-:W-:-:S02]  /*14d0*/  CS2R R120, SRZ ;  /* 0x0000000000787805 */ /* 0x000fc4000001ff00 */
[----:B------:R-:W-:Y:S02]  /*14e0*/  CS2R R76, SRZ ;  /* 0x00000000004c7805 */ /* 0x000fe4000001ff00 */
[----:B------:R-:W-:Y:S02]  /*14f0*/  CS2R R134, SRZ ;  /* 0x0000000000867805 */ /* 0x000fe4000001ff00 */
[----:B------:R-:W-:Y:S02]  /*1500*/  CS2R R74, SRZ ;  /* 0x00000000004a7805 */ /* 0x000fe4000001ff00 */
[----:B------:R-:W-:Y:S02]  /*1510*/  CS2R R118, SRZ ;  /* 0x0000000000767805 */ /* 0x000fe4000001ff00 */
[----:B------:R-:W-:Y:S02]  /*1520*/  CS2R R72, SRZ ;  /* 0x0000000000487805 */ /* 0x000fe4000001ff00 */
[----:B------:R-:W-:-:S02]  /*1530*/  CS2R R70, SRZ ;  /* 0x0000000000467805 */ /* 0x000fc4000001ff00 */
[----:B------:R-:W-:Y:S01]  /*1540*/  CS2R R2, SRZ ;  /* 0x0000000000027805 */ /* 0x000fe2000001ff00 */
[----:B0-----:R-:W-:Y:S01]  /*1550*/  IMAD.MOV.U32 R0, RZ, RZ, RZ ;  /* 0x000000ffff007224 */ /* 0x001fe200078e00ff */
[----:B------:R-:W-:Y:S01]  /*1560*/  CS2R R114, SRZ ;  /* 0x0000000000727805 */ /* 0x000fe2000001ff00 */
[----:B------:R-:W-:Y:S01]  /*1570*/  IMAD.MOV.U32 R69, RZ, RZ, RZ ;  /* 0x000000ffff457224 */ /* 0x000fe200078e00ff */
[----:B------:R-:W-:Y:S02]  /*1580*/  CS2R R112, SRZ ;  /* 0x0000000000707805 */ /* 0x000fe4000001ff00 */
[----:B------:R-:W-:Y:S01]  /*1590*/  CS2R R84, SRZ ;  /* 0x0000000000547805 */ /* 0x000fe2000001ff00 */
[----:B------:R-:W-:Y:S01]  /*15a0*/  IMAD.MOV.U32 R111, RZ, RZ, RZ ;  /* 0x000000ffff6f7224 */ /* 0x000fe200078e00ff */
[----:B------:R-:W-:Y:S01]  /*15b0*/  CS2R R108, SRZ ;  /* 0x00000000006c7805 */ /* 0x000fe2000001ff00 */
[----:B------:R-:W-:Y:S01]  /*15c0*/  IMAD.MOV.U32 R117, RZ, RZ, RZ ;  /* 0x000000ffff757224 */ /* 0x000fe200078e00ff */
[----:B------:R-:W-:Y:S01]  /*15d0*/  CS2R R44, SRZ ;  /* 0x00000000002c7805 */ /* 0x000fe2000001ff00 */
[----:B---3--:R-:W-:-:S06]  /*15e0*/  UMOV UR4, URZ ;  /* 0x0000003f00047c82 */ /* 0x008fcc0008000000 */
.L_x_15:
[----:B------:R-:W0:Y:S01]  /*15f0*/  LDC R151, c[0x0][0x838] ;  /* 0x00020e00ff977b82 */ /* 0x000e220000000800 */
[----:B------:R-:W-:Y:S01]  /*1600*/  ULDC.U16 UR7, c[0x0][0x216] ;  /* 0x0000858000077ab9 */ /* 0x000fe20000000400 */
[----:B------:R-:W-:Y:S01]  /*1610*/  UMOV UR8, 0x4 ;  /* 0x0000000400087882 */ /* 0x000fe20000000000 */
[----:B------:R-:W-:Y:S01]  /*1620*/  UMOV UR10, 0x4000000 ;  /* 0x04000000000a7882 */ /* 0x000fe20000000000 */
[----:B------:R-:W-:Y:S01]  /*1630*/  LOP3.LUT R158, R117, 0xffff, RZ, 0xc0, !PT ;  /* 0x0000ffff759e7812 */ /* 0x000fe200078ec0ff */
[----:B------:R-:W-:Y:S01]  /*1640*/  IMAD.MOV.U32 R165, RZ, RZ, 0x28a028a ;  /* 0x028a028affa57424 */ /* 0x000fe200078e00ff */
[----:B------:R-:W-:Y:S01]  /*1650*/  LOP3.LUT R154, R45, 0x80008000, RZ, 0xfc, !PT ;  /* 0x800080002d9a7812 */ /* 0x000fe200078efcff */
[----:B------:R-:W-:Y:S01]  /*1660*/  IMAD.MOV.U32 R164, RZ, RZ, 0x1 ;  /* 0x00000001ffa47424 */ /* 0x000fe200078e00ff */
[----:B-1----:R-:W1:Y:S01]  /*1670*/  LDC R150, c[0x0][0x844] ;  /* 0x00021100ff967b82 */ /* 0x002e620000000800 */
[----:B------:R-:W-:Y:S01]  /*1680*/  SHF.R.U32.HI R117, RZ, 0x10, R117 ;  /* 0x00000010ff757819 */ /* 0x000fe20000011675 */
[----:B-----5:R-:W-:Y:S01]  /*1690*/  STL [R1+0x3c], R0 ;  /* 0x00003c0001007387 */ /* 0x020fe20000100800 */
                                                                                                /* 0x0000009a2d9b7241 */
                                                                                                /* 0x000fe2000000009e */
[----:B------:R-:W-:Y:S01]  /*16b0*/  ULDC.U16 UR6, c[0x0][0x214] ;  /* 0x0000850000067ab9 */ /* 0x000fe20000000400 */
[----:B------:R-:W-:-:S02]  /*16c0*/  LOP3.LUT R157, R44, 0x80008000, RZ, 0xfc, !PT ;  /* 0x800080002c9d7812 */ /* 0x000fc400078efcff */
                                                                                                /* 0x0000009a2d997241 */
                                                                                                /* 0x000fe2000000809e */
[----:B------:R-:W2:Y:S01]  /*16e0*/  LDC R149, c[0x0][0x850] ;  /* 0x00021400ff957b82 */ /* 0x000ea20000000800 */
                                                                                                /* 0x0000009a2da07241 */
                                                                                                /* 0x000fe4000001009e */
                                                                                                /* 0x0000009a2d9e7241 */
                                                                                                /* 0x000fe4000001809e */
                                                                                                /* 0x0000009d2c9a7241 */
                                                                                                /* 0x000fe40000000075 */
                                                                                                /* 0x0000009d2ca27241 */
                                                                                                /* 0x000fe20000008075 */
[----:B------:R-:W3:Y:S01]  /*1730*/  LDC R110, c[0x0][0x85c] ;  /* 0x00021700ff6e7b82 */ /* 0x000ee20000000800 */
[----:B0-----:R-:W-:-:S02]  /*1740*/  HSET2.BF.GE.AND R151, R43.H0_H0, R151, PT ;  /* 0x000000972b977233 */ /* 0x001fc40003806880 */
                                                                                                /* 0x0000009d2ca17241 */
                                                                                                /* 0x000fe40000010075 */
                                                                                                /* 0x0000009d2c9d7241 */
                                                                                                /* 0x000fe20000018075 */
[----:B------:R-:W-:Y:S02]  /*1770*/  HFMA2 R151, -R151, UR7.H0_H0, R42.H0_H0 ;  /* 0x2000000797977c31 */ /* 0x000fe4000804012a */
[----:B------:R-:W0:Y:S01]  /*1780*/  LDC R144, c[0x0][0x83c] ;  /* 0x00020f00ff907b82 */ /* 0x000e220000000800 */
[----:B-1----:R-:W-:-:S05]  /*1790*/  HSET2.BF.GE.AND R150, R43.H0_H0, R150, PT ;  /* 0x000000962b967233 */ /* 0x002fca0003806880 */
[----:B------:R-:W-:Y:S02]  /*17a0*/  HFMA2 R150, -R150, UR7.H0_H0, R42.H0_H0 ;  /* 0x2000000796967c31 */ /* 0x000fe4000804012a */
[----:B------:R-:W1:Y:S01]  /*17b0*/  LDC R142, c[0x0][0x840] ;  /* 0x00021000ff8e7b82 */ /* 0x000e620000000800 */
[----:B--2---:R-:W-:-:S05]  /*17c0*/  HSET2.BF.GE.AND R149, R43.H0_H0, R149, PT ;  /* 0x000000952b957233 */ /* 0x004fca0003806880 */
[----:B------:R-:W-:Y:S02]  /*17d0*/  HFMA2 R149, -R149, UR7.H0_H0, R42.H0_H0 ;  /* 0x2000000795957c31 */ /* 0x000fe4000804012a */
[----:B------:R-:W2:Y:S01]  /*17e0*/  LDC R145, c[0x0][0x848] ;  /* 0x00021200ff917b82 */ /* 0x000ea20000000800 */
[----:B---3--:R-:W-:-:S05]  /*17f0*/  HSET2.BF.GE.AND R110, R43.H0_H0, R110, PT ;  /* 0x0000006e2b6e7233 */ /* 0x008fca0003806880 */
[----:B------:R-:W-:Y:S02]  /*1800*/  HFMA2 R110, -R110, UR7.H0_H0, R42.H0_H0 ;  /* 0x200000076e6e7c31 */ /* 0x000fe4000804012a */
[----:B------:R-:W3:Y:S01]  /*1810*/  LDC R143, c[0x0][0x84c] ;  /* 0x00021300ff8f7b82 */ /* 0x000ee20000000800 */
[----:B0-----:R-:W-:-:S07]  /*1820*/  IDP.2A.LO.S16.S8 R147, R151, UR8, R144 ;  /* 0x0000000897937c26 */ /* 0x001fce0008001690 */
[----:B------:R-:W0:Y:S01]  /*1830*/  LDC R148, c[0x0][0x854] ;  /* 0x00021500ff947b82 */ /* 0x000e220000000800 */
[----:B-1----:R-:W-:Y:S02]  /*1840*/  IDP.2A.HI.S16.S8 R142, R151, UR10, R142 ;  /* 0x0000000a978e7c26 */ /* 0x002fe4000800368e */
[----:B------:R-:W-:Y:S04]  /*1850*/  LDS R151, [R147+UR9] ;  /* 0x0000000993977984 */ /* 0x000fe80008000800 */
[----:B------:R-:W1:Y:S01]  /*1860*/  LDS R152, [R142+UR9] ;  /* 0x000000098e987984 */ /* 0x000e620008000800 */
[----:B------:R-:W4:Y:S01]  /*1870*/  LDC R146, c[0x0][0x858] ;  /* 0x00021600ff927b82 */ /* 0x000f220000000800 */
[----:B--2---:R-:W-:-:S07]  /*1880*/  IDP.2A.LO.S16.S8 R144, R150, UR8, R145 ;  /* 0x0000000896907c26 */ /* 0x004fce0008001691 */
[----:B------:R-:W2:Y:S01]  /*1890*/  LDC.64 R82, c[0x0][0x860] ;  /* 0x00021800ff527b82 */ /* 0x000ea20000000a00 */
[----:B---3--:R-:W-:-:S05]  /*18a0*/  IDP.2A.HI.S16.S8 R143, R150, UR10, R143 ;  /* 0x0000000a968f7c26 */ /* 0x008fca000800368f */
[----:B------:R-:W-:Y:S01]  /*18b0*/  LDS R163, [R143+UR9] ;  /* 0x000000098fa37984 */ /* 0x000fe20008000800 */
[----:B0-----:R-:W-:-:S03]  /*18c0*/  IDP.2A.LO.S16.S8 R145, R149, UR8, R148 ;  /* 0x0000000895917c26 */ /* 0x001fc60008001694 */
[----:B------:R-:W0:Y:S01]  /*18d0*/  LDS R148, [R144+UR9] ;  /* 0x0000000990947984 */ /* 0x000e220008000800 */
[----:B----4-:R-:W-:-:S05]  /*18e0*/  IDP.2A.HI.S16.S8 R146, R149, UR10, R146 ;  /* 0x0000000a95927c26 */ /* 0x010fca0008003692 */
[----:B------:R-:W-:Y:S01]  /*18f0*/  LDS R156, [R146+UR9] ;  /* 0x00000009929c7984 */ /* 0x000fe20008000800 */
[C---:B--2---:R-:W-:Y:S02]  /*1900*/  IDP.2A.LO.S16.S8 R82, R110.reuse, UR8, R82 ;  /* 0x000000086e527c26 */ /* 0x044fe40008001652 */
[----:B------:R-:W-:Y:S02]  /*1910*/  IDP.2A.HI.S16.S8 R83, R110, UR10, R83 ;  /* 0x0000000a6e537c26 */ /* 0x000fe40008003653 */
[----:B------:R-:W2:Y:S01]  /*1920*/  LDS R110, [R145+UR9] ;  /* 0x00000009916e7984 */ /* 0x000ea20008000800 */
[----:B-1----:R-:W-:-:S03]  /*1930*/  PRMT R159, R151, 0x5410, R152 ;  /* 0x00005410979f7816 */ /* 0x002fc60000000098 */
[----:B------:R-:W-:Y:S01]  /*1940*/  LDS R149, [R82+UR9] ;  /* 0x0000000952957984 */ /* 0x000fe20008000800 */
[----:B------:R-:W-:-:S03]  /*1950*/  PRMT R151, R151, 0x7632, R152 ;  /* 0x0000763297977816 */ /* 0x000fc60000000098 */
[----:B------:R-:W1:Y:S01]  /*1960*/  LDS R150, [R83+UR9] ;  /* 0x0000000953967984 */ /* 0x000e620008000800 */
[----:B------:R-:W-:Y:S02]  /*1970*/  HFMA2.MMA R155, R159, 1, 1, -R155 ;  /* 0x3c003c009f9b7835 */ /* 0x000fe4000010009b */
[----:B------:R-:W-:Y:S01]  /*1980*/  HFMA2.MMA R154, R151, 1, 1, -R154 ;  /* 0x3c003c00979a7835 */ /* 0x000fe2000010009a */
[C-C-:B0-----:R-:W-:Y:S02]  /*1990*/  PRMT R152, R148.reuse, 0x5410, R163.reuse ;  /* 0x0000541094987816 */ /* 0x141fe400000000a3 */
[----:B------:R-:W-:-:S03]  /*19a0*/  PRMT R148, R148, 0x7632, R163 ;  /* 0x0000763294947816 */ /* 0x000fc600000000a3 */
[----:B------:R-:W-:Y:S02]  /*19b0*/  HADD2 R153, R152, -R153 ;  /* 0x8000009998997230 */ /* 0x000fe40000000000 */
[----:B------:R-:W-:-:S03]  /*19c0*/  HADD2 R162, R148, -R162 ;  /* 0x800000a294a27230 */ /* 0x000fc60000000000 */
[----:B------:R-:W-:Y:S01]  /*19d0*/  IMAD.MOV.U32 R148, RZ, RZ, R153 ;  /* 0x000000ffff947224 */ /* 0x000fe200078e0099 */
[C-C-:B--2---:R-:W-:Y:S02]  /*19e0*/  PRMT R117, R110.reuse, 0x5410, R156.reuse ;  /* 0x000054106e757816 */ /* 0x144fe4000000009c */
[----:B------:R-:W-:-:S04]  /*19f0*/  PRMT R45, R110, 0x7632, R156 ;  /* 0x000076326e2d7816 */ /* 0x000fc8000000009c */
[----:B------:R-:W-:Y:S01]  /*1a00*/  HFMA2.MMA R160, R117, 1, 1, -R160 ;  /* 0x3c003c0075a07835 */ /* 0x000fe200001000a0 */
[C-C-:B-1----:R-:W-:Y:S01]  /*1a10*/  PRMT R110, R149.reuse, 0x5410, R150.reuse ;  /* 0x00005410956e7816 */ /* 0x142fe20000000096 */
[----:B------:R-:W-:Y:S01]  /*1a20*/  HFMA2.MMA R161, R45, 1, 1, -R161 ;  /* 0x3c003c002da17835 */ /* 0x000fe200001000a1 */
[----:B------:R-:W-:Y:S01]  /*1a30*/  PRMT R44, R149, 0x7632, R150 ;  /* 0x00007632952c7816 */ /* 0x000fe20000000096 */
[----:B------:R-:W-:Y:S02]  /*1a40*/  IMAD.MOV.U32 R45, RZ, RZ, R154 ;  /* 0x000000ffff2d7224 */ /* 0x000fe400078e009a */
[----:B------:R-:W-:Y:S02]  /*1a50*/  HADD2 R158, R110, -R158 ;  /* 0x8000009e6e9e7230 */ /* 0x000fe40000000000 */
[----:B------:R-:W-:Y:S02]  /*1a60*/  IMAD.MOV.U32 R110, RZ, RZ, R155 ;  /* 0x000000ffff6e7224 */ /* 0x000fe400078e009b */
[----:B------:R-:W-:-:S02]  /*1a70*/  HADD2 R157, R44, -R157 ;  /* 0x8000009d2c9d7230 */ /* 0x000fc40000000000 */
[----:B------:R-:W-:Y:S01]  /*1a80*/  IMAD.MOV.U32 R150, RZ, RZ, R160 ;  /* 0x000000ffff967224 */ /* 0x000fe200078e00a0 */
                                                                                                /* 0x000000946e957242 */
                                                                                                /* 0x000fe200000017ff */
[----:B------:R-:W-:Y:S01]  /*1aa0*/  IMAD.MOV.U32 R156, RZ, RZ, R161 ;  /* 0x000000ffff9c7224 */ /* 0x000fe200078e00a1 */
                                                                                                /* 0x000000946e757241 */
                                                                                                /* 0x000fe400000003ff */
                                                                                                /* 0x000000946e6e7241 */
                                                                                                /* 0x000fe20000001095 */
[----:B------:R-:W-:-:S05]  /*1ad0*/  IMAD.MOV.U32 R148, RZ, RZ, R158 ;  /* 0x000000ffff947224 */ /* 0x000fca00078e009e */
                                                                                                /* 0x0000009496957242 */
                                                                                                /* 0x000fe40000109795 */
                                                                                                /* 0x0000009496977241 */
                                                                                                /* 0x000fe400000003ff */
                                                                                                /* 0x0000009496947241 */
                                                                                                /* 0x000fe20000009095 */
[----:B------:R-:W-:Y:S02]  /*1b10*/  IMAD.MOV.U32 R150, RZ, RZ, R162 ;  /* 0x000000ffff967224 */ /* 0x000fe400078e00a2 */
[----:B------:R-:W-:-:S03]  /*1b20*/  IMAD R117, R151, 0x10, R117 ;  /* 0x0000001097757824 */ /* 0x000fc600078e0275 */
                                                                                                /* 0x000000962d987242 */
                                                                                                /* 0x000fe400000017ff */
                                                                                                /* 0x000000962d2c7241 */
                                                                                                /* 0x000fe400000003ff */
                                                                                                /* 0x000000962d977241 */
                                                                                                /* 0x000fe20000001098 */
[----:B------:R-:W-:Y:S01]  /*1b60*/  IMAD.MOV.U32 R45, RZ, RZ, R157 ;  /* 0x000000ffff2d7224 */ /* 0x000fe200078e009d */
[----:B------:R-:W0:Y:S04]  /*1b70*/  POPC R150, R117 ;  /* 0x0000007500967309 */ /* 0x000e280000000000 */
                                                                                                /* 0x0000002d9c987242 */
                                                                                                /* 0x000fc40000109798 */
                                                                                                /* 0x0000002d9c9f7241 */
                                                                                                /* 0x000fe400000003ff */
                                                                                                /* 0x0000002d9c2d7241 */
                                                                                                /* 0x000fe40000009098 */
                                                                                                /* 0x000000946e9c7242 */
                                                                                                /* 0x000fe200000017ff */
[----:B------:R-:W-:-:S03]  /*1bc0*/  IMAD R44, R159, 0x10, R44 ;  /* 0x000000109f2c7824 */ /* 0x000fc600078e022c */
                                                                                                /* 0x000000946e947241 */
                                                                                                /* 0x000fe4000000109c */
                                                                                                /* 0x0000002d976e7242 */
                                                                                                /* 0x000fe400000017ff */
[----:B0-----:R-:W-:Y:S02]  /*1bf0*/  LOP3.LUT R150, R150, 0x1, RZ, 0xc0, !PT ;  /* 0x0000000196967812 */ /* 0x001fe400078ec0ff */
                                                                                                /* 0x0000002d972d7241 */
                                                                                                /* 0x000fe4000000106e */
                                                                                                /* 0x200000ff98987241 */
                                                                                                /* 0x000fe4000000106e */
[----:B------:R-:W0:Y:S01]  /*1c20*/  LDC R110, c[0x0][0x21c] ;  /* 0x00008700ff6e7b82 */ /* 0x000e220000000800 */
                                                                                                /* 0x200000ff95957241 */
                                                                                                /* 0x000fc4000000109c */
[----:B------:R-:W-:Y:S01]  /*1c40*/  ISETP.NE.U32.AND P0, PT, R150, 0x1, PT ;  /* 0x000000019600780c */ /* 0x000fe20003f05070 */
[----:B------:R-:W-:Y:S01]  /*1c50*/  IMAD.SHL.U32 R152, R152, 0x2, RZ ;  /* 0x0000000298987824 */ /* 0x000fe200078e00ff */
[----:B------:R-:W1:Y:S01]  /*1c60*/  POPC R150, R44 ;  /* 0x0000002c00967309 */ /* 0x000e620000000000 */
[----:B------:R-:W-:Y:S01]  /*1c70*/  IMAD.SHL.U32 R149, R149, 0x2, RZ ;  /* 0x0000000295957824 */ /* 0x000fe200078e00ff */
[----:B------:R-:W-:Y:S02]  /*1c80*/  SEL R151, R165, 0xa820a820, !P0 ;  /* 0xa820a820a5977807 */ /* 0x000fe40004000000 */
[----:B------:R-:W-:Y:S02]  /*1c90*/  LOP3.LUT R152, R152, 0x1e, RZ, 0xc0, !PT ;  /* 0x0000001e98987812 */ /* 0x000fe400078ec0ff */
[----:B------:R-:W-:Y:S02]  /*1ca0*/  LOP3.LUT R149, R149, 0x1e, RZ, 0xc0, !PT ;  /* 0x0000001e95957812 */ /* 0x000fe400078ec0ff */
                                                                                                /* 0x4040009797757241 */
                                                                                                /* 0x000fc40000000075 */
[----:B------:R-:W-:Y:S02]  /*1cc0*/  SHF.L.U32 R149, R164, R149, RZ ;  /* 0x00000095a4957219 */ /* 0x000fe400000006ff */
[----:B------:R-:W-:Y:S02]  /*1cd0*/  LOP3.LUT R151, R109, 0x80008000, RZ, 0xfc, !PT ;  /* 0x800080006d977812 */ /* 0x000fe400078efcff */
[----:B------:R-:W-:Y:S02]  /*1ce0*/  LOP3.LUT R117, R149, R117, RZ, 0xfc, !PT ;  /* 0x0000007595757212 */ /* 0x000fe400078efcff */
[----:B-1----:R-:W-:Y:S01]  /*1cf0*/  LOP3.LUT R150, R150, 0x1, RZ, 0xc0, !PT ;  /* 0x0000000196967812 */ /* 0x002fe200078ec0ff */
[----:B0-----:R-:W-:Y:S01]  /*1d00*/  HMUL2 R149, R148, R110 ;  /* 0x0000006e94957232 */ /* 0x001fe20000000000 */
[----:B------:R-:W-:Y:S02]  /*1d10*/  HFMA2.MMA R148, R45, R110, -RZ ;  /* 0x0000006e2d947235 */ /* 0x000fe400001000ff */
[----:B------:R-:W-:-:S04]  /*1d20*/  ISETP.NE.U32.AND P0, PT, R150, 0x1, PT ;  /* 0x000000019600780c */ /* 0x000fc80003f05070 */
[----:B------:R-:W-:Y:S02]  /*1d30*/  SEL R45, R165, 0xa820a820, !P0 ;  /* 0xa820a820a52d7807 */ /* 0x000fe40004000000 */
[----:B------:R-:W-:Y:S02]  /*1d40*/  LOP3.LUT R165, R108, 0x80008000, RZ, 0xfc, !PT ;  /* 0x800080006ca57812 */ /* 0x000fe400078efcff */
                                                                                                /* 0x4040002d2d967241 */
                                                                                                /* 0x000fe4000000002c */
[----:B------:R-:W-:Y:S02]  /*1d60*/  HMNMX2 R45, |R149|, 65504, 65504, PT ;  /* 0x7bff7bff952d7840 */ /* 0x000fe40003800200 */
[----:B------:R-:W-:Y:S02]  /*1d70*/  HMNMX2 R44, |R148|, 65504, 65504, PT ;  /* 0x7bff7bff942c7840 */ /* 0x000fe40003800200 */
[----:B------:R-:W-:-:S02]  /*1d80*/  SHF.L.U32 R149, R164, R152, RZ ;  /* 0x00000098a4957219 */ /* 0x000fc400000006ff */
[----:B------:R-:W-:Y:S02]  /*1d90*/  LOP3.LUT R159, R45, 0x80008000, RZ, 0xfc, !PT ;  /* 0x800080002d9f7812 */ /* 0x000fe400078efcff */
[----:B------:R-:W-:Y:S02]  /*1da0*/  LOP3.LUT R149, R149, R150, RZ, 0xfc, !PT ;  /* 0x0000009695957212 */ /* 0x000fe400078efcff */
[----:B------:R-:W-:Y:S02]  /*1db0*/  LOP3.LUT R156, R44, 0x80008000, RZ, 0xfc, !PT ;  /* 0x800080002c9c7812 */ /* 0x000fe400078efcff */
                                                                                                /* 0x0000009f2d967241 */
                                                                                                /* 0x000fe40000000075 */
                                                                                                /* 0x0000009c2c947241 */
                                                                                                /* 0x000fc60000000095 */
[----:B------:R-:W-:-:S03]  /*1de0*/  HADD2 R155, R155, R150 ;  /* 0x000000969b9b7230 */ /* 0x000fc60000000000 */
[----:B------:R-:W-:-:S10]  /*1df0*/  HFMA2.MMA R154, R154, 1, 1, R148 ;  /* 0x3c003c009a9a7835 */ /* 0x000fd40000000094 */
[C-C-:B------:R-:W-:Y:S02]  /*1e00*/  PRMT R148, R155.reuse, 0x5410, R154.reuse ;  /* 0x000054109b947816 */ /* 0x140fe4000000009a */
[----:B------:R-:W-:Y:S02]  /*1e10*/  PRMT R154, R155, 0x7632, R154 ;  /* 0x000076329b9a7816 */ /* 0x000fe4000000009a */
                                                                                                /* 0x0000009c2c9b7241 */
                                                                                                /* 0x000fe20000010095 */
[----:B------:R0:W-:Y:S04]  /*1e30*/  STS [R147+UR9], R148 ;  /* 0x0000009493007988 */ /* 0x0001e80008000809 */
[----:B------:R1:W-:Y:S01]  /*1e40*/  STS [R142+UR9], R154 ;  /* 0x0000009a8e007988 */ /* 0x0003e20008000809 */
[----:B------:R-:W-:Y:S01]  /*1e50*/  HFMA2.MMA R155, R161, 1, 1, R155 ;  /* 0x3c003c00a19b7835 */ /* 0x000fe2000000009b */
[----:B0-----:R-:W-:-:S02]  /*1e60*/  SHF.R.U32.HI R147, RZ, 0x15, R85 ;  /* 0x00000015ff937819 */ /* 0x001fc40000011655 */
                                                                                                /* 0x0000009c2c8e7241 */
                                                                                                /* 0x002fe40000008095 */
                                                                                                /* 0x0000009f2d9a7241 */
                                                                                                /* 0x000fe40000008075 */
                                                                                                /* 0x0000009c2c9c7241 */
                                                                                                /* 0x000fe40000018095 */
[----:B------:R-:W-:Y:S01]  /*1ea0*/  HFMA2.MMA R142, R162, 1, 1, R142 ;  /* 0x3c003c00a28e7835 */ /* 0x000fe2000000008e */
[----:B------:R-:W-:Y:S01]  /*1eb0*/  HADD2 R153, R153, R154 ;  /* 0x0000009a99997230 */ /* 0x000fe20000000000 */
                                                                                                /* 0x0000009f2d9a7241 */
                                                                                                /* 0x000fe40000010075 */
                                                                                                /* 0x0000009f2d9f7241 */
                                                                                                /* 0x000fe20000018075 */
[----:B------:R-:W-:Y:S01]  /*1ee0*/  HFMA2.MMA R156, R157, 1, 1, R156 ;  /* 0x3c003c009d9c7835 */ /* 0x000fe2000000009c */
[----:B------:R-:W-:Y:S01]  /*1ef0*/  LOP3.LUT R147, R147, 0x3e, RZ, 0xc0, !PT ;  /* 0x0000003e93937812 */ /* 0x000fe200078ec0ff */
[----:B------:R-:W-:Y:S01]  /*1f00*/  HADD2 R154, R160, R154 ;  /* 0x0000009aa09a7230 */ /* 0x000fe20000000000 */
[----:B------:R-:W0:Y:S01]  /*1f10*/  LDC R157, c[0x0][0x87c] ;  /* 0x00021f00ff9d7b82 */ /* 0x000e220000000800 */
[----:B------:R-:W-:Y:S01]  /*1f20*/  HADD2 R158, R158, R159 ;  /* 0x0000009f9e9e7230 */ /* 0x000fe20000000000 */
[----:B------:R-:W-:-:S02]  /*1f30*/  PRMT R160, R153, 0x5410, R142 ;  /* 0x0000541099a07816 */ /* 0x000fc4000000008e */
[----:B------:R-:W-:Y:S02]  /*1f40*/  PRMT R142, R153, 0x7632, R142 ;  /* 0x00007632998e7816 */ /* 0x000fe4000000008e */
[----:B------:R-:W-:Y:S01]  /*1f50*/  SHF.L.U32 R150, R164, R147, RZ ;  /* 0x00000093a4967219 */ /* 0x000fe200000006ff */
[----:B------:R1:W-:Y:S01]  /*1f60*/  STS [R144+UR9], R160 ;  /* 0x000000a090007988 */ /* 0x0003e20008000809 */
[----:B------:R-:W-:Y:S01]  /*1f70*/  IMAD.SHL.U32 R147, R85, 0x2, RZ ;  /* 0x0000000255937824 */ /* 0x000fe200078e00ff */
[----:B------:R-:W-:Y:S02]  /*1f80*/  LOP3.LUT R117, R117, 0xffff, RZ, 0xc0, !PT ;  /* 0x0000ffff75757812 */ /* 0x000fe400078ec0ff */
[----:B------:R2:W-:Y:S02]  /*1f90*/  STS [R143+UR9], R142 ;  /* 0x0000008e8f007988 */ /* 0x0005e40008000809 */
[----:B------:R-:W-:Y:S02]  /*1fa0*/  LOP3.LUT R150, R150, 0xaaaaa, R147, 0xf8, !PT ;  /* 0x000aaaaa96967812 */ /* 0x000fe400078ef893 */
[----:B------:R-:W-:Y:S01]  /*1fb0*/  PRMT R117, R149, 0x1054, R117 ;  /* 0x0000105495757816 */ /* 0x000fe20000000075 */
[----:B-1----:R-:W1:Y:S01]  /*1fc0*/  LDC R160, c[0x0][0x888] ;  /* 0x00022200ffa07b82 */ /* 0x002e620000000800 */
                                                                                                /* 0x000000976d007241 */
                                                                                                /* 0x000fc40000000096 */
                                                                                                /* 0x000000976da37241 */
                                                                                                /* 0x000fe40000008096 */
[C-C-:B--2---:R-:W-:Y:S02]  /*1ff0*/  PRMT R142, R154.reuse, 0x5410, R155.reuse ;  /* 0x000054109a8e7816 */ /* 0x144fe4000000009b */
[----:B------:R-:W-:Y:S02]  /*2000*/  PRMT R154, R154, 0x7632, R155 ;  /* 0x000076329a9a7816 */ /* 0x000fe4000000009b */
[C-C-:B------:R-:W-:Y:S01]  /*2010*/  PRMT R143, R158.reuse, 0x5410, R156.reuse ;  /* 0x000054109e8f7816 */ /* 0x140fe2000000009c */
[----:B------:R2:W-:Y:S01]  /*2020*/  STS [R145+UR9], R142 ;  /* 0x0000008e91007988 */ /* 0x0005e20008000809 */
[----:B------:R-:W-:Y:S01]  /*2030*/  PRMT R156, R158, 0x7632, R156 ;  /* 0x000076329e9c7816 */ /* 0x000fe2000000009c */
[----:B------:R-:W3:Y:S01]  /*2040*/  LDC R155, c[0x0][0x870] ;  /* 0x00021c00ff9b7b82 */ /* 0x000ee20000000800 */
                                                                                                /* 0x000000976d937241 */
                                                                                                /* 0x000fe20000010096 */
[----:B------:R4:W-:Y:S01]  /*2060*/  STS [R146+UR9], R154 ;  /* 0x0000009a92007988 */ /* 0x0009e20008000809 */
                                                                                                /* 0x000000976d947241 */
                                                                                                /* 0x000fc40000018096 */
                                                                                                /* 0x000000976d6d7241 */
                                                                                                /* 0x000fe20000020096 */
[----:B------:R5:W-:Y:S01]  /*2090*/  STS [R82+UR9], R143 ;  /* 0x0000008f52007988 */ /* 0x000be20008000809 */
[----:B------:R-:W-:Y:S01]  /*20a0*/  SHF.R.U32.HI R150, RZ, 0x1a, R85 ;  /* 0x0000001aff967819 */ /* 0x000fe20000011655 */
[----:B--2---:R-:W2:Y:S02]  /*20b0*/  LDC R142, c[0x0][0x88c] ;  /* 0x00022300ff8e7b82 */ /* 0x004ea40000000800 */
[----:B------:R0:W-:Y:S01]  /*20c0*/  STS [R83+UR9], R156 ;  /* 0x0000009c53007988 */ /* 0x0001e20008000809 */
[----:B------:R-:W-:-:S04]  /*20d0*/  LOP3.LUT R150, R150, 0x3e, RZ, 0xc0, !PT ;  /* 0x0000003e96967812 */ /* 0x000fc800078ec0ff */
[----:B------:R-:W-:Y:S01]  /*20e0*/  SHF.L.U32 R150, R164, R150, RZ ;  /* 0x00000096a4967219 */ /* 0x000fe200000006ff */
[----:B------:R-:W0:Y:S03]  /*20f0*/  LDC R145, c[0x0][0x874] ;  /* 0x00021d00ff917b82 */ /* 0x000e260000000800 */
[----:B------:R-:W-:-:S04]  /*2100*/  LOP3.LUT R164, R150, 0xaaaaa, R85, 0xf8, !PT ;  /* 0x000aaaaa96a47812 */ /* 0x000fc800078ef855 */
                                                                                                /* 0x000000a56c987241 */
                                                                                                /* 0x000fe200000000a4 */
[----:B----4-:R-:W4:Y:S01]  /*2120*/  LDC R146, c[0x0][0x880] ;  /* 0x00022000ff927b82 */ /* 0x010f220000000800 */
                                                                                                /* 0x000000a56c977241 */
                                                                                                /* 0x000fe400000080a4 */
                                                                                                /* 0x000000a56c967241 */
                                                                                                /* 0x000fe400000100a4 */
                                                                                                /* 0x000000a56c557241 */
                                                                                                /* 0x000fe400000180a4 */
                                                                                                /* 0x000000a56c6c7241 */
                                                                                                /* 0x000fe200000200a4 */
[----:B-----5:R-:W5:Y:S01]  /*2170*/  LDC R143, c[0x0][0x868] ;  /* 0x00021a00ff8f7b82 */ /* 0x020f620000000800 */
[----:B--2---:R-:W-:-:S05]  /*2180*/  HSET2.BF.GE.AND R142, R43.H0_H0, R142, PT ;  /* 0x0000008e2b8e7233 */ /* 0x004fca0003806880 */
[----:B------:R-:W-:Y:S02]  /*2190*/  HFMA2 R144, -R142, UR7.H0_H0, R42.H0_H0 ;  /* 0x200000078e907c31 */ /* 0x000fe4000804012a */
[----:B0-----:R-:W0:Y:S01]  /*21a0*/  LDC R156, c[0x0][0x878] ;  /* 0x00021e00ff9c7b82 */ /* 0x001e220000000800 */
[----:B------:R-:W-:-:S05]  /*21b0*/  HSET2.BF.GE.AND R142, R43.H0_H0, R145, PT ;  /* 0x000000912b8e7233 */ /* 0x000fca0003806880 */
[----:B------:R-:W-:Y:S02]  /*21c0*/  HFMA2 R142, -R142, UR7.H0_H0, R42.H0_H0 ;  /* 0x200000078e8e7c31 */ /* 0x000fe4000804012a */
[----:B------:R-:W2:Y:S01]  /*21d0*/  LDC R158, c[0x0][0x884] ;  /* 0x00022100ff9e7b82 */ /* 0x000ea20000000800 */
[----:B----4-:R-:W-:-:S05]  /*21e0*/  HSET2.BF.GE.AND R146, R43.H0_H0, R146, PT ;  /* 0x000000922b927233 */ /* 0x010fca0003806880 */
[----:B------:R-:W-:Y:S02]  /*21f0*/  HFMA2 R153, -R146, UR7.H0_H0, R42.H0_H0 ;  /* 0x2000000792997c31 */ /* 0x000fe4000804012a */
[----:B------:R-:W4:Y:S01]  /*2200*/  LDC.64 R82, c[0x0][0x890] ;  /* 0x00022400ff527b82 */ /* 0x000f220000000a00 */
[----:B-----5:R-:W-:-:S05]  /*2210*/  HSET2.BF.GE.AND R143, R43.H0_H0, R143, PT ;  /* 0x0000008f2b8f7233 */ /* 0x020fca0003806880 */
[----:B------:R-:W-:Y:S02]  /*2220*/  HFMA2 R145, -R143, UR7.H0_H0, R42.H0_H0 ;  /* 0x200000078f917c31 */ /* 0x000fe4000804012a */
[----:B------:R-:W5:Y:S01]  /*2230*/  LDC R154, c[0x0][0x86c] ;  /* 0x00021b00ff9a7b82 */ /* 0x000f620000000800 */
[----:B0-----:R-:W-:-:S07]  /*2240*/  IDP.2A.LO.S16.S8 R146, R142, UR8, R156 ;  /* 0x000000088e927c26 */ /* 0x001fce000800169c */
[----:B------:R-:W-:Y:S06]  /*2250*/  BAR.SYNC 0x0 ;  /* 0x000000ff0000791d */ /* 0x000fec0000000000 */
[----:B------:R-:W-:Y:S01]  /*2260*/  IDP.2A.HI.S16.S8 R142, R142, UR10, R157 ;  /* 0x0000000a8e8e7c26 */ /* 0x000fe2000800369d */
[----:B------:R-:W-:Y:S01]  /*2270*/  LDS R159, [R146+UR9] ;  /* 0x00000009929f7984 */ /* 0x000fe20008000800 */
[C---:B--2---:R-:W-:Y:S01]  /*2280*/  IDP.2A.LO.S16.S8 R143, R153.reuse, UR8, R158 ;  /* 0x00000008998f7c26 */ /* 0x044fe2000800169e */
[----:B------:R-:W0:Y:S01]  /*2290*/  LDC R164, c[0x0][0x8a0] ;  /* 0x00022800ffa47b82 */ /* 0x000e220000000800 */
[----:B-1----:R-:W-:Y:S01]  /*22a0*/  IDP.2A.HI.S16.S8 R153, R153, UR10, R160 ;  /* 0x0000000a99997c26 */ /* 0x002fe200080036a0 */
[----:B------:R-:W1:Y:S01]  /*22b0*/  LDS R158, [R142+UR9] ;  /* 0x000000098e9e7984 */ /* 0x000e620008000800 */
[----:B----4-:R-:W-:-:S03]  /*22c0*/  IDP.2A.LO.S16.S8 R82, R144, UR8, R82 ;  /* 0x0000000890527c26 */ /* 0x010fc60008001652 */
[----:B------:R-:W-:Y:S01]  /*22d0*/  LDS R156, [R143+UR9] ;  /* 0x000000098f9c7984 */ /* 0x000fe20008000800 */
[----:B------:R-:W-:-:S03]  /*22e0*/  IDP.2A.HI.S16.S8 R144, R144, UR10, R83 ;  /* 0x0000000a90907c26 */ /* 0x000fc60008003653 */
[----:B------:R-:W2:Y:S01]  /*22f0*/  LDS R157, [R153+UR9] ;  /* 0x00000009999d7984 */ /* 0x000ea20008000800 */
[C---:B-----5:R-:W-:Y:S02]  /*2300*/  IDP.2A.LO.S16.S8 R83, R145.reuse, UR8, R154 ;  /* 0x0000000891537c26 */ /* 0x060fe4000800169a */
[----:B---3--:R-:W-:Y:S01]  /*2310*/  IDP.2A.HI.S16.S8 R145, R145, UR10, R155 ;  /* 0x0000000a91917c26 */ /* 0x008fe2000800369b */
[----:B------:R-:W-:Y:S04]  /*2320*/  LDS R154, [R82+UR9] ;  /* 0x00000009529a7984 */ /* 0x000fe80008000800 */
[----:B------:R-:W3:Y:S04]  /*2330*/  LDS R155, [R144+UR9] ;  /* 0x00000009909b7984 */ /* 0x000ee80008000800 */
[----:B------:R-:W-:Y:S04]  /*2340*/  LDS R160, [R83+UR9] ;  /* 0x0000000953a07984 */ /* 0x000fe80008000800 */
[----:B------:R-:W4:Y:S01]  /*2350*/  LDS R162, [R145+UR9] ;  /* 0x0000000991a27984 */ /* 0x000f220008000800 */
[----:B-1----:R-:W-:-:S02]  /*2360*/  PRMT R149, R159, 0x5410, R158 ;  /* 0x000054109f957816 */ /* 0x002fc4000000009e */
[----:B------:R-:W-:Y:S02]  /*2370*/  PRMT R159, R159, 0x7632, R158 ;  /* 0x000076329f9f7816 */ /* 0x000fe4000000009e */
[C-C-:B--2---:R-:W-:Y:S02]  /*2380*/  PRMT R158, R156.reuse, 0x5410, R157.reuse ;  /* 0x000054109c9e7816 */ /* 0x144fe4000000009d */
[----:B------:R-:W-:Y:S02]  /*2390*/  PRMT R157, R156, 0x7632, R157 ;  /* 0x000076329c9d7816 */ /* 0x000fe4000000009d */
[C-C-:B---3--:R-:W-:Y:S02]  /*23a0*/  PRMT R156, R154.reuse, 0x5410, R155.reuse ;  /* 0x000054109a9c7816 */ /* 0x148fe4000000009b */
[----:B------:R-:W-:Y:S02]  /*23b0*/  PRMT R154, R154, 0x7632, R155 ;  /* 0x000076329a9a7816 */ /* 0x000fe4000000009b */
[----:B------:R-:W1:Y:S01]  /*23c0*/  LDC R155, c[0x0][0x898] ;  /* 0x00022600ff9b7b82 */ /* 0x000e620000000800 */
[----:B----4-:R-:W-:-:S02]  /*23d0*/  PRMT R161, R160, 0x5410, R162 ;  /* 0x00005410a0a17816 */ /* 0x010fc400000000a2 */
[----:B------:R-:W-:-:S05]  /*23e0*/  PRMT R160, R160, 0x7632, R162 ;  /* 0x00007632a0a07816 */ /* 0x000fca00000000a2 */
[----:B------:R-:W2:Y:S01]  /*23f0*/  LDC R162, c[0x0][0x89c] ;  /* 0x00022700ffa27b82 */ /* 0x000ea20000000800 */
[----:B------:R-:W-:Y:S02]  /*2400*/  HADD2 R149, R149, -R163 ;  /* 0x800000a395957230 */ /* 0x000fe40000000000 */
[----:B------:R-:W-:Y:S01]  /*2410*/  HADD2 R161, R161, -R0 ;  /* 0x80000000a1a17230 */ /* 0x000fe20000000000 */
[----:B------:R-:W-:Y:S02]  /*2420*/  HFMA2.MMA R160, R160, 1, 1, -R152 ;  /* 0x3c003c00a0a07835 */ /* 0x000fe40000100098 */
[----:B------:R-:W-:Y:S01]  /*2430*/  HFMA2.MMA R151, R159, 1, 1, -R151 ;  /* 0x3c003c009f977835 */ /* 0x000fe20000100097 */
[----:B------:R-:W-:Y:S01]  /*2440*/  HADD2 R147, R158, -R147 ;  /* 0x800000939e937230 */ /* 0x000fe20000000000 */
[----:B------:R-:W-:Y:S01]  /*2450*/  HFMA2.MMA R150, R157, 1, 1, -R150 ;  /* 0x3c003c009d967835 */ /* 0x000fe20000100096 */
[----:B------:R-:W-:Y:S01]  /*2460*/  HADD2 R148, R156, -R148 ;  /* 0x800000949c947230 */ /* 0x000fe20000000000 */
[----:B------:R-:W-:Y:S01]  /*2470*/  HFMA2.MMA R85, R154, 1, 1, -R85 ;  /* 0x3c003c009a557835 */ /* 0x000fe20000100055 */
[----:B------:R-:W-:Y:S01]  /*2480*/  IMAD.MOV.U32 R165, RZ, RZ, 0x9080000 ;  /* 0x09080000ffa57424 */ /* 0x000fe200078e00ff */
[----:B------:R3:W5:Y:S01]  /*2490*/  LDL.LU R0, [R1+0x3c] ;  /* 0x00003c0001007983 */ /* 0x0007620000300800 */
[----:B------:R-:W-:Y:S01]  /*24a0*/  IMAD.MOV.U32 R157, RZ, RZ, R161 ;  /* 0x000000ffff9d7224 */ /* 0x000fe200078e00a1 */
[----:B------:R-:W-:Y:S01]  /*24b0*/  UPRMT UR6, UR6, 0x9910, URZ ;  /* 0x0000991006067896 */ /* 0x000fe2000800003f */
[----:B-1----:R-:W-:-:S03]  /*24c0*/  HSET2.BF.GE.AND R152, R43.H0_H0, R155, PT ;  /* 0x0000009b2b987233 */ /* 0x002fc60003806880 */
[----:B------:R-:W-:Y:S02]  /*24d0*/  UISETP.NE.AND UP0, UPT, UR6, 0x4, UPT ;  /* 0x000000040600788c */ /* 0x000fe4000bf05270 */
[----:B------:R-:W-:-:S05]  /*24e0*/  HFMA2 R152, -R152, UR7.H0_H0, R42.H0_H0 ;  /* 0x2000000798987c31 */ /* 0x000fca000804012a */
[C---:B--2---:R-:W-:Y:S02]  /*24f0*/  IDP.2A.LO.S16.S8 R155, R152.reuse, UR8, R162 ;  /* 0x00000008989b7c26 */ /* 0x044fe400080016a2 */
[----:B0-----:R-:W-:-:S03]  /*2500*/  IDP.2A.HI.S16.S8 R152, R152, UR10, R164 ;  /* 0x0000000a98987c26 */ /* 0x001fc600080036a4 */
[----:B------:R-:W-:Y:S04]  /*2510*/  LDS R163, [R155+UR9] ;  /* 0x000000099ba37984 */ /* 0x000fe80008000800 */
[----:B------:R-:W0:Y:S02]  /*2520*/  LDS R164, [R152+UR9] ;  /* 0x0000000998a47984 */ /* 0x000e240008000800 */
[C-C-:B0-----:R-:W-:Y:S02]  /*2530*/  PRMT R159, R163.reuse, 0x7632, R164.reuse ;  /* 0x00007632a39f7816 */ /* 0x141fe400000000a4 */
[----:B------:R-:W-:Y:S01]  /*2540*/  PRMT R162, R163, 0x5410, R164 ;  /* 0x00005410a3a27816 */ /* 0x000fe200000000a4 */
[----:B------:R-:W-:-:S03]  /*2550*/  IMAD.MOV.U32 R164, RZ, RZ, 0x28a028a ;  /* 0x028a028affa47424 */ /* 0x000fc600078e00ff */
[----:B------:R-:W-:Y:S01]  /*2560*/  HFMA2.MMA R159, R159, 1, 1, -R108 ;  /* 0x3c003c009f9f7835 */ /* 0x000fe2000010006c */
[----:B------:R-:W-:Y:S01]  /*2570*/  HADD2 R156, R162, -R109 ;  /* 0x8000006da29c7230 */ /* 0x000fe20000000000 */
                                                                                                /* 0x000000959d6d7241 */
                                                                                                /* 0x000fe400000003ff */
                                                                                                /* 0x00000094936c7241 */
                                                                                                /* 0x000fca00000003ff */
[----:B------:R-:W-:Y:S02]  /*25a0*/  IMAD R109, R108, 0x10, R109 ;  /* 0x000000106c6d7824 */ /* 0x000fe400078e026d */
[----:B------:R-:W-:-:S05]  /*25b0*/  IMAD.MOV.U32 R108, RZ, RZ, R156 ;  /* 0x000000ffff6c7224 */ /* 0x000fca00078e009c */
                                                                                                /* 0x000000ff6c9a7241 */
                                                                                                /* 0x000fca00000003ff */
[----:B------:R-:W-:Y:S01]  /*25d0*/  IMAD R109, R154, 0x100, R109 ;  /* 0x000001009a6d7824 */ /* 0x000fe200078e026d */
                                                                                                /* 0x000000959d9a7242 */
                                                                                                /* 0x000fc800000017ff */
                                                                                                /* 0x000000959d9e7241 */
                                                                                                /* 0x000fe4000000109a */
[----:B------:R-:W0:Y:S01]  /*2600*/  POPC R157, R109 ;  /* 0x0000006d009d7309 */ /* 0x000e220000000000 */
                                                                                                /* 0x00000094939a7242 */
                                                                                                /* 0x000fc8000010979a */
                                                                                                /* 0x0000009493a27241 */
                                                                                                /* 0x000fe4000000909a */
[----:B0-----:R-:W-:-:S04]  /*2630*/  LOP3.LUT R157, R157, 0x1, RZ, 0xc0, !PT ;  /* 0x000000019d9d7812 */ /* 0x001fc800078ec0ff */
[----:B------:R-:W-:Y:S02]  /*2640*/  ISETP.NE.U32.AND P0, PT, R157, 0x1, PT ;  /* 0x000000019d00780c */ /* 0x000fe40003f05070 */
                                                                                                /* 0x000000a29e9d7242 */
                                                                                                /* 0x000fc800000017ff */
                                                                                                /* 0x000000a29e9e7241 */
                                                                                                /* 0x000fe4000000109d */
                                                                                                /* 0x200000a59a9a7241 */
                                                                                                /* 0x000fe4000000109d */
                                                                                                /* 0x0000006c9e9d7242 */
                                                                                                /* 0x000fc800000017ff */
                                                                                                /* 0x0000006c9e9e7241 */
                                                                                                /* 0x000fe4000000109d */
[----:B------:R-:W-:Y:S01]  /*26a0*/  SEL R108, R164, 0xa820a820, !P0 ;  /* 0xa820a820a46c7807 */ /* 0x000fe20004000000 */
[----:B------:R-:W-:Y:S01]  /*26b0*/  IMAD.MOV.U32 R164, RZ, RZ, 0x1 ;  /* 0x00000001ffa47424 */ /* 0x000fe200078e00ff */
                                                                                                /* 0x200000ff9a9a7241 */
                                                                                                /* 0x000fe4000000109d */
                                                                                                /* 0x4040006c6c6c7241 */
                                                                                                /* 0x000fe2000000006d */
[----:B------:R-:W-:Y:S02]  /*26e0*/  HMUL2 R109, R158, R110 ;  /* 0x0000006e9e6d7232 */ /* 0x000fe40000000000 */
[C---:B------:R-:W-:Y:S02]  /*26f0*/  IMAD.SHL.U32 R158, R154.reuse, 0x2, RZ ;  /* 0x000000029a9e7824 */ /* 0x040fe400078e00ff */
[----:B------:R-:W-:Y:S01]  /*2700*/  IMAD.SHL.U32 R157, R154, 0x400000, RZ ;  /* 0x004000009a9d7824 */ /* 0x000fe200078e00ff */
[----:B------:R-:W-:-:S02]  /*2710*/  HMNMX2 R109, |R109|, 65504, 65504, PT ;  /* 0x7bff7bff6d6d7840 */ /* 0x000fc40003800200 */
[----:B------:R-:W-:Y:S02]  /*2720*/  LOP3.LUT R154, R158, 0x1e, RZ, 0xc0, !PT ;  /* 0x0000001e9e9a7812 */ /* 0x000fe400078ec0ff */
[----:B------:R-:W-:Y:S02]  /*2730*/  LOP3.LUT R158, R157, 0x7c00000, RZ, 0xc0, !PT ;  /* 0x07c000009d9e7812 */ /* 0x000fe400078ec0ff */
[----:B------:R-:W-:Y:S02]  /*2740*/  SHF.L.U32 R157, R164, R154, RZ ;  /* 0x0000009aa49d7219 */ /* 0x000fe400000006ff */
[----:B------:R-:W-:Y:S02]  /*2750*/  LOP3.LUT R154, R108, 0xaaaaa, RZ, 0xc0, !PT ;  /* 0x000aaaaa6c9a7812 */ /* 0x000fe400078ec0ff */
[----:B------:R-:W-:Y:S02]  /*2760*/  LOP3.LUT R108, R157, R108, RZ, 0xfc, !PT ;  /* 0x0000006c9d6c7212 */ /* 0x000fe400078efcff */
[----:B------:R-:W-:-:S02]  /*2770*/  LOP3.LUT R157, R109, 0x80008000, RZ, 0xfc, !PT ;  /* 0x800080006d9d7812 */ /* 0x000fc400078efcff */
[----:B------:R-:W-:Y:S02]  /*2780*/  LEA.HI R154, R154, R158, RZ, 0x1f ;  /* 0x0000009e9a9a7211 */ /* 0x000fe400078ff8ff */
                                                                                                /* 0x0000009d6d9e7241 */
                                                                                                /* 0x000fe4000000806c */
                                                                                                /* 0x0000009d6da27241 */
                                                                                                /* 0x000fc8000000006c */
[----:B------:R-:W-:Y:S01]  /*27b0*/  HFMA2.MMA R149, R149, 1, 1, R158 ;  /* 0x3c003c0095957835 */ /* 0x000fe2000000009e */
[----:B------:R-:W-:Y:S01]  /*27c0*/  HADD2 R161, R161, R162 ;  /* 0x000000a2a1a17230 */ /* 0x000fe20000000000 */
                                                                                                /* 0x0000009d6d9e7241 */
                                                                                                /* 0x000fe4000001806c */
                                                                                                /* 0x0000009d6da27241 */
                                                                                                /* 0x000fe4000001006c */
                                                                                                /* 0x0000009d6d6c7241 */
                                                                                                /* 0x000fe4000002006c */
[----:B------:R-:W-:Y:S01]  /*2800*/  HFMA2.MMA R157, R148, 1, 1, R158 ;  /* 0x3c003c00949d7835 */ /* 0x000fe2000000009e */
[----:B------:R-:W-:Y:S02]  /*2810*/  HADD2 R162, R147, R162 ;  /* 0x000000a293a27230 */ /* 0x000fe40000000000 */
[----:B------:R-:W-:-:S02]  /*2820*/  IMAD.MOV.U32 R158, RZ, RZ, R160 ;  /* 0x000000ffff9e7224 */ /* 0x000fc400078e00a0 */
[----:B------:R-:W-:Y:S02]  /*2830*/  HADD2 R156, R156, R108 ;  /* 0x0000006c9c9c7230 */ /* 0x000fe40000000000 */
[----:B------:R-:W-:Y:S02]  /*2840*/  IMAD.MOV.U32 R147, RZ, RZ, R151 ;  /* 0x000000ffff937224 */ /* 0x000fe400078e0097 */
[----:B------:R-:W-:-:S03]  /*2850*/  IMAD.MOV.U32 R148, RZ, RZ, R150 ;  /* 0x000000ffff947224 */ /* 0x000fc600078e0096 */
                                                                                                /* 0x000000939ea37241 */
                                                                                                /* 0x000fe400000003ff */
                                                                                                /* 0x00000055946c7241 */
                                                                                                /* 0x000fca00000003ff */
[----:B------:R-:W-:Y:S02]  /*2880*/  IMAD R163, R108, 0x10, R163 ;  /* 0x000000106ca37824 */ /* 0x000fe400078e02a3 */
[----:B------:R-:W-:-:S05]  /*2890*/  IMAD.MOV.U32 R108, RZ, RZ, R159 ;  /* 0x000000ffff6c7224 */ /* 0x000fca00078e009f */
                                                                                                /* 0x000000ff6ca47241 */
                                                                                                /* 0x000fca00000003ff */
[----:B------:R-:W-:Y:S01]  /*28b0*/  IMAD R163, R164, 0x100, R163 ;  /* 0x00000100a4a37824 */ /* 0x000fe200078e02a3 */
                                                                                                /* 0x000000939ea47242 */
                                                                                                /* 0x000fc800000017ff */
                                                                                                /* 0x000000939e937241 */
                                                                                                /* 0x000fe400000010a4 */
                                                                                                /* 0x0000005594a47242 */
                                                                                                /* 0x000fc800001097a4 */
                                                                                                /* 0x0000005594947241 */
                                                                                                /* 0x000fc800000090a4 */
                                                                                                /* 0x00000094939e7242 */
                                                                                                /* 0x000fc800000017ff */
                                                                                                /* 0x0000009493937241 */
                                                                                                /* 0x000fe4000000109e */
                                                                                                /* 0x200000a5a49e7241 */
                                                                                                /* 0x000fe2000000109e */
[----:B------:R-:W-:Y:S01]  /*2930*/  IMAD.MOV.U32 R164, RZ, RZ, 0x28a028a ;  /* 0x028a028affa47424 */ /* 0x000fe200078e00ff */
                                                                                                /* 0x0000006c93947242 */
                                                                                                /* 0x000fc800000017ff */
                                                                                                /* 0x0000006c93937241 */
                                                                                                /* 0x000fe40000001094 */
[----:B------:R-:W0:Y:S01]  /*2960*/  POPC R108, R163 ;  /* 0x000000a3006c7309 */ /* 0x000e220000000000 */
                                                                                                /* 0x200000ff9e9e7241 */
                                                                                                /* 0x000fe40000001094 */
[----:B------:R-:W-:Y:S01]  /*2980*/  HMUL2 R147, R147, R110 ;  /* 0x0000006e93937232 */ /* 0x000fe20000000000 */
[----:B0-----:R-:W-:-:S04]  /*2990*/  LOP3.LUT R108, R108, 0x1, RZ, 0xc0, !PT ;  /* 0x000000016c6c7812 */ /* 0x001fc800078ec0ff */
[----:B------:R-:W-:Y:S01]  /*29a0*/  ISETP.NE.U32.AND P0, PT, R108, 0x1, PT ;  /* 0x000000016c00780c */ /* 0x000fe20003f05070 */
[----:B------:R-:W-:-:S03]  /*29b0*/  IMAD.SHL.U32 R108, R158, 0x2, RZ ;  /* 0x000000029e6c7824 */ /* 0x000fc600078e00ff */
[----:B------:R-:W-:Y:S01]  /*29c0*/  SEL R148, R164, 0xa820a820, !P0 ;  /* 0xa820a820a4947807 */ /* 0x000fe20004000000 */
[----:B------:R-:W-:-:S03]  /*29d0*/  IMAD.MOV.U32 R164, RZ, RZ, 0x1 ;  /* 0x00000001ffa47424 */ /* 0x000fc600078e00ff */
                                                                                                /* 0x4040009494947241 */
                                                                                                /* 0x000fe400000000a3 */
[----:B------:R-:W-:Y:S02]  /*29f0*/  LOP3.LUT R163, R108, 0x1e, RZ, 0xc0, !PT ;  /* 0x0000001e6ca37812 */ /* 0x000fe400078ec0ff */
[----:B------:R-:W-:Y:S01]  /*2a00*/  HMNMX2 R108, |R147|, 65504, 65504, PT ;  /* 0x7bff7bff936c7840 */ /* 0x000fe20003800200 */
[----:B------:R-:W-:Y:S01]  /*2a10*/  IMAD R147, R158, 0x8000000, R154 ;  /* 0x080000009e937824 */ /* 0x000fe200078e029a */
[----:B------:R-:W-:Y:S02]  /*2a20*/  SHF.L.U32 R163, R164, R163, RZ ;  /* 0x000000a3a4a37219 */ /* 0x000fe400000006ff */
[----:B------:R-:W-:Y:S02]  /*2a30*/  LOP3.LUT R164, R112, 0x80008000, RZ, 0xfc, !PT ;  /* 0x8000800070a47812 */ /* 0x000fe400078efcff */
[----:B------:R-:W-:-:S02]  /*2a40*/  LOP3.LUT R158, R163, R148, RZ, 0xfc, !PT ;  /* 0x00000094a39e7212 */ /* 0x000fc400078efcff */
[----:B------:R-:W-:-:S04]  /*2a50*/  LOP3.LUT R154, R108, 0x80008000, RZ, 0xfc, !PT ;  /* 0x800080006c9a7812 */ /* 0x000fc800078efcff */
                                                                                                /* 0x0000009a6ca37241 */
                                                                                                /* 0x000fcc000000009e */
[----:B------:R-:W-:Y:S01]  /*2a70*/  HFMA2.MMA R160, R160, 1, 1, R163 ;  /* 0x3c003c00a0a07835 */ /* 0x000fe200000000a3 */
                                                                                                /* 0x0000009a6ca37241 */
                                                                                                /* 0x000fca000000809e */
[----:B------:R-:W-:-:S04]  /*2a90*/  HADD2 R151, R151, R163 ;  /* 0x000000a397977230 */ /* 0x000fc80000000000 */
[C-C-:B------:R-:W-:Y:S02]  /*2aa0*/  PRMT R163, R161.reuse, 0x5410, R160.reuse ;  /* 0x00005410a1a37816 */ /* 0x140fe400000000a0 */
[----:B------:R-:W-:Y:S02]  /*2ab0*/  PRMT R160, R161, 0x7632, R160 ;  /* 0x00007632a1a07816 */ /* 0x000fe400000000a0 */
[----:B------:R-:W-:Y:S01]  /*2ac0*/  LOP3.LUT R161, R111, 0x80008000, RZ, 0xfc, !PT ;  /* 0x800080006fa17812 */ /* 0x000fe200078efcff */
[----:B------:R0:W-:Y:S04]  /*2ad0*/  STS [R83+UR9], R163 ;  /* 0x000000a353007988 */ /* 0x0001e80008000809 */
[----:B------:R-:W-:Y:S01]  /*2ae0*/  STS [R145+UR9], R160 ;  /* 0x000000a091007988 */ /* 0x000fe20008000809 */
[----:B0-----:R-:W-:-:S02]  /*2af0*/  PRMT R83, R149, 0x5410, R151 ;  /* 0x0000541095537816 */ /* 0x001fc40000000097 */
[----:B------:R-:W-:Y:S02]  /*2b00*/  PRMT R149, R149, 0x7632, R151 ;  /* 0x0000763295957816 */ /* 0x000fe40000000097 */
[----:B------:R-:W0:Y:S01]  /*2b10*/  LDC R151, c[0x0][0x8b4] ;  /* 0x00022d00ff977b82 */ /* 0x000e220000000800 */
[----:B------:R1:W-:Y:S04]  /*2b20*/  STS [R146+UR9], R83 ;  /* 0x0000005392007988 */ /* 0x0003e80008000809 */
[----:B------:R2:W-:Y:S01]  /*2b30*/  STS [R142+UR9], R149 ;  /* 0x000000958e007988 */ /* 0x0005e20008000809 */
[----:B-1----:R-:W-:Y:S02]  /*2b40*/  LOP3.LUT R83, R84, 0xffff, RZ, 0xc0, !PT ;  /* 0x0000ffff54537812 */ /* 0x002fe400078ec0ff */
[----:B------:R-:W-:-:S02]  /*2b50*/  SHF.R.U32.HI R84, RZ, 0x10, R84 ;  /* 0x00000010ff547819 */ /* 0x000fc40000011654 */
                                                                                                /* 0x000000a16f917241 */
                                                                                                /* 0x000fe20000000053 */
[----:B--2---:R-:W1:Y:S01]  /*2b70*/  LDC R142, c[0x0][0x8bc] ;  /* 0x00022f00ff8e7b82 */ /* 0x004e620000000800 */
                                                                                                /* 0x000000a16fa07241 */
                                                                                                /* 0x000fe40000008053 */
                                                                                                /* 0x000000a16f927241 */
                                                                                                /* 0x000fe40000010053 */
                                                                                                /* 0x000000a16f6f7241 */
                                                                                                /* 0x000fe40000018053 */
                                                                                                /* 0x0000009a6c537241 */
                                                                                                /* 0x000fe2000001009e */
[----:B------:R-:W2:Y:S01]  /*2bc0*/  LDC R149, c[0x0][0x8c8] ;  /* 0x00023200ff957b82 */ /* 0x000ea20000000800 */
                                                                                                /* 0x000000a470a17241 */
                                                                                                /* 0x000fc40000008054 */
                                                                                                /* 0x000000a470a37241 */
                                                                                                /* 0x000fe40000010054 */
[----:B------:R-:W-:Y:S01]  /*2bf0*/  HFMA2.MMA R83, R150, 1, 1, R83 ;  /* 0x3c003c0096537835 */ /* 0x000fe20000000053 */
                                                                                                /* 0x000000a470967241 */
                                                                                                /* 0x000fe40000000054 */
                                                                                                /* 0x000000a470707241 */
                                                                                                /* 0x000fe20000018054 */
[----:B------:R-:W-:-:S06]  /*2c20*/  IMAD.MOV.U32 R164, RZ, RZ, 0x1 ;  /* 0x00000001ffa47424 */ /* 0x000fcc00078e00ff */
[C-C-:B------:R-:W-:Y:S02]  /*2c30*/  PRMT R84, R162.reuse, 0x5410, R83.reuse ;  /* 0x00005410a2547816 */ /* 0x140fe40000000053 */
[----:B------:R-:W-:Y:S01]  /*2c40*/  PRMT R83, R162, 0x7632, R83 ;  /* 0x00007632a2537816 */ /* 0x000fe20000000053 */
[----:B------:R-:W-:Y:S01]  /*2c50*/  IMAD.MOV.U32 R162, RZ, RZ, 0x28a028a ;  /* 0x028a028affa27424 */ /* 0x000fe200078e00ff */
[----:B-1----:R-:W-:Y:S01]  /*2c60*/  HSET2.BF.GE.AND R142, R43.H0_H0, R142, PT ;  /* 0x0000008e2b8e7233 */ /* 0x002fe20003806880 */
[----:B------:R1:W-:Y:S04]  /*2c70*/  STS [R143+UR9], R84 ;  /* 0x000000548f007988 */ /* 0x0003e80008000809 */
[----:B------:R4:W-:Y:S01]  /*2c80*/  STS [R153+UR9], R83 ;  /* 0x0000005399007988 */ /* 0x0009e20008000809 */
[----:B------:R-:W-:Y:S01]  /*2c90*/  HFMA2 R142, -R142, UR7.H0_H0, R42.H0_H0 ;  /* 0x200000078e8e7c31 */ /* 0x000fe2000804012a */
                                                                                                /* 0x0000009a6c547241 */
                                                                                                /* 0x002fe2000001809e */
[----:B------:R-:W1:Y:S01]  /*2cb0*/  LDC R143, c[0x0][0x8a4] ;  /* 0x00022900ff8f7b82 */ /* 0x000e620000000800 */
                                                                                                /* 0x0000009a6c9a7241 */
                                                                                                /* 0x000fc6000002009e */
[----:B------:R-:W-:-:S03]  /*2cd0*/  HADD2 R84, R85, R84 ;  /* 0x0000005455547230 */ /* 0x000fc60000000000 */
[----:B------:R-:W-:Y:S01]  /*2ce0*/  HFMA2.MMA R154, R159, 1, 1, R154 ;  /* 0x3c003c009f9a7835 */ /* 0x000fe2000000009a */
[----:B----4-:R-:W4:Y:S01]  /*2cf0*/  LDC R153, c[0x0][0x8cc] ;  /* 0x00023300ff997b82 */ /* 0x010f220000000800 */
[C-C-:B------:R-:W-:Y:S02]  /*2d00*/  PRMT R83, R157.reuse, 0x5410, R84.reuse ;  /* 0x000054109d537816 */ /* 0x140fe40000000054 */
[----:B------:R-:W-:-:S03]  /*2d10*/  PRMT R84, R157, 0x7632, R84 ;  /* 0x000076329d547816 */ /* 0x000fc60000000054 */
[----:B------:R0:W-:Y:S04]  /*2d20*/  STS [R82+UR9], R83 ;  /* 0x0000005352007988 */ /* 0x0001e80008000809 */
[----:B------:R1:W-:Y:S01]  /*2d30*/  STS [R144+UR9], R84 ;  /* 0x0000005490007988 */ /* 0x0003e20008000809 */
[C-C-:B0-----:R-:W-:Y:S02]  /*2d40*/  PRMT R82, R156.reuse, 0x5410, R154.reuse ;  /* 0x000054109c527816 */ /* 0x141fe4000000009a */
[----:B------:R-:W-:Y:S01]  /*2d50*/  PRMT R154, R156, 0x7632, R154 ;  /* 0x000076329c9a7816 */ /* 0x000fe2000000009a */
[----:B-1----:R-:W0:Y:S02]  /*2d60*/  LDC R144, c[0x0][0x8b0] ;  /* 0x00022c00ff907b82 */ /* 0x002e240000000800 */
[----:B------:R1:W-:Y:S01]  /*2d70*/  STS [R155+UR9], R82 ;  /* 0x000000529b007988 */ /* 0x0003e20008000809 */
[----:B------:R-:W-:-:S03]  /*2d80*/  HSET2.BF.GE.AND R143, R43.H0_H0, R143, PT ;  /* 0x0000008f2b8f7233 */ /* 0x000fc60003806880 */
[----:B------:R0:W-:Y:S02]  /*2d90*/  STS [R152+UR9], R154 ;  /* 0x0000009a98007988 */ /* 0x0001e40008000809 */
[----:B------:R-:W-:Y:S01]  /*2da0*/  HFMA2 R143, -R143, UR7.H0_H0, R42.H0_H0 ;  /* 0x200000078f8f7c31 */ /* 0x000fe2000804012a */
[----:B------:R-:W2:Y:S08]  /*2db0*/  LDC.64 R84, c[0x0][0x8c0] ;  /* 0x00023000ff547b82 */ /* 0x000eb00000000a00 */
[----:B-1----:R-:W1:Y:S08]  /*2dc0*/  LDC.64 R82, c[0x0][0x8a8] ;  /* 0x00022a00ff527b82 */ /* 0x002e700000000a00 */
[----:B0-----:R-:W0:Y:S01]  /*2dd0*/  LDC R152, c[0x0][0x8b8] ;  /* 0x00022e00ff987b82 */ /* 0x001e220000000800 */
[----:B------:R-:W-:-:S05]  /*2de0*/  HSET2.BF.GE.AND R144, R43.H0_H0, R144, PT ;  /* 0x000000902b907233 */ /* 0x000fca0003806880 */
[----:B------:R-:W-:Y:S02]  /*2df0*/  HFMA2 R144, -R144, UR7.H0_H0, R42.H0_H0 ;  /* 0x2000000790907c31 */ /* 0x000fe4000804012a */
[----:B------:R-:W3:Y:S01]  /*2e00*/  LDC R154, c[0x0][0x8d0] ;  /* 0x00023400ff9a7b82 */ /* 0x000ee20000000800 */
[C---:B--2---:R-:W-:Y:S02]  /*2e10*/  IDP.2A.LO.S16.S8 R84, R142.reuse, UR8, R84 ;  /* 0x000000088e547c26 */ /* 0x044fe40008001654 */
[----:B------:R-:W-:Y:S01]  /*2e20*/  IDP.2A.HI.S16.S8 R142, R142, UR10, R85 ;  /* 0x0000000a8e8e7c26 */ /* 0x000fe20008003655 */
[----:B------:R-:W-:Y:S01]  /*2e30*/  HSET2.BF.GE.AND R85, R43.H0_H0, R149, PT ;  /* 0x000000952b557233 */ /* 0x000fe20003806880 */
[----:B------:R-:W-:-:S03]  /*2e40*/  IDP.2A.LO.S16.S8 R149, R144, UR8, R151 ;  /* 0x0000000890957c26 */ /* 0x000fc60008001697 */
[----:B------:R-:W-:Y:S06]  /*2e50*/  BAR.SYNC 0x0 ;  /* 0x000000ff0000791d */ /* 0x000fec0000000000 */
[C---:B-1----:R-:W-:Y:S02]  /*2e60*/  IDP.2A.LO.S16.S8 R82, R143.reuse, UR8, R82 ;  /* 0x000000088f527c26 */ /* 0x042fe40008001652 */
[----:B------:R-:W-:Y:S02]  /*2e70*/  HFMA2 R85, -R85, UR7.H0_H0, R42.H0_H0 ;  /* 0x2000000755557c31 */ /* 0x000fe4000804012a */
[----:B------:R-:W-:Y:S01]  /*2e80*/  IDP.2A.HI.S16.S8 R83, R143, UR10, R83 ;  /* 0x0000000a8f537c26 */ /* 0x000fe20008003653 */
[----:B------:R-:W-:Y:S01]  /*2e90*/  LDS R156, [R149+UR9] ;  /* 0x00000009959c7984 */ /* 0x000fe20008000800 */
[----:B0-----:R-:W-:-:S02]  /*2ea0*/  IDP.2A.HI.S16.S8 R144, R144, UR10, R152 ;  /* 0x0000000a90907c26 */ /* 0x001fc40008003698 */
[C---:B----4-:R-:W-:Y:S01]  /*2eb0*/  IDP.2A.LO.S16.S8 R143, R85.reuse, UR8, R153 ;  /* 0x00000008558f7c26 */ /* 0x050fe20008001699 */
[----:B------:R-:W-:Y:S04]  /*2ec0*/  LDS R155, [R82+UR9] ;  /* 0x00000009529b7984 */ /* 0x000fe80008000800 */
[----:B------:R-:W0:Y:S01]  /*2ed0*/  LDS R152, [R83+UR9] ;  /* 0x0000000953987984 */ /* 0x000e220008000800 */
[----:B---3--:R-:W-:-:S03]  /*2ee0*/  IDP.2A.HI.S16.S8 R85, R85, UR10, R154 ;  /* 0x0000000a55557c26 */ /* 0x008fc6000800369a */
[----:B------:R-:W1:Y:S04]  /*2ef0*/  LDS R151, [R144+UR9] ;  /* 0x0000000990977984 */ /* 0x000e680008000800 */
[----:B------:R-:W-:Y:S04]  /*2f00*/  LDS R157, [R143+UR9] ;  /* 0x000000098f9d7984 */ /* 0x000fe80008000800 */
[----:B------:R-:W2:Y:S04]  /*2f10*/  LDS R158, [R85+UR9] ;  /* 0x00000009559e7984 */ /* 0x000ea80008000800 */
[----:B------:R-:W-:Y:S04]  /*2f20*/  LDS R154, [R84+UR9] ;  /* 0x00000009549a7984 */ /* 0x000fe80008000800 */
[----:B------:R-:W3:Y:S01]  /*2f30*/  LDS R159, [R142+UR9] ;  /* 0x000000098e9f7984 */ /* 0x000ee20008000800 */
[----:B0-----:R-:W-:-:S02]  /*2f40*/  PRMT R153, R155, 0x5410, R152 ;  /* 0x000054109b997816 */ /* 0x001fc40000000098 */
[----:B------:R-:W-:Y:S02]  /*2f50*/  PRMT R155, R155, 0x7632, R152 ;  /* 0x000076329b9b7816 */ /* 0x000fe40000000098 */
[C-C-:B-1----:R-:W-:Y:S01]  /*2f60*/  PRMT R152, R156.reuse, 0x5410, R151.reuse ;  /* 0x000054109c987816 */ /* 0x142fe20000000097 */
[----:B------:R-:W-:Y:S01]  /*2f70*/  HADD2 R153, R153, -R145 ;  /* 0x8000009199997230 */ /* 0x000fe20000000000 */
[----:B------:R-:W-:Y:S01]  /*2f80*/  PRMT R156, R156, 0x7632, R151 ;  /* 0x000076329c9c7816 */ /* 0x000fe20000000097 */
[----:B------:R-:W-:-:S03]  /*2f90*/  HADD2 R150, R155, -R150 ;  /* 0x800000969b967230 */ /* 0x000fc60000000000 */
[----:B------:R-:W-:Y:S01]  /*2fa0*/  HFMA2.MMA R160, R152, 1, 1, -R160 ;  /* 0x3c003c0098a07835 */ /* 0x000fe200001000a0 */
[C-C-:B--2---:R-:W-:Y:S01]  /*2fb0*/  PRMT R152, R157.reuse, 0x5410, R158.reuse ;  /* 0x000054109d987816 */ /* 0x144fe2000000009e */
[----:B------:R-:W-:Y:S01]  /*2fc0*/  HFMA2.MMA R156, R156, 1, 1, -R161 ;  /* 0x3c003c009c9c7835 */ /* 0x000fe200001000a1 */
[----:B------:R-:W-:-:S04]  /*2fd0*/  PRMT R158, R157, 0x7632, R158 ;  /* 0x000076329d9e7816 */ /* 0x000fc8000000009e */
[----:B------:R-:W-:Y:S01]  /*2fe0*/  HFMA2.MMA R152, R152, 1, 1, -R111 ;  /* 0x3c003c0098987835 */ /* 0x000fe2000010006f */
[C-C-:B---3--:R-:W-:Y:S02]  /*2ff0*/  PRMT R151, R154.reuse, 0x5410, R159.reuse ;  /* 0x000054109a977816 */ /* 0x148fe4000000009f */
[----:B------:R-:W-:Y:S01]  /*3000*/  IMAD.MOV.U32 R155, RZ, RZ, R160 ;  /* 0x000000ffff9b7224 */ /* 0x000fe200078e00a0 */
[----:B------:R-:W-:Y:S01]  /*3010*/  PRMT R154, R154, 0x7632, R159 ;  /* 0x000076329a9a7816 */ /* 0x000fe2000000009f */
[----:B------:R-:W-:Y:S01]  /*3020*/  HFMA2.MMA R158, R158, 1, 1, -R112 ;  /* 0x3c003c009e9e7835 */ /* 0x000fe20000100070 */
[----:B------:R-:W-:Y:S02]  /*3030*/  HADD2 R151, R151, -R146 ;  /* 0x8000009297977230 */ /* 0x000fe40000000000 */
[----:B------:R-:W-:Y:S02]  /*3040*/  IMAD.MOV.U32 R146, RZ, RZ, R153 ;  /* 0x000000ffff927224 */ /* 0x000fe400078e0099 */
[----:B------:R-:W-:Y:S01]  /*3050*/  HADD2 R163, R154, -R163 ;  /* 0x800000a39aa37230 */ /* 0x000fe20000000000 */
                                                                                                /* 0x0000009897917241 */
                                                                                                /* 0x000fc400000003ff */
                                                                                                /* 0x0000009b926f7241 */
                                                                                                /* 0x000fe400000003ff */
[----:B------:R-:W-:Y:S02]  /*3080*/  IMAD.MOV.U32 R159, RZ, RZ, R163 ;  /* 0x000000ffff9f7224 */ /* 0x000fe400078e00a3 */
[----:B------:R-:W-:Y:S02]  /*3090*/  IMAD.MOV.U32 R154, RZ, RZ, R158 ;  /* 0x000000ffff9a7224 */ /* 0x000fe400078e009e */
[----:B------:R-:W-:Y:S01]  /*30a0*/  IMAD R111, R145, 0x10, R111 ;  /* 0x00000010916f7824 */ /* 0x000fe200078e026f */
                                                                                                /* 0x0000009b92917242 */
                                                                                                /* 0x000fe400000017ff */
                                                                                                /* 0x0000009a9fa17241 */
                                                                                                /* 0x000fe200000003ff */
[----:B------:R-:W0:Y:S01]  /*30d0*/  POPC R157, R111 ;  /* 0x0000006f009d7309 */ /* 0x000e220000000000 */
                                                                                                /* 0x0000009b92927241 */
                                                                                                /* 0x000fc40000001091 */
                                                                                                /* 0x0000009897917242 */
                                                                                                /* 0x000fc80000109791 */
                                                                                                /* 0x00000098979b7241 */
                                                                                                /* 0x000fc80000009091 */
                                                                                                /* 0x0000009b92707242 */
                                                                                                /* 0x000fc800000017ff */
                                                                                                /* 0x0000009b929b7241 */
                                                                                                /* 0x000fe40000001070 */
                                                                                                /* 0x200000ff91927241 */
                                                                                                /* 0x000fe20000001070 */
[----:B------:R-:W-:Y:S01]  /*3140*/  IMAD.MOV.U32 R145, RZ, RZ, R150 ;  /* 0x000000ffff917224 */ /* 0x000fe200078e0096 */
[----:B0-----:R-:W-:-:S04]  /*3150*/  LOP3.LUT R157, R157, 0x1, RZ, 0xc0, !PT ;  /* 0x000000019d9d7812 */ /* 0x001fc800078ec0ff */
                                                                                                /* 0x0000009c91707241 */
                                                                                                /* 0x000fe400000003ff */
[----:B------:R-:W-:-:S03]  /*3170*/  ISETP.NE.U32.AND P0, PT, R157, 0x1, PT ;  /* 0x000000019d00780c */ /* 0x000fc60003f05070 */
[----:B------:R-:W-:Y:S01]  /*3180*/  IMAD R112, R161, 0x10, R112 ;  /* 0x00000010a1707824 */ /* 0x000fe200078e0270 */
                                                                                                /* 0x0000009c91a17242 */
                                                                                                /* 0x000fc600000017ff */
[----:B------:R-:W0:Y:S01]  /*31a0*/  POPC R157, R112 ;  /* 0x00000070009d7309 */ /* 0x000e220000000000 */
                                                                                                /* 0x0000009c91917241 */
                                                                                                /* 0x000fe400000010a1 */
                                                                                                /* 0x0000009a9fa17242 */
                                                                                                /* 0x000fc800001097a1 */
                                                                                                /* 0x0000009a9f9a7241 */
                                                                                                /* 0x000fc800000090a1 */
                                                                                                /* 0x0000009a919f7242 */
                                                                                                /* 0x000fc800000017ff */
                                                                                                /* 0x0000009a91917241 */
                                                                                                /* 0x000fe2000000109f */
[----:B------:R-:W-:Y:S01]  /*3200*/  IMAD.SHL.U32 R154, R146, 0x2, RZ ;  /* 0x00000002929a7824 */ /* 0x000fe200078e00ff */
[----:B------:R-:W-:Y:S02]  /*3210*/  SEL R146, R162, 0xa820a820, !P0 ;  /* 0xa820a820a2927807 */ /* 0x000fe40004000000 */
                                                                                                /* 0x200000ffa19f7241 */
                                                                                                /* 0x000fe4000000109f */
[----:B------:R-:W-:Y:S01]  /*3230*/  LOP3.LUT R154, R154, 0x1e, RZ, 0xc0, !PT ;  /* 0x0000001e9a9a7812 */ /* 0x000fe200078ec0ff */
[----:B------:R-:W-:Y:S01]  /*3240*/  HFMA2.MMA R145, R145, R110, -RZ ;  /* 0x0000006e91917235 */ /* 0x000fe200001000ff */
[----:B0-----:R-:W-:Y:S01]  /*3250*/  LOP3.LUT R157, R157, 0x1, RZ, 0xc0, !PT ;  /* 0x000000019d9d7812 */ /* 0x001fe200078ec0ff */
[----:B------:R-:W-:Y:S01]  /*3260*/  IMAD.SHL.U32 R159, R159, 0x2, RZ ;  /* 0x000000029f9f7824 */ /* 0x000fe200078e00ff */
                                                                                                /* 0x4040009292927241 */
                                                                                                /* 0x000fe2000000006f */
[----:B------:R-:W-:Y:S01]  /*3280*/  HMUL2 R111, R155, R110 ;  /* 0x0000006e9b6f7232 */ /* 0x000fe20000000000 */
[----:B------:R-:W-:-:S02]  /*3290*/  SHF.L.U32 R154, R164, R154, RZ ;  /* 0x0000009aa49a7219 */ /* 0x000fc400000006ff */
[----:B------:R-:W-:Y:S02]  /*32a0*/  ISETP.NE.U32.AND P0, PT, R157, 0x1, PT ;  /* 0x000000019d00780c */ /* 0x000fe40003f05070 */
[----:B------:R-:W-:Y:S02]  /*32b0*/  LOP3.LUT R146, R154, R146, RZ, 0xfc, !PT ;  /* 0x000000929a927212 */ /* 0x000fe400078efcff */
[----:B------:R-:W-:Y:S02]  /*32c0*/  SEL R154, R162, 0xa820a820, !P0 ;  /* 0xa820a820a29a7807 */ /* 0x000fe40004000000 */
[----:B------:R-:W-:Y:S02]  /*32d0*/  LOP3.LUT R159, R159, 0x1e, RZ, 0xc0, !PT ;  /* 0x0000001e9f9f7812 */ /* 0x000fe400078ec0ff */
                                                                                                /* 0x4040009a9a9a7241 */
                                                                                                /* 0x000fe40000000070 */
[----:B------:R-:W-:-:S02]  /*32f0*/  HMNMX2 R112, |R145|, 65504, 65504, PT ;  /* 0x7bff7bff91707840 */ /* 0x000fc40003800200 */
[----:B------:R-:W-:Y:S02]  /*3300*/  SHF.L.U32 R159, R164, R159, RZ ;  /* 0x0000009fa49f7219 */ /* 0x000fe400000006ff */
[----:B------:R-:W-:Y:S02]  /*3310*/  HMNMX2 R111, |R111|, 65504, 65504, PT ;  /* 0x7bff7bff6f6f7840 */ /* 0x000fe40003800200 */
[----:B------:R-:W-:Y:S02]  /*3320*/  LOP3.LUT R145, R159, R154, RZ, 0xfc, !PT ;  /* 0x0000009a9f917212 */ /* 0x000fe400078efcff */
[----:B------:R-:W-:Y:S02]  /*3330*/  LOP3.LUT R161, R112, 0x80008000, RZ, 0xfc, !PT ;  /* 0x8000800070a17812 */ /* 0x000fe400078efcff */
[----:B------:R-:W-:Y:S02]  /*3340*/  LOP3.LUT R159, R111, 0x80008000, RZ, 0xfc, !PT ;  /* 0x800080006f9f7812 */ /* 0x000fe400078efcff */
                                                                                                /* 0x000000a1709b7241 */
                                                                                                /* 0x000fc40000000091 */
                                                                                                /* 0x0000009f6f9a7241 */
                                                                                                /* 0x000fe40000000092 */
                                                                                                /* 0x000000a170a27241 */
                                                                                                /* 0x000fe40000008091 */
[----:B------:R-:W-:Y:S01]  /*3380*/  HFMA2.MMA R150, R150, 1, 1, R155 ;  /* 0x3c003c0096967835 */ /* 0x000fe2000000009b */
[----:B------:R-:W-:Y:S02]  /*3390*/  HADD2 R153, R153, R154 ;  /* 0x0000009a99997230 */ /* 0x000fe40000000000 */
[----:B------:R-:W-:-:S07]  /*33a0*/  HADD2 R162, R156, R162 ;  /* 0x000000a29ca27230 */ /* 0x000fce0000000000 */
[C-C-:B------:R-:W-:Y:S02]  /*33b0*/  PRMT R154, R153.reuse, 0x5410, R150.reuse ;  /* 0x00005410999a7816 */ /* 0x140fe40000000096 */
[----:B------:R-:W-:-:S03]  /*33c0*/  PRMT R150, R153, 0x7632, R150 ;  /* 0x0000763299967816 */ /* 0x000fc60000000096 */
[----:B------:R0:W-:Y:S04]  /*33d0*/  STS [R82+UR9], R154 ;  /* 0x0000009a52007988 */ /* 0x0001e80008000809 */
[----:B------:R1:W-:Y:S01]  /*33e0*/  STS [R83+UR9], R150 ;  /* 0x0000009653007988 */ /* 0x0003e20008000809 */
[----:B0-----:R-:W-:-:S04]  /*33f0*/  SHF.R.U32.HI R82, RZ, 0x15, R115 ;  /* 0x00000015ff527819 */ /* 0x001fc80000011673 */
[----:B------:R-:W-:Y:S01]  /*3400*/  LOP3.LUT R82, R82, 0x3e, RZ, 0xc0, !PT ;  /* 0x0000003e52527812 */ /* 0x000fe200078ec0ff */
[----:B-1----:R-:W-:-:S03]  /*3410*/  IMAD.SHL.U32 R83, R115, 0x2, RZ ;  /* 0x0000000273537824 */ /* 0x002fc600078e00ff */
[----:B------:R-:W-:-:S04]  /*3420*/  SHF.L.U32 R82, R164, R82, RZ ;  /* 0x00000052a4527219 */ /* 0x000fc800000006ff */
[----:B------:R-:W-:Y:S02]  /*3430*/  LOP3.LUT R82, R82, 0xaaaaa, R83, 0xf8, !PT ;  /* 0x000aaaaa52527812 */ /* 0x000fe400078ef853 */
[----:B------:R-:W-:-:S04]  /*3440*/  LOP3.LUT R83, R113, 0x80008000, RZ, 0xfc, !PT ;  /* 0x8000800071537812 */ /* 0x000fc800078efcff */
                                                                                                /* 0x0000005371967241 */
                                                                                                /* 0x000fe40000000052 */
                                                                                                /* 0x0000005371997241 */
                                                                                                /* 0x000fe40000008052 */
                                                                                                /* 0x00000053719a7241 */
                                                                                                /* 0x000fe40000010052 */
                                                                                                /* 0x00000053719b7241 */
                                                                                                /* 0x000fe40000018052 */
                                                                                                /* 0x0000005371717241 */
                                                                                                /* 0x000fe40000020052 */
[----:B------:R-:W-:-:S02]  /*34a0*/  SHF.R.U32.HI R82, RZ, 0x1a, R115 ;  /* 0x0000001aff527819 */ /* 0x000fc40000011673 */
                                                                                                /* 0x0000009f6f537241 */
                                                                                                /* 0x000fe40000008092 */
[----:B------:R-:W-:-:S03]  /*34c0*/  LOP3.LUT R82, R82, 0x3e, RZ, 0xc0, !PT ;  /* 0x0000003e52527812 */ /* 0x000fc600078ec0ff */
[----:B------:R-:W-:Y:S01]  /*34d0*/  HADD2 R160, R160, R83 ;  /* 0x00000053a0a07230 */ /* 0x000fe20000000000 */
[----:B------:R-:W-:Y:S02]  /*34e0*/  SHF.L.U32 R82, R164, R82, RZ ;  /* 0x00000052a4527219 */ /* 0x000fe400000006ff */
                                                                                                /* 0x0000009f6f537241 */
                                                                                                /* 0x000fe40000010092 */
[----:B------:R-:W-:Y:S02]  /*3500*/  LOP3.LUT R82, R82, 0xaaaaa, R115, 0xf8, !PT ;  /* 0x000aaaaa52527812 */ /* 0x000fe400078ef873 */
                                                                                                /* 0x000000a170737241 */
                                                                                                /* 0x000fe40000010091 */
[----:B------:R-:W-:Y:S01]  /*3520*/  LOP3.LUT R164, R114, 0x80008000, RZ, 0xfc, !PT ;  /* 0x8000800072a47812 */ /* 0x000fe200078efcff */
[----:B------:R-:W-:Y:S01]  /*3530*/  HFMA2.MMA R83, R151, 1, 1, R83 ;  /* 0x3c003c0097537835 */ /* 0x000fe20000000053 */
                                                                                                /* 0x000000a170a17241 */
                                                                                                /* 0x000fc40000018091 */
[----:B------:R-:W-:Y:S01]  /*3550*/  HFMA2.MMA R163, R163, 1, 1, R115 ;  /* 0x3c003c00a3a37835 */ /* 0x000fe20000000073 */
                                                                                                /* 0x000000a4729d7241 */
                                                                                                /* 0x000fe40000000052 */
                                                                                                /* 0x000000a472977241 */
                                                                                                /* 0x000fe20000008052 */
[----:B------:R-:W-:Y:S01]  /*3580*/  HFMA2.MMA R158, R158, 1, 1, R161 ;  /* 0x3c003c009e9e7835 */ /* 0x000fe200000000a1 */
                                                                                                /* 0x000000a4729c7241 */
                                                                                                /* 0x000fe40000010052 */
                                                                                                /* 0x000000a472737241 */
                                                                                                /* 0x000fe40000018052 */
                                                                                                /* 0x000000a472727241 */
                                                                                                /* 0x000fe40000020052 */
[C-C-:B------:R-:W-:Y:S01]  /*35c0*/  PRMT R82, R160.reuse, 0x5410, R162.reuse ;  /* 0x00005410a0527816 */ /* 0x140fe200000000a2 */
[----:B------:R-:W0:Y:S01]  /*35d0*/  LDC R164, c[0x0][0x8fc] ;  /* 0x00023f00ffa47b82 */ /* 0x000e220000000800 */
[----:B------:R-:W-:-:S02]  /*35e0*/  PRMT R160, R160, 0x7632, R162 ;  /* 0x00007632a0a07816 */ /* 0x000fc400000000a2 */
                                                                                                /* 0x0000009f6f9f7241 */
                                                                                                /* 0x000fe20000018092 */
[----:B------:R1:W-:Y:S04]  /*3600*/  STS [R149+UR9], R82 ;  /* 0x0000005295007988 */ /* 0x0003e80008000809 */
[----:B------:R-:W-:Y:S01]  /*3610*/  STS [R144+UR9], R160 ;  /* 0x000000a090007988 */ /* 0x000fe20008000809 */
[----:B------:R-:W-:Y:S01]  /*3620*/  HADD2 R152, R152, R159 ;  /* 0x0000009f98987230 */ /* 0x000fe20000000000 */
[C-C-:B-1----:R-:W-:Y:S01]  /*3630*/  PRMT R82, R83.reuse, 0x5410, R163.reuse ;  /* 0x0000541053527816 */ /* 0x142fe200000000a3 */
[----:B------:R-:W1:Y:S01]  /*3640*/  LDC R149, c[0x0][0x8e4] ;  /* 0x00023900ff957b82 */ /* 0x000e620000000800 */
[----:B------:R-:W-:-:S03]  /*3650*/  PRMT R83, R83, 0x7632, R163 ;  /* 0x0000763253537816 */ /* 0x000fc600000000a3 */
[----:B------:R2:W-:Y:S04]  /*3660*/  STS [R84+UR9], R82 ;  /* 0x0000005254007988 */ /* 0x0005e80008000809 */
[----:B------:R3:W-:Y:S01]  /*3670*/  STS [R142+UR9], R83 ;  /* 0x000000538e007988 */ /* 0x0007e20008000809 */
[----:B--2---:R-:W2:Y:S01]  /*3680*/  LDC R84, c[0x0][0x8d4] ;  /* 0x00023500ff547b82 */ /* 0x004ea20000000800 */
[C-C-:B------:R-:W-:Y:S02]  /*3690*/  PRMT R82, R152.reuse, 0x5410, R158.reuse ;  /* 0x0000541098527816 */ /* 0x140fe4000000009e */
[----:B------:R-:W-:-:S03]  /*36a0*/  PRMT R152, R152, 0x7632, R158 ;  /* 0x0000763298987816 */ /* 0x000fc6000000009e */
[----:B------:R4:W-:Y:S02]  /*36b0*/  STS [R143+UR9], R82 ;  /* 0x000000528f007988 */ /* 0x0009e40008000809 */
[----:B---3--:R-:W3:Y:S02]  /*36c0*/  LDC R142, c[0x0][0x8ec] ;  /* 0x00023b00ff8e7b82 */ /* 0x008ee40000000800 */
[----:B------:R0:W-:Y:S06]  /*36d0*/  STS [R85+UR9], R152 ;  /* 0x0000009855007988 */ /* 0x0001ec0008000809 */
[----:B----4-:R-:W4:Y:S08]  /*36e0*/  LDC.64 R82, c[0x0][0x8d8] ;  /* 0x00023600ff527b82 */ /* 0x010f300000000a00 */
[----:B------:R-:W1:Y:S01]  /*36f0*/  LDC R143, c[0x0][0x8e0] ;  /* 0x00023800ff8f7b82 */ /* 0x000e620000000800 */
[----:B--2---:R-:W-:-:S05]  /*3700*/  HSET2.BF.GE.AND R144, R43.H0_H0, R84, PT ;  /* 0x000000542b907233 */ /* 0x004fca0003806880 */
[----:B------:R-:W-:Y:S02]  /*3710*/  HFMA2 R144, -R144, UR7.H0_H0, R42.H0_H0 ;  /* 0x2000000790907c31 */ /* 0x000fe4000804012a */
[----:B0-----:R-:W0:Y:S01]  /*3720*/  LDC.64 R84, c[0x0][0x8f0] ;  /* 0x00023c00ff547b82 */ /* 0x001e220000000a00 */
[----:B---3--:R-:W-:Y:S02]  /*3730*/  HSET2.BF.GE.AND R142, R43.H0_H0, R142, PT ;  /* 0x0000008e2b8e7233 */ /* 0x008fe40003806880 */
[----:B----4-:R-:W-:-:S05]  /*3740*/  IDP.2A.LO.S16.S8 R82, R144, UR8, R82 ;  /* 0x0000000890527c26 */ /* 0x010fca0008001652 */
[----:B------:R-:W2:Y:S01]  /*3750*/  LDC R152, c[0x0][0x8e8] ;  /* 0x00023a00ff987b82 */ /* 0x000ea20000000800 */
[----:B------:R-:W-:-:S07]  /*3760*/  IDP.2A.HI.S16.S8 R83, R144, UR10, R83 ;  /* 0x0000000a90537c26 */ /* 0x000fce0008003653 */
[----:B------:R-:W-:Y:S06]  /*3770*/  BAR.SYNC 0x0 ;  /* 0x000000ff0000791d */ /* 0x000fec0000000000 */
[----:B-1----:R-:W-:Y:S01]  /*3780*/  HSET2.BF.GE.AND R144, R43.H0_H0, R143, PT ;  /* 0x0000008f2b907233 */ /* 0x002fe20003806880 */
[--C-:B------:R-:W-:Y:S01]  /*3790*/  HFMA2 R143, -R142, UR7.H0_H0, R42.reuse.H0_H0 ;  /* 0x200000078e8f7c31 */ /* 0x100fe2000804012a */
[----:B------:R-:W-:Y:S03]  /*37a0*/  LDS R160, [R82+UR9] ;  /* 0x0000000952a07984 */ /* 0x000fe60008000800 */
[----:B------:R-:W-:Y:S01]  /*37b0*/  HFMA2 R144, -R144, UR7.H0_H0, R42.H0_H0 ;  /* 0x2000000790907c31 */ /* 0x000fe2000804012a */
[----:B------:R-:W1:Y:S01]  /*37c0*/  LDS R163, [R83+UR9] ;  /* 0x0000000953a37984 */ /* 0x000e620008000800 */
[----:B0-----:R-:W-:-:S02]  /*37d0*/  IDP.2A.LO.S16.S8 R142, R143, UR8, R84 ;  /* 0x000000088f8e7c26 */ /* 0x001fc40008001654 */
[----:B------:R-:W0:Y:S01]  /*37e0*/  LDC R84, c[0x0][0x8f8] ;  /* 0x00023e00ff547b82 */ /* 0x000e220000000800 */
[----:B------:R-:W-:Y:S01]  /*37f0*/  IDP.2A.HI.S16.S8 R143, R143, UR10, R85 ;  /* 0x0000000a8f8f7c26 */ /* 0x000fe20008003655 */
[----:B------:R-:W-:Y:S01]  /*3800*/  LOP3.LUT R85, R148, 0xaaaaa, RZ, 0xc0, !PT ;  /* 0x000aaaaa94557812 */ /* 0x000fe200078ec0ff */
[----:B------:R-:W-:-:S03]  /*3810*/  IDP.2A.LO.S16.S8 R149, R144, UR8, R149 ;  /* 0x0000000890957c26 */ /* 0x000fc60008001695 */
[----:B------:R-:W-:Y:S01]  /*3820*/  LDS R158, [R143+UR9] ;  /* 0x000000098f9e7984 */ /* 0x000fe20008000800 */
[----:B--2---:R-:W-:Y:S02]  /*3830*/  IDP.2A.HI.S16.S8 R144, R144, UR10, R152 ;  /* 0x0000000a90907c26 */ /* 0x004fe40008003698 */
[----:B------:R-:W-:Y:S01]  /*3840*/  IMAD.IADD R85, R85, 0x1, R147 ;  /* 0x0000000155557824 */ /* 0x000fe200078e0293 */
[----:B------:R-:W2:Y:S04]  /*3850*/  LDS R152, [R142+UR9] ;  /* 0x000000098e987984 */ /* 0x000ea80008000800 */
[----:B------:R-:W-:Y:S04]  /*3860*/  LDS R161, [R149+UR9] ;  /* 0x0000000995a17984 */ /* 0x000fe80008000800 */
[----:B------:R-:W3:Y:S01]  /*3870*/  LDS R159, [R144+UR9] ;  /* 0x00000009909f7984 */ /* 0x000ee20008000800 */
[----:B0-----:R-:W-:-:S02]  /*3880*/  HSET2.BF.GE.AND R147, R43.H0_H0, R84, PT ;  /* 0x000000542b937233 */ /* 0x001fc40003806880 */
[----:B------:R-:W-:-:S04]  /*3890*/  LOP3.LUT R84, R146, 0xffff, RZ, 0xc0, !PT ;  /* 0x0000ffff92547812 */ /* 0x000fc800078ec0ff */
[----:B------:R-:W-:Y:S01]  /*38a0*/  PRMT R84, R145, 0x1054, R84 ;  /* 0x0000105491547816 */ /* 0x000fe20000000054 */
[----:B------:R-:W-:Y:S02]  /*38b0*/  HFMA2 R145, -R147, UR7.H0_H0, R42.H0_H0 ;  /* 0x2000000793917c31 */ /* 0x000fe4000804012a */
[----:B------:R-:W0:Y:S03]  /*38c0*/  LDC R147, c[0x0][0x900] ;  /* 0x00024000ff937b82 */ /* 0x000e260000000800 */
[----:B------:R-:W-:Y:S01]  /*38d0*/  IDP.2A.LO.S16.S8 R146, R145, UR8, R164 ;  /* 0x0000000891927c26 */ /* 0x000fe200080016a4 */
[C-C-:B-1----:R-:W-:Y:S01]  /*38e0*/  PRMT R162, R160.reuse, 0x5410, R163.reuse ;  /* 0x00005410a0a27816 */ /* 0x142fe200000000a3 */
[----:B------:R-:W-:Y:S01]  /*38f0*/  IMAD.MOV.U32 R164, RZ, RZ, 0x28a028a ;  /* 0x028a028affa47424 */ /* 0x000fe200078e00ff */
[----:B------:R-:W-:-:S06]  /*3900*/  PRMT R148, R160, 0x7632, R163 ;  /* 0x00007632a0947816 */ /* 0x000fcc00000000a3 */
[----:B------:R-:W-:Y:S02]  /*3910*/  HFMA2.MMA R157, R148, 1, 1, -R157 ;  /* 0x3c003c00949d7835 */ /* 0x000fe4000010009d */
[----:B------:R-:W1:Y:S01]  /*3920*/  LDC R148, c[0x0][0x908] ;  /* 0x00024200ff947b82 */ /* 0x000e620000000800 */
[C-C-:B--2---:R-:W-:Y:S02]  /*3930*/  PRMT R160, R152.reuse, 0x5410, R158.reuse ;  /* 0x0000541098a07816 */ /* 0x144fe4000000009e */
[----:B------:R-:W-:Y:S02]  /*3940*/  PRMT R152, R152, 0x7632, R158 ;  /* 0x0000763298987816 */ /* 0x000fe4000000009e */
[----:B------:R-:W-:Y:S01]  /*3950*/  LDS R158, [R146+UR9] ;  /* 0x00000009929e7984 */ /* 0x000fe20008000800 */
[----:B------:R-:W-:Y:S02]  /*3960*/  HADD2 R154, R160, -R154 ;  /* 0x8000009aa09a7230 */ /* 0x000fe40000000000 */
[----:B0-----:R-:W-:Y:S01]  /*3970*/  IDP.2A.HI.S16.S8 R145, R145, UR10, R147 ;  /* 0x0000000a91917c26 */ /* 0x001fe20008003693 */
[C-C-:B---3--:R-:W-:Y:S01]  /*3980*/  PRMT R147, R161.reuse, 0x5410, R159.reuse ;  /* 0x00005410a1937816 */ /* 0x148fe2000000009f */
[----:B------:R-:W-:Y:S01]  /*3990*/  HFMA2.MMA R156, R152, 1, 1, -R156 ;  /* 0x3c003c00989c7835 */ /* 0x000fe2000010009c */
[----:B------:R-:W-:Y:S01]  /*39a0*/  PRMT R161, R161, 0x7632, R159 ;  /* 0x00007632a1a17816 */ /* 0x000fe2000000009f */
[----:B------:R-:W-:Y:S01]  /*39b0*/  HADD2 R159, R162, -R150 ;  /* 0x80000096a29f7230 */ /* 0x000fe20000000000 */
[----:B------:R-:W0:Y:S01]  /*39c0*/  LDS R163, [R145+UR9] ;  /* 0x0000000991a37984 */ /* 0x000e220008000800 */
[----:B------:R-:W2:Y:S01]  /*39d0*/  LDC R162, c[0x0][0x904] ;  /* 0x00024100ffa27b82 */ /* 0x000ea20000000800 */
[----:B------:R-:W-:-:S02]  /*39e0*/  HADD2 R153, R147, -R153 ;  /* 0x8000009993997230 */ /* 0x000fc40000000000 */
[----:B------:R-:W-:Y:S01]  /*39f0*/  HFMA2.MMA R151, R161, 1, 1, -R151 ;  /* 0x3c003c00a1977835 */ /* 0x000fe20000100097 */
[----:B--2---:R-:W-:-:S05]  /*3a00*/  HSET2.BF.GE.AND R147, R43.H0_H0, R162, PT ;  /* 0x000000a22b937233 */ /* 0x004fca0003806880 */
[----:B------:R-:W-:-:S05]  /*3a10*/  HFMA2 R147, -R147, UR7.H0_H0, R42.H0_H0 ;  /* 0x2000000793937c31 */ /* 0x000fca000804012a */
[----:B-1----:R-:W-:Y:S01]  /*3a20*/  IDP.2A.LO.S16.S8 R148, R147, UR8, R148 ;  /* 0x0000000893947c26 */ /* 0x002fe20008001694 */
[----:B0-----:R-:W-:-:S04]  /*3a30*/  PRMT R150, R158, 0x5410, R163 ;  /* 0x000054109e967816 */ /* 0x001fc800000000a3 */
[----:B------:R-:W-:Y:S01]  /*3a40*/  LDS R161, [R148+UR9] ;  /* 0x0000000994a17984 */ /* 0x000fe20008000800 */
[----:B------:R-:W-:Y:S02]  /*3a50*/  PRMT R158, R158, 0x7632, R163 ;  /* 0x000076329e9e7816 */ /* 0x000fe400000000a3 */
[----:B------:R-:W0:Y:S01]  /*3a60*/  LDC R163, c[0x0][0x90c] ;  /* 0x00024300ffa37b82 */ /* 0x000e220000000800 */
[----:B------:R-:W-:-:S03]  /*3a70*/  HADD2 R152, R150, -R155 ;  /* 0x8000009b96987230 */ /* 0x000fc60000000000 */
[----:B------:R-:W-:Y:S01]  /*3a80*/  HFMA2.MMA R115, R158, 1, 1, -R115 ;  /* 0x3c003c009e737835 */ /* 0x000fe20000100073 */
[----:B------:R-:W-:Y:S02]  /*3a90*/  IMAD.MOV.U32 R158, RZ, RZ, R159 ;  /* 0x000000ffff9e7224 */ /* 0x000fe400078e009f */
[----:B------:R-:W-:Y:S02]  /*3aa0*/  IMAD.MOV.U32 R150, RZ, RZ, R152 ;  /* 0x000000ffff967224 */ /* 0x000fe400078e0098 */
[----:B0-----:R-:W-:-:S05]  /*3ab0*/  IDP.2A.HI.S16.S8 R147, R147, UR10, R163 ;  /* 0x0000000a93937c26 */ /* 0x001fca00080036a3 */
[----:B------:R-:W0:Y:S02]  /*3ac0*/  LDS R162, [R147+UR9] ;  /* 0x0000000993a27984 */ /* 0x000e240008000800 */
[C-C-:B0-----:R-:W-:Y:S02]  /*3ad0*/  PRMT R160, R161.reuse, 0x5410, R162.reuse ;  /* 0x00005410a1a07816 */ /* 0x141fe400000000a2 */
[----:B------:R-:W-:-:S03]  /*3ae0*/  PRMT R161, R161, 0x7632, R162 ;  /* 0x00007632a1a17816 */ /* 0x000fc600000000a2 */
[----:B------:R-:W-:Y:S01]  /*3af0*/  HADD2 R160, R160, -R113 ;  /* 0x80000071a0a07230 */ /* 0x000fe20000000000 */
                                                                                                /* 0x000000969a717241 */
                                                                                                /* 0x000fe400000003ff */
[----:B------:R-:W-:Y:S01]  /*3b10*/  HFMA2.MMA R155, R161, 1, 1, -R114 ;  /* 0x3c003c00a19b7835 */ /* 0x000fe20000100072 */
[----:B------:R-:W-:-:S05]  /*3b20*/  IMAD.MOV.U32 R114, RZ, RZ, R153 ;  /* 0x000000ffff727224 */ /* 0x000fca00078e0099 */
                                                                                                /* 0x000000729ea17241 */
                                                                                                /* 0x000fca00000003ff */
[----:B------:R-:W-:Y:S02]  /*3b40*/  IMAD R161, R113, 0x10, R161 ;  /* 0x0000001071a17824 */ /* 0x000fe400078e02a1 */
[----:B------:R-:W-:-:S05]  /*3b50*/  IMAD.MOV.U32 R113, RZ, RZ, R160 ;  /* 0x000000ffff717224 */ /* 0x000fca00078e00a0 */
                                                                                                /* 0x000000ff71a27241 */
                                                                                                /* 0x000fca00000003ff */
[----:B------:R-:W-:Y:S01]  /*3b70*/  IMAD R161, R162, 0x100, R161 ;  /* 0x00000100a2a17824 */ /* 0x000fe200078e02a1 */
                                                                                                /* 0x000000729ea27242 */
                                                                                                /* 0x000fc800000017ff */
                                                                                                /* 0x000000729e727241 */
                                                                                                /* 0x000fe400000010a2 */
                                                                                                /* 0x000000969aa27242 */
                                                                                                /* 0x000fc800001097a2 */
                                                                                                /* 0x000000969a9e7241 */
                                                                                                /* 0x000fc800000090a2 */
                                                                                                /* 0x0000009e72967242 */
                                                                                                /* 0x000fc800000017ff */
                                                                                                /* 0x0000009e72727241 */
                                                                                                /* 0x000fe40000001096 */
[----:B------:R-:W0:Y:S01]  /*3be0*/  POPC R158, R161 ;  /* 0x000000a1009e7309 */ /* 0x000e220000000000 */
                                                                                                /* 0x200000a5a2967241 */
                                                                                                /* 0x000fe40000001096 */
[----:B0-----:R-:W-:-:S04]  /*3c00*/  LOP3.LUT R158, R158, 0x1, RZ, 0xc0, !PT ;  /* 0x000000019e9e7812 */ /* 0x001fc800078ec0ff */
[----:B------:R-:W-:Y:S02]  /*3c10*/  ISETP.NE.U32.AND P0, PT, R158, 0x1, PT ;  /* 0x000000019e00780c */ /* 0x000fe40003f05070 */
                                                                                                /* 0x00000071729e7242 */
                                                                                                /* 0x000fc800000017ff */
                                                                                                /* 0x0000007172727241 */
                                                                                                /* 0x000fe4000000109e */
[----:B------:R-:W-:Y:S01]  /*3c40*/  SEL R113, R164, 0xa820a820, !P0 ;  /* 0xa820a820a4717807 */ /* 0x000fe20004000000 */
[----:B------:R-:W-:Y:S01]  /*3c50*/  IMAD.MOV.U32 R164, RZ, RZ, 0x1 ;  /* 0x00000001ffa47424 */ /* 0x000fe200078e00ff */
                                                                                                /* 0x200000ff96967241 */
                                                                                                /* 0x000fe4000000109e */
                                                                                                /* 0x4040007171a17241 */
                                                                                                /* 0x000fe200000000a1 */
[----:B------:R-:W-:Y:S02]  /*3c80*/  HMUL2 R113, R114, R110 ;  /* 0x0000006e72717232 */ /* 0x000fe40000000000 */
[C---:B------:R-:W-:Y:S01]  /*3c90*/  IMAD.SHL.U32 R114, R150.reuse, 0x2, RZ ;  /* 0x0000000296727824 */ /* 0x040fe200078e00ff */
[----:B------:R-:W-:Y:S01]  /*3ca0*/  LOP3.LUT R158, R161, 0xaaaaa, RZ, 0xc0, !PT ;  /* 0x000aaaaaa19e7812 */ /* 0x000fe200078ec0ff */
[----:B------:R-:W-:Y:S01]  /*3cb0*/  IMAD.SHL.U32 R150, R150, 0x400000, RZ ;  /* 0x0040000096967824 */ /* 0x000fe200078e00ff */
[----:B------:R-:W-:-:S02]  /*3cc0*/  HMNMX2 R113, |R113|, 65504, 65504, PT ;  /* 0x7bff7bff71717840 */ /* 0x000fc40003800200 */
[----:B------:R-:W-:Y:S02]  /*3cd0*/  LOP3.LUT R114, R114, 0x1e, RZ, 0xc0, !PT ;  /* 0x0000001e72727812 */ /* 0x000fe400078ec0ff */
[----:B------:R-:W-:Y:S02]  /*3ce0*/  LOP3.LUT R150, R150, 0x7c00000, RZ, 0xc0, !PT ;  /* 0x07c0000096967812 */ /* 0x000fe400078ec0ff */
[----:B------:R-:W-:Y:S02]  /*3cf0*/  SHF.L.U32 R114, R164, R114, RZ ;  /* 0x00000072a4727219 */ /* 0x000fe400000006ff */
[----:B------:R-:W-:Y:S02]  /*3d00*/  LEA.HI R150, R158, R150, RZ, 0x1f ;  /* 0x000000969e967211 */ /* 0x000fe400078ff8ff */
[----:B------:R-:W-:Y:S02]  /*3d10*/  LOP3.LUT R114, R114, R161, RZ, 0xfc, !PT ;  /* 0x000000a172727212 */ /* 0x000fe400078efcff */
[----:B------:R-:W-:-:S04]  /*3d20*/  LOP3.LUT R161, R113, 0x80008000, RZ, 0xfc, !PT ;  /* 0x8000800071a17812 */ /* 0x000fc800078efcff */
                                                                                                /* 0x000000a1719e7241 */
                                                                                                /* 0x000fe40000008072 */
                                                                                                /* 0x000000a171a27241 */
                                                                                                /* 0x000fc80000000072 */
[----:B------:R-:W-:Y:S01]  /*3d50*/  HFMA2.MMA R158, R153, 1, 1, R158 ;  /* 0x3c003c00999e7835 */ /* 0x000fe2000000009e */
[----:B------:R-:W-:Y:S01]  /*3d60*/  HADD2 R159, R159, R162 ;  /* 0x000000a29f9f7230 */ /* 0x000fe20000000000 */
                                                                                                /* 0x000000a171997241 */
                                                                                                /* 0x000fe40000010072 */
                                                                                                /* 0x000000a171a27241 */
                                                                                                /* 0x000fe40000018072 */
                                                                                                /* 0x000000a171727241 */
                                                                                                /* 0x000fe20000020072 */
[----:B------:R-:W-:-:S03]  /*3da0*/  HADD2 R153, R154, R153 ;  /* 0x000000999a997230 */ /* 0x000fc60000000000 */
[----:B------:R-:W-:Y:S01]  /*3db0*/  HFMA2.MMA R154, R152, 1, 1, R162 ;  /* 0x3c003c00989a7835 */ /* 0x000fe200000000a2 */
[----:B------:R-:W-:Y:S01]  /*3dc0*/  HADD2 R152, R160, R114 ;  /* 0x00000072a0987230 */ /* 0x000fe20000000000 */
                                                                                                /* 0x000000979da07241 */
                                                                                                /* 0x000fe400000003ff */
                                                                                                /* 0x000000739c727241 */
                                                                                                /* 0x000fca00000003ff */
[----:B------:R-:W-:Y:S02]  /*3df0*/  IMAD R160, R114, 0x10, R160 ;  /* 0x0000001072a07824 */ /* 0x000fe400078e02a0 */
[----:B------:R-:W-:-:S05]  /*3e00*/  IMAD.MOV.U32 R114, RZ, RZ, R155 ;  /* 0x000000ffff727224 */ /* 0x000fca00078e009b */
                                                                                                /* 0x000000ff72a17241 */
                                                                                                /* 0x000fca00000003ff */
[----:B------:R-:W-:Y:S01]  /*3e20*/  IMAD R160, R161, 0x100, R160 ;  /* 0x00000100a1a07824 */ /* 0x000fe200078e02a0 */
                                                                                                /* 0x000000979da17242 */
                                                                                                /* 0x000fc800000017ff */
                                                                                                /* 0x000000979da27241 */
                                                                                                /* 0x000fe400000010a1 */
                                                                                                /* 0x000000739ca17242 */
                                                                                                /* 0x000fc800001097a1 */
                                                                                                /* 0x000000739ca47241 */
                                                                                                /* 0x000fc800000090a1 */
                                                                                                /* 0x000000a4a2a37242 */
                                                                                                /* 0x000fc800000017ff */
                                                                                                /* 0x000000a4a2a27241 */
                                                                                                /* 0x000fe200000010a3 */
[----:B------:R-:W-:Y:S01]  /*3e90*/  IMAD.MOV.U32 R164, RZ, RZ, 0x1 ;  /* 0x00000001ffa47424 */ /* 0x000fe200078e00ff */
                                                                                                /* 0x200000a5a1a17241 */
                                                                                                /* 0x000fe200000010a3 */
[----:B------:R-:W-:Y:S01]  /*3eb0*/  IMAD.MOV.U32 R165, RZ, RZ, 0x28a028a ;  /* 0x028a028affa57424 */ /* 0x000fe200078e00ff */
                                                                                                /* 0x00000072a2a37242 */
                                                                                                /* 0x000fc800000017ff */
                                                                                                /* 0x00000072a2a27241 */
                                                                                                /* 0x000fe400000010a3 */
[----:B------:R-:W0:Y:S01]  /*3ee0*/  POPC R114, R160 ;  /* 0x000000a000727309 */ /* 0x000e220000000000 */
                                                                                                /* 0x200000ffa1a17241 */
                                                                                                /* 0x000fca00000010a3 */
[----:B------:R-:W-:Y:S01]  /*3f00*/  IMAD R150, R161, 0x8000000, R150 ;  /* 0x08000000a1967824 */ /* 0x000fe200078e0296 */
[----:B0-----:R-:W-:-:S04]  /*3f10*/  LOP3.LUT R114, R114, 0x1, RZ, 0xc0, !PT ;  /* 0x0000000172727812 */ /* 0x001fc800078ec0ff */
[----:B------:R-:W-:Y:S01]  /*3f20*/  ISETP.NE.U32.AND P0, PT, R114, 0x1, PT ;  /* 0x000000017200780c */ /* 0x000fe20003f05070 */
[----:B------:R-:W-:Y:S02]  /*3f30*/  HMUL2 R114, R162, R110 ;  /* 0x0000006ea2727232 */ /* 0x000fe40000000000 */
[----:B------:R-:W-:Y:S01]  /*3f40*/  IMAD.SHL.U32 R162, R161, 0x2, RZ ;  /* 0x00000002a1a27824 */ /* 0x000fe200078e00ff */
[----:B------:R-:W-:Y:S02]  /*3f50*/  SEL R163, R165, 0xa820a820, !P0 ;  /* 0xa820a820a5a37807 */ /* 0x000fe40004000000 */
[----:B------:R-:W-:Y:S02]  /*3f60*/  HMNMX2 R114, |R114|, 65504, 65504, PT ;  /* 0x7bff7bff72727840 */ /* 0x000fe40003800200 */
[----:B------:R-:W-:Y:S02]  /*3f70*/  LOP3.LUT R162, R162, 0x1e, RZ, 0xc0, !PT ;  /* 0x0000001ea2a27812 */ /* 0x000fe400078ec0ff */
                                                                                                /* 0x404000a3a3a07241 */
                                                                                                /* 0x000fc400000000a0 */
[----:B------:R-:W-:Y:S02]  /*3f90*/  SHF.L.U32 R162, R164, R162, RZ ;  /* 0x000000a2a4a27219 */ /* 0x000fe400000006ff */
[----:B------:R-:W-:Y:S02]  /*3fa0*/  PLOP3.LUT P0, PT, PT, PT, UP0, 0x40, 0x0 ;  /* 0x000000000000781c */ /* 0x000fe40003f0e808 */
[----:B------:R-:W-:Y:S02]  /*3fb0*/  LOP3.LUT R163, R162, R160, RZ, 0xfc, !PT ;  /* 0x000000a0a2a37212 */ /* 0x000fe400078efcff */
[----:B------:R-:W-:-:S04]  /*3fc0*/  LOP3.LUT R162, R114, 0x80008000, RZ, 0xfc, !PT ;  /* 0x8000800072a27812 */ /* 0x000fc800078efcff */
                                                                                                /* 0x000000a272a47241 */
                                                                                                /* 0x000fcc00000000a3 */
[----:B------:R-:W-:Y:S01]  /*3fe0*/  HFMA2.MMA R157, R157, 1, 1, R164 ;  /* 0x3c003c009d9d7835 */ /* 0x000fe200000000a4 */
                                                                                                /* 0x000000a272a47241 */
                                                                                                /* 0x000fca00000080a3 */
[----:B------:R-:W-:-:S04]  /*4000*/  HADD2 R151, R151, R164 ;  /* 0x000000a497977230 */ /* 0x000fc80000000000 */
[C-C-:B------:R-:W-:Y:S02]  /*4010*/  PRMT R164, R159.reuse, 0x5410, R157.reuse ;  /* 0x000054109fa47816 */ /* 0x140fe4000000009d */
[----:B------:R-:W-:-:S03]  /*4020*/  PRMT R157, R159, 0x7632, R157 ;  /* 0x000076329f9d7816 */ /* 0x000fc6000000009d */
[----:B------:R0:W-:Y:S04]  /*4030*/  STS [R82+UR9], R164 ;  /* 0x000000a452007988 */ /* 0x0001e80008000809 */
[----:B------:R1:W-:Y:S01]  /*4040*/  STS [R83+UR9], R157 ;  /* 0x0000009d53007988 */ /* 0x0003e20008000809 */
[C-C-:B0-----:R-:W-:Y:S02]  /*4050*/  PRMT R82, R158.reuse, 0x5410, R151.reuse ;  /* 0x000054109e527816 */ /* 0x141fe40000000097 */
[----:B------:R-:W-:Y:S02]  /*4060*/  PRMT R151, R158, 0x7632, R151 ;  /* 0x000076329e977816 */ /* 0x000fe40000000097 */
                                                                                                /* 0x000000a272537241 */
                                                                                                /* 0x002fe200000180a3 */
[----:B------:R0:W-:Y:S04]  /*4080*/  STS [R149+UR9], R82 ;  /* 0x0000005295007988 */ /* 0x0001e80008000809 */
[----:B------:R-:W-:Y:S01]  /*4090*/  HADD2 R83, R115, R83 ;  /* 0x0000005373537230 */ /* 0x000fe20000000000 */
[----:B------:R-:W-:Y:S01]  /*40a0*/  STS [R144+UR9], R151 ;  /* 0x0000009790007988 */ /* 0x000fe20008000809 */
                                                                                                /* 0x000000a272527241 */
                                                                                                /* 0x001fc400000100a3 */
                                                                                                /* 0x000000a272a27241 */
                                                                                                /* 0x000fc800000200a3 */
[----:B------:R-:W-:Y:S02]  /*40d0*/  HFMA2.MMA R82, R156, 1, 1, R82 ;  /* 0x3c003c009c527835 */ /* 0x000fe40000000052 */
[----:B------:R-:W-:-:S08]  /*40e0*/  HFMA2.MMA R155, R155, 1, 1, R162 ;  /* 0x3c003c009b9b7835 */ /* 0x000fd000000000a2 */
[C-C-:B------:R-:W-:Y:S02]  /*40f0*/  PRMT R115, R153.reuse, 0x5410, R82.reuse ;  /* 0x0000541099737816 */ /* 0x140fe40000000052 */
[----:B------:R-:W-:-:S03]  /*4100*/  PRMT R82, R153, 0x7632, R82 ;  /* 0x0000763299527816 */ /* 0x000fc60000000052 */
[----:B------:R0:W-:Y:S04]  /*4110*/  STS [R142+UR9], R115 ;  /* 0x000000738e007988 */ /* 0x0001e80008000809 */
[----:B------:R1:W-:Y:S01]  /*4120*/  STS [R143+UR9], R82 ;  /* 0x000000528f007988 */ /* 0x0003e20008000809 */
[----:B0-----:R-:W-:Y:S02]  /*4130*/  LOP3.LUT R115, R160, 0xaaaaa, RZ, 0xc0, !PT ;  /* 0x000aaaaaa0737812 */ /* 0x001fe400078ec0ff */
[----:B-1----:R-:W-:-:S03]  /*4140*/  PRMT R82, R154, 0x5410, R83 ;  /* 0x000054109a527816 */ /* 0x002fc60000000053 */
[----:B------:R-:W-:Y:S01]  /*4150*/  IMAD.IADD R115, R115, 0x1, R150 ;  /* 0x0000000173737824 */ /* 0x000fe200078e0296 */
[----:B------:R-:W-:Y:S01]  /*4160*/  PRMT R83, R154, 0x7632, R83 ;  /* 0x000076329a537816 */ /* 0x000fe20000000053 */
[----:B------:R-:W-:Y:S04]  /*4170*/  STS [R146+UR9], R82 ;  /* 0x0000005292007988 */ /* 0x000fe80008000809 */
[----:B------:R0:W-:Y:S02]  /*4180*/  STS [R145+UR9], R83 ;  /* 0x0000005391007988 */ /* 0x0001e40008000809 */
[C-C-:B0-----:R-:W-:Y:S02]  /*4190*/  PRMT R83, R152.reuse, 0x5410, R155.reuse ;  /* 0x0000541098537816 */ /* 0x141fe4000000009b */
[----:B------:R-:W-:-:S03]  /*41a0*/  PRMT R155, R152, 0x7632, R155 ;  /* 0x00007632989b7816 */ /* 0x000fc6000000009b */
[----:B------:R0:W-:Y:S04]  /*41b0*/  STS [R148+UR9], R83 ;  /* 0x0000005394007988 */ /* 0x0001e80008000809 */
[----:B------:R0:W-:Y:S01]  /*41c0*/  STS [R147+UR9], R155 ;  /* 0x0000009b93007988 */ /* 0x0001e20008000809 */
[----:B------:R-:W-:Y:S06]  /*41d0*/  BAR.SYNC 0x0 ;  /* 0x000000ff0000791d */ /* 0x000fec0000000000 */
[----:B0----5:R-:W-:Y:S05]  /*41e0*/  @P0 BRA `(.L_x_14) ;  /* 0x000000d800480947 */ /* 0x021fea0003800000 */
[----:B------:R-:W0:Y:S01]  /*41f0*/  LDC R144, c[0x0][0x910] ;  /* 0x00024400ff907b82 */ /* 0x000e220000000800 */
[----:B------:R-:W-:Y:S01]  /*4200*/  SHF.R.U32.HI R143, RZ, 0x10, R119 ;  /* 0x00000010ff8f7819 */ /* 0x000fe20000011677 */
[----:B------:R-:W-:Y:S01]  /*4210*/  IMAD.MOV.U32 R164, RZ, RZ, 0x1 ;  /* 0x00000001ffa47424 */ /* 0x000fe200078e00ff */
[----:B------:R-:W-:Y:S01]  /*4220*/  LOP3.LUT R83, R70, 0x80008000, RZ, 0xfc, !PT ;  /* 0x8000800046537812 */ /* 0x000fe200078efcff */
[----:B------:R-:W-:-:S03]  /*4230*/  UISETP.NE.AND UP0, UPT, UR6, 0x5, UPT ;  /* 0x000000050600788c */ /* 0x000fc6000bf05270 */
                                                                                                /* 0x0000005346527241 */
                                                                                                /* 0x000fe2000000008f */
[----:B------:R-:W1:Y:S01]  /*4250*/  LDC R146, c[0x0][0x914] ;  /* 0x00024500ff927b82 */ /* 0x000e620000000800 */
                                                                                                /* 0x0000005346467241 */
                                                                                                /* 0x000fc8000000808f */
[----:B------:R-:W-:-:S03]  /*4270*/  PRMT R70, R70, 0x5410, RZ ;  /* 0x0000541046467816 */ /* 0x000fc600000000ff */
[----:B------:R-:W2:Y:S01]  /*4280*/  LDC R142, c[0x0][0x918] ;  /* 0x00024600ff8e7b82 */ /* 0x000ea20000000800 */
[----:B0-----:R-:W-:-:S07]  /*4290*/  HSET2.BF.GE.AND R83, R43.H0_H0, R144, PT ;  /* 0x000000902b537233 */ /* 0x001fce0003806880 */
[----:B------:R-:W0:Y:S01]  /*42a0*/  LDC R145, c[0x0][0x91c] ;  /* 0x00024700ff917b82 */ /* 0x000e220000000800 */
[----:B------:R-:W-:Y:S01]  /*42b0*/  LOP3.LUT R144, R69, 0x80008000, RZ, 0xfc, !PT ;  /* 0x8000800045907812 */ /* 0x000fe200078efcff */
[----:B------:R-:W-:-:S05]  /*42c0*/  HFMA2 R83, -R83, UR7.H0_H0, R42.H0_H0 ;  /* 0x2000000753537c31 */ /* 0x000fca000804012a */
[C---:B-1----:R-:W-:Y:S02]  /*42d0*/  IDP.2A.LO.S16.S8 R143, R83.reuse, UR8, R146 ;  /* 0x00000008538f7c26 */ /* 0x042fe40008001692 */
[----:B--2---:R-:W-:Y:S01]  /*42e0*/  IDP.2A.HI.S16.S8 R142, R83, UR10, R142 ;  /* 0x0000000a538e7c26 */ /* 0x004fe2000800368e */
[----:B------:R-:W-:-:S04]  /*42f0*/  LOP3.LUT R83, R119, 0xffff, RZ, 0xc0, !PT ;  /* 0x0000ffff77537812 */ /* 0x000fc800078ec0ff */
                                                                                                /* 0x0000009045777241 */
                                                                                                /* 0x000fe20000000053 */
[----:B------:R-:W-:Y:S01]  /*4310*/  LDS R146, [R142+UR9] ;  /* 0x000000098e927984 */ /* 0x000fe20008000800 */
                                                                                                /* 0x0000009045907241 */
                                                                                                /* 0x000fe40000008053 */
[----:B0-----:R-:W-:Y:S01]  /*4330*/  HSET2.BF.GE.AND R145, R43.H0_H0, R145, PT ;  /* 0x000000912b917233 */ /* 0x001fe20003806880 */
[----:B------:R-:W0:Y:S01]  /*4340*/  LDS R69, [R143+UR9] ;  /* 0x000000098f457984 */ /* 0x000e220008000800 */
[----:B------:R-:W-:-:S03]  /*4350*/  PRMT R144, R144, 0x5410, RZ ;  /* 0x0000541090907816 */ /* 0x000fc600000000ff */
[----:B------:R-:W-:Y:S01]  /*4360*/  HFMA2 R145, -R145, UR7.H0_H0, R42.H0_H0 ;  /* 0x2000000791917c31 */ /* 0x000fe2000804012a */
[C-C-:B0-----:R-:W-:Y:S02]  /*4370*/  PRMT R148, R69.reuse, 0x5410, R146.reuse ;  /* 0x0000541045947816 */ /* 0x141fe40000000092 */
[----:B------:R-:W-:-:S03]  /*4380*/  PRMT R69, R69, 0x7632, R146 ;  /* 0x0000763245457816 */ /* 0x000fc60000000092 */
[----:B------:R-:W-:-:S03]  /*4390*/  HADD2 R119, R148, -R119 ;  /* 0x8000007794777230 */ /* 0x000fc60000000000 */
[----:B------:R-:W-:Y:S02]  /*43a0*/  HFMA2.MMA R69, R69, 1, 1, -R82 ;  /* 0x3c003c0045457835 */ /* 0x000fe40000100052 */
[----:B------:R-:W0:Y:S02]  /*43b0*/  LDC.64 R82, c[0x0][0x920] ;  /* 0x00024800ff527b82 */ /* 0x000e240000000a00 */
[C---:B0-----:R-:W-:Y:S02]  /*43c0*/  IDP.2A.HI.S16.S8 R147, R145.reuse, UR10, R83 ;  /* 0x0000000a91937c26 */ /* 0x041fe40008003653 */
[----:B------:R-:W-:-:S03]  /*43d0*/  IDP.2A.LO.S16.S8 R82, R145, UR8, R82 ;  /* 0x0000000891527c26 */ /* 0x000fc60008001652 */
[----:B------:R-:W-:Y:S04]  /*43e0*/  LDS R146, [R147+UR9] ;  /* 0x0000000993927984 */ /* 0x000fe80008000800 */
[----:B------:R-:W0:Y:S02]  /*43f0*/  LDS R83, [R82+UR9] ;  /* 0x0000000952537984 */ /* 0x000e240008000800 */
[C-C-:B0-----:R-:W-:Y:S02]  /*4400*/  PRMT R145, R83.reuse, 0x5410, R146.reuse ;  /* 0x0000541053917816 */ /* 0x141fe40000000092 */
[----:B------:R-:W-:-:S03]  /*4410*/  PRMT R83, R83, 0x7632, R146 ;  /* 0x0000763253537816 */ /* 0x000fc60000000092 */
[----:B------:R-:W-:-:S03]  /*4420*/  HADD2 R144, R145, -R144 ;  /* 0x8000009091907230 */ /* 0x000fc60000000000 */
[----:B------:R-:W-:Y:S02]  /*4430*/  HFMA2.MMA R146, R83, 1, 1, -R70 ;  /* 0x3c003c0053927835 */ /* 0x000fe40000100046 */
                                                                                                /* 0x0000009077467241 */
                                                                                                /* 0x000fe400000003ff */
                                                                                                /* 0x0000009077537242 */
                                                                                                /* 0x000fe400000017ff */
[----:B------:R-:W0:Y:S02]  /*4460*/  POPC R145, R70 ;  /* 0x0000004600917309 */ /* 0x000e240000000000 */
                                                                                                /* 0x0000009077957241 */
                                                                                                /* 0x000fe20000001053 */
[----:B------:R-:W-:-:S05]  /*4480*/  IMAD.SHL.U32 R83, R83, 0x2, RZ ;  /* 0x0000000253537824 */ /* 0x000fca00078e00ff */
[----:B------:R-:W-:Y:S01]  /*4490*/  HFMA2.MMA R149, R149, R110, -RZ ;  /* 0x0000006e95957235 */ /* 0x000fe200001000ff */
[----:B0-----:R-:W-:-:S04]  /*44a0*/  LOP3.LUT R145, R145, 0x1, RZ, 0xc0, !PT ;  /* 0x0000000191917812 */ /* 0x001fc800078ec0ff */
[----:B------:R-:W-:Y:S02]  /*44b0*/  ISETP.NE.U32.AND P0, PT, R145, 0x1, PT ;  /* 0x000000019100780c */ /* 0x000fe40003f05070 */
[----:B------:R-:W-:Y:S02]  /*44c0*/  LOP3.LUT R145, R83, 0x1e, RZ, 0xc0, !PT ;  /* 0x0000001e53917812 */ /* 0x000fe400078ec0ff */
[----:B------:R-:W-:Y:S02]  /*44d0*/  SEL R83, R165, 0xa820a820, !P0 ;  /* 0xa820a820a5537807 */ /* 0x000fe40004000000 */
[----:B------:R-:W-:Y:S02]  /*44e0*/  SHF.L.U32 R148, R164, R145, RZ ;  /* 0x00000091a4947219 */ /* 0x000fe400000006ff */
                                                                                                /* 0x4040005353537241 */
                                                                                                /* 0x000fe40000000046 */
                                                                                                /* 0x0000009245467241 */
                                                                                                /* 0x000fc400000003ff */
[----:B------:R-:W-:Y:S02]  /*4510*/  LOP3.LUT R83, R83, R148, RZ, 0xfc, !PT ;  /* 0x0000009453537212 */ /* 0x000fe400078efcff */
[----:B------:R-:W0:Y:S01]  /*4520*/  POPC R148, R70 ;  /* 0x0000004600947309 */ /* 0x000e220000000000 */
                                                                                                /* 0x0000009245917242 */
                                                                                                /* 0x000fc800000017ff */
                                                                                                /* 0x0000009245937241 */
                                                                                                /* 0x000fe20000001091 */
[----:B------:R-:W-:-:S04]  /*4550*/  IMAD.SHL.U32 R145, R145, 0x2, RZ ;  /* 0x0000000291917824 */ /* 0x000fc800078e00ff */
[----:B------:R-:W-:Y:S01]  /*4560*/  HMUL2 R147, R147, R110 ;  /* 0x0000006e93937232 */ /* 0x000fe20000000000 */
[----:B------:R-:W-:-:S04]  /*4570*/  LOP3.LUT R145, R145, 0x1e, RZ, 0xc0, !PT ;  /* 0x0000001e91917812 */ /* 0x000fc800078ec0ff */
[----:B------:R-:W-:Y:S02]  /*4580*/  SHF.L.U32 R145, R164, R145, RZ ;  /* 0x00000091a4917219 */ /* 0x000fe400000006ff */
[----:B0-----:R-:W-:-:S04]  /*4590*/  LOP3.LUT R148, R148, 0x1, RZ, 0xc0, !PT ;  /* 0x0000000194947812 */ /* 0x001fc800078ec0ff */
[----:B------:R-:W-:-:S04]  /*45a0*/  ISETP.NE.U32.AND P0, PT, R148, 0x1, PT ;  /* 0x000000019400780c */ /* 0x000fc80003f05070 */
[----:B------:R-:W-:Y:S02]  /*45b0*/  SEL R148, R165, 0xa820a820, !P0 ;  /* 0xa820a820a5947807 */ /* 0x000fe40004000000 */
[----:B------:R-:W-:Y:S02]  /*45c0*/  PLOP3.LUT P0, PT, PT, PT, UP0, 0x40, 0x0 ;  /* 0x000000000000781c */ /* 0x000fe40003f0e808 */
                                                                                                /* 0x4040009494947241 */
                                                                                                /* 0x000fe40000000046 */
[----:B------:R-:W-:Y:S02]  /*45e0*/  HMNMX2 R70, |R147|, 65504, 65504, PT ;  /* 0x7bff7bff93467840 */ /* 0x000fe40003800200 */
[----:B------:R-:W-:-:S03]  /*45f0*/  LOP3.LUT R145, R148, R145, RZ, 0xfc, !PT ;  /* 0x0000009194917212 */ /* 0x000fc600078efcff */
[----:B------:R-:W-:-:S04]  /*4600*/  LOP3.LUT R148, R70, 0x80008000, RZ, 0xfc, !PT ;  /* 0x8000800046947812 */ /* 0x000fc800078efcff */
                                                                                                /* 0x0000009446937241 */
                                                                                                /* 0x000fe40000000091 */
                                                                                                /* 0x0000009446947241 */
                                                                                                /* 0x000fc60000008091 */
[----:B------:R-:W-:Y:S01]  /*4630*/  HADD2 R147, R69, R147 ;  /* 0x0000009345937230 */ /* 0x000fe20000000000 */
[----:B------:R-:W-:Y:S01]  /*4640*/  HMNMX2 R69, |R149|, 65504, 65504, PT ;  /* 0x7bff7bff95457840 */ /* 0x000fe20003800200 */
[----:B------:R-:W-:-:S04]  /*4650*/  HADD2 R148, R146.H0_H0, R148.H0_H0 ;  /* 0x2000009492947230 */ /* 0x000fc80000000800 */
[----:B------:R-:W-:-:S04]  /*4660*/  LOP3.LUT R146, R69, 0x80008000, RZ, 0xfc, !PT ;  /* 0x8000800045927812 */ /* 0x000fc800078efcff */
                                                                                                /* 0x0000009245957241 */
                                                                                                /* 0x000fcc0000000053 */
[----:B------:R-:W-:Y:S01]  /*4680*/  HFMA2.MMA R149, R119, 1, 1, R149 ;  /* 0x3c003c0077957835 */ /* 0x000fe20000000095 */
                                                                                                /* 0x0000009245777241 */
                                                                                                /* 0x000fe40000008053 */
[----:B------:R-:W-:-:S03]  /*46a0*/  LOP3.LUT R146, R83, 0xffff, RZ, 0xc0, !PT ;  /* 0x0000ffff53927812 */ /* 0x000fc600078ec0ff */
[----:B------:R-:W-:Y:S01]  /*46b0*/  HADD2 R144, R144.H0_H0, R119.H0_H0 ;  /* 0x2000007790907230 */ /* 0x000fe20000000800 */
[----:B------:R-:W-:-:S03]  /*46c0*/  PRMT R119, R145, 0x1054, R146 ;  /* 0x0000105491777816 */ /* 0x000fc60000000092 */
[C-C-:B------:R-:W-:Y:S02]  /*46d0*/  PRMT R146, R149.reuse, 0x5410, R147.reuse ;  /* 0x0000541095927816 */ /* 0x140fe40000000093 */
[----:B------:R-:W-:Y:S02]  /*46e0*/  PRMT R147, R149, 0x7632, R147 ;  /* 0x0000763295937816 */ /* 0x000fe40000000093 */
[----:B------:R-:W-:Y:S01]  /*46f0*/  PRMT R144, R144, 0x5410, R148 ;  /* 0x0000541090907816 */ /* 0x000fe20000000094 */
[----:B------:R0:W-:Y:S04]  /*4700*/  STS [R143+UR9], R146 ;  /* 0x000000928f007988 */ /* 0x0001e80008000809 */
[----:B------:R0:W-:Y:S04]  /*4710*/  STS [R142+UR9], R147 ;  /* 0x000000938e007988 */ /* 0x0001e80008000809 */
[----:B------:R0:W-:Y:S01]  /*4720*/  STS [R82+UR9], R144 ;  /* 0x0000009052007988 */ /* 0x0001e20008000809 */
[----:B------:R-:W-:Y:S06]  /*4730*/  BAR.SYNC 0x0 ;  /* 0x000000ff0000791d */ /* 0x000fec0000000000 */
[----:B0-----:R-:W-:Y:S05]  /*4740*/  @P0 BRA `(.L_x_14) ;  /* 0x000000d000f00947 */ /* 0x001fea0003800000 */
[----:B------:R-:W0:Y:S01]  /*4750*/  LDC R143, c[0x0][0x940] ;  /* 0x00025000ff8f7b82 */ /* 0x000e220000000800 */
[----:B------:R-:W-:Y:S01]  /*4760*/  LOP3.LUT R146, R2, 0x80008000, RZ, 0xfc, !PT ;  /* 0x8000800002927812 */ /* 0x000fe200078efcff */
[----:B------:R-:W-:Y:S01]  /*4770*/  IMAD.MOV.U32 R155, RZ, RZ, 0x5040000 ;  /* 0x05040000ff9b7424 */ /* 0x000fe200078e00ff */
[----:B------:R-:W-:-:S05]  /*4780*/  UISETP.NE.AND UP0, UPT, UR6, 0x6, UPT ;  /* 0x000000060600788c */ /* 0x000fca000bf05270 */
[----:B------:R-:W1:Y:S08]  /*4790*/  LDC R151, c[0x0][0x948] ;  /* 0x00025200ff977b82 */ /* 0x000e700000000800 */
[----:B------:R-:W2:Y:S08]  /*47a0*/  LDC R83, c[0x0][0x944] ;  /* 0x00025100ff537b82 */ /* 0x000eb00000000800 */
[----:B------:R-:W3:Y:S01]  /*47b0*/  LDC R145, c[0x0][0x928] ;  /* 0x00024a00ff917b82 */ /* 0x000ee20000000800 */
[----:B0-----:R-:W-:-:S05]  /*47c0*/  HSET2.BF.GE.AND R143, R43.H0_H0, R143, PT ;  /* 0x0000008f2b8f7233 */ /* 0x001fca0003806880 */
[----:B------:R-:W-:Y:S02]  /*47d0*/  HFMA2 R144, -R143, UR7.H0_H0, R42.H0_H0 ;  /* 0x200000078f907c31 */ /* 0x000fe4000804012a */
[----:B------:R-:W0:Y:S03]  /*47e0*/  LDC R82, c[0x0][0x92c] ;  /* 0x00024b00ff527b82 */ /* 0x000e260000000800 */
[----:B-1----:R-:W-:-:S05]  /*47f0*/  IDP.2A.HI.S16.S8 R151, R144, UR10, R151 ;  /* 0x0000000a90977c26 */ /* 0x002fca0008003697 */
[----:B------:R-:W1:Y:S01]  /*4800*/  LDC R142, c[0x0][0x930] ;  /* 0x00024c00ff8e7b82 */ /* 0x000e620000000800 */
[----:B--2---:R-:W-:Y:S01]  /*4810*/  IDP.2A.LO.S16.S8 R83, R144, UR8, R83 ;  /* 0x0000000890537c26 */ /* 0x004fe20008001653 */
[----:B------:R-:W-:Y:S01]  /*4820*/  LDS R151, [R151+UR9] ;  /* 0x0000000997977984 */ /* 0x000fe20008000800 */
[----:B------:R-:W-:Y:S02]  /*4830*/  SHF.R.U32.HI R144, RZ, 0x10, R133 ;  /* 0x00000010ff907819 */ /* 0x000fe40000011685 */
[----:B------:R-:W-:Y:S01]  /*4840*/  LOP3.LUT R133, R133, 0xffff, RZ, 0xc0, !PT ;  /* 0x0000ffff85857812 */ /* 0x000fe200078ec0ff */
[----:B------:R-:W2:Y:S01]  /*4850*/  LDS R148, [R83+UR9] ;  /* 0x0000000953947984 */ /* 0x000ea20008000800 */
                                                                                                /* 0x0000009202967241 */
                                                                                                /* 0x000fe40000000090 */
[----:B---3--:R-:W-:Y:S02]  /*4870*/  HSET2.BF.GE.AND R143, R43.H0_H0, R145, PT ;  /* 0x000000912b8f7233 */ /* 0x008fe40003806880 */
                                                                                                /* 0x0000009202957241 */
                                                                                                /* 0x000fc40000008090 */
                                                                                                /* 0x0000009202027241 */
                                                                                                /* 0x000fe20000010090 */
[----:B------:R-:W-:Y:S01]  /*48a0*/  HFMA2 R143, -R143, UR7.H0_H0, R42.H0_H0 ;  /* 0x200000078f8f7c31 */ /* 0x000fe2000804012a */
[----:B-----5:R-:W-:Y:S02]  /*48b0*/  LOP3.LUT R144, R0, 0x80008000, RZ, 0xfc, !PT ;  /* 0x8000800000907812 */ /* 0x020fe400078efcff */
[----:B------:R-:W-:Y:S02]  /*48c0*/  PRMT R152, R2, 0x5410, RZ ;  /* 0x0000541002987816 */ /* 0x000fe400000000ff */
[C---:B0-----:R-:W-:Y:S01]  /*48d0*/  IDP.2A.LO.S16.S8 R82, R143.reuse, UR8, R82 ;  /* 0x000000088f527c26 */ /* 0x041fe20008001652 */
                                                                                                /* 0x0000009000927241 */
                                                                                                /* 0x000fe40000000085 */
                                                                                                /* 0x0000009000937241 */
                                                                                                /* 0x000fe20000008085 */
[----:B-1----:R-:W-:Y:S01]  /*4900*/  IDP.2A.HI.S16.S8 R142, R143, UR10, R142 ;  /* 0x0000000a8f8e7c26 */ /* 0x002fe2000800368e */
                                                                                                /* 0x0000009000857241 */
                                                                                                /* 0x000fe20000010085 */
[----:B------:R-:W-:Y:S03]  /*4920*/  LDS R143, [R82+UR9] ;  /* 0x00000009528f7984 */ /* 0x000fe60008000800 */
[----:B------:R-:W-:Y:S01]  /*4930*/  PRMT R133, R133, 0x5410, RZ ;  /* 0x0000541085857816 */ /* 0x000fe200000000ff */
[----:B------:R-:W0:Y:S01]  /*4940*/  LDS R145, [R142+UR9] ;  /* 0x000000098e917984 */ /* 0x000e220008000800 */
[----:B--2---:R-:W-:-:S02]  /*4950*/  PRMT R144, R148, 0x5410, R151 ;  /* 0x0000541094907816 */ /* 0x004fc40000000097 */
[----:B------:R-:W-:Y:S02]  /*4960*/  PRMT R148, R148, 0x7632, R151 ;  /* 0x0000763294947816 */ /* 0x000fe40000000097 */
[----:B------:R-:W1:Y:S01]  /*4970*/  LDC R151, c[0x0][0x934] ;  /* 0x00024d00ff977b82 */ /* 0x000e620000000800 */
[----:B------:R-:W-:-:S03]  /*4980*/  HADD2 R144, R144, -R133 ;  /* 0x8000008590907230 */ /* 0x000fc60000000000 */
[----:B------:R-:W-:-:S04]  /*4990*/  HFMA2.MMA R148, R148, 1, 1, -R152 ;  /* 0x3c003c0094947835 */ /* 0x000fc80000100098 */
[----:B------:R-:W2:Y:S01]  /*49a0*/  LDC R152, c[0x0][0x93c] ;  /* 0x00024f00ff987b82 */ /* 0x000ea20000000800 */
[C-C-:B0-----:R-:W-:Y:S02]  /*49b0*/  PRMT R2, R143.reuse, 0x5410, R145.reuse ;  /* 0x000054108f027816 */ /* 0x141fe40000000091 */
[----:B------:R-:W-:-:S05]  /*49c0*/  PRMT R0, R143, 0x7632, R145 ;  /* 0x000076328f007816 */ /* 0x000fca0000000091 */
[----:B------:R-:W0:Y:S01]  /*49d0*/  LDC R145, c[0x0][0x938] ;  /* 0x00024e00ff917b82 */ /* 0x000e220000000800 */
[----:B-1----:R-:W-:Y:S01]  /*49e0*/  HSET2.BF.GE.AND R143, R43.H0_H0, R151, PT ;  /* 0x000000972b8f7233 */ /* 0x002fe20003806880 */
[----:B------:R-:W-:Y:S01]  /*49f0*/  HFMA2.MMA R146, R2, 1, 1, -R146 ;  /* 0x3c003c0002927835 */ /* 0x000fe20000100092 */
                                                                                                /* 0x000000ff94027241 */
                                                                                                /* 0x000fe200000003ff */
[----:B------:R-:W-:Y:S02]  /*4a10*/  HFMA2.MMA R0, R0, 1, 1, -R150 ;  /* 0x3c003c0000007835 */ /* 0x000fe40000100096 */
[----:B------:R-:W-:-:S05]  /*4a20*/  HFMA2 R143, -R143, UR7.H0_H0, R42.H0_H0 ;  /* 0x200000078f8f7c31 */ /* 0x000fca000804012a */
[C---:B0-----:R-:W-:Y:S02]  /*4a30*/  IDP.2A.LO.S16.S8 R145, R143.reuse, UR8, R145 ;  /* 0x000000088f917c26 */ /* 0x041fe40008001691 */
[----:B--2---:R-:W-:-:S03]  /*4a40*/  IDP.2A.HI.S16.S8 R143, R143, UR10, R152 ;  /* 0x0000000a8f8f7c26 */ /* 0x004fc60008003698 */
[----:B------:R-:W-:Y:S04]  /*4a50*/  LDS R133, [R145+UR9] ;  /* 0x0000000991857984 */ /* 0x000fe80008000800 */
[----:B------:R-:W0:Y:S02]  /*4a60*/  LDS R151, [R143+UR9] ;  /* 0x000000098f977984 */ /* 0x000e240008000800 */
[C-C-:B0-----:R-:W-:Y:S02]  /*4a70*/  PRMT R150, R133.reuse, 0x7632, R151.reuse ;  /* 0x0000763285967816 */ /* 0x141fe40000000097 */
[----:B------:R-:W-:-:S03]  /*4a80*/  PRMT R133, R133, 0x5410, R151 ;  /* 0x0000541085857816 */ /* 0x000fc60000000097 */
[----:B------:R-:W-:Y:S02]  /*4a90*/  HADD2 R149, R150, -R149 ;  /* 0x8000009596957230 */ /* 0x000fe40000000000 */
[----:B------:R-:W-:-:S03]  /*4aa0*/  HADD2 R147, R133, -R147 ;  /* 0x8000009385937230 */ /* 0x000fc60000000000 */
                                                                                                /* 0x0000009500857241 */
                                                                                                /* 0x000fca00000003ff */
[----:B------:R-:W-:Y:S01]  /*4ac0*/  IMAD R2, R2, 0x10, R133 ;  /* 0x0000001002027824 */ /* 0x000fe200078e0285 */
                                                                                                /* 0x0000009500857242 */
                                                                                                /* 0x000fc6000000179b */
[----:B------:R-:W0:Y:S01]  /*4ae0*/  POPC R151, R2 ;  /* 0x0000000200977309 */ /* 0x000e220000000000 */
                                                                                                /* 0x0000009500967241 */
                                                                                                /* 0x000fc80000001085 */
                                                                                                /* 0x00000094962e7242 */
                                                                                                /* 0x000fc8000000172e */
                                                                                                /* 0x200000ff85857241 */
                                                                                                /* 0x000fe4000000102e */
                                                                                                /* 0x0000009496967241 */
                                                                                                /* 0x000fc6000000102e */
[----:B------:R-:W-:Y:S01]  /*4b30*/  IMAD.SHL.U32 R133, R133, 0x2, RZ ;  /* 0x0000000285857824 */ /* 0x000fe200078e00ff */
[----:B0-----:R-:W-:Y:S01]  /*4b40*/  LOP3.LUT R151, R151, 0x1, RZ, 0xc0, !PT ;  /* 0x0000000197977812 */ /* 0x001fe200078ec0ff */
[----:B------:R-:W-:-:S03]  /*4b50*/  HMUL2 R150, R150, R110 ;  /* 0x0000006e96967232 */ /* 0x000fc60000000000 */
[----:B------:R-:W-:Y:S02]  /*4b60*/  LOP3.LUT R133, R133, 0x1e, RZ, 0xc0, !PT ;  /* 0x0000001e85857812 */ /* 0x000fe400078ec0ff */
[----:B------:R-:W-:Y:S02]  /*4b70*/  ISETP.NE.U32.AND P0, PT, R151, 0x1, PT ;  /* 0x000000019700780c */ /* 0x000fe40003f05070 */
[----:B------:R-:W-:Y:S02]  /*4b80*/  SHF.L.U32 R133, R164, R133, RZ ;  /* 0x00000085a4857219 */ /* 0x000fe400000006ff */
[----:B------:R-:W-:-:S04]  /*4b90*/  SEL R151, R165, 0xa820a820, !P0 ;  /* 0xa820a820a5977807 */ /* 0x000fc80004000000 */
                                                                                                /* 0x4040009797027241 */
                                                                                                /* 0x000fe40000000002 */
                                                                                                /* 0x000000ff90977241 */
                                                                                                /* 0x000fe400000003ff */
[----:B------:R-:W-:Y:S01]  /*4bc0*/  LOP3.LUT R133, R133, R2, RZ, 0xfc, !PT ;  /* 0x0000000285857212 */ /* 0x000fe200078efcff */
[----:B------:R-:W-:-:S05]  /*4bd0*/  IMAD.MOV.U32 R2, RZ, RZ, R146 ;  /* 0x000000ffff027224 */ /* 0x000fca00078e0092 */
                                                                                                /* 0x0000009302987241 */
                                                                                                /* 0x000fca00000003ff */
[----:B------:R-:W-:Y:S01]  /*4bf0*/  IMAD R151, R151, 0x10, R152 ;  /* 0x0000001097977824 */ /* 0x000fe200078e0298 */
                                                                                                /* 0x0000009302987242 */
                                                                                                /* 0x000fc8000000179b */
                                                                                                /* 0x0000009302997241 */
                                                                                                /* 0x000fe40000001098 */
[----:B------:R-:W0:Y:S02]  /*4c20*/  POPC R2, R151 ;  /* 0x0000009700027309 */ /* 0x000e240000000000 */
                                                                                                /* 0x0000009099747242 */
                                                                                                /* 0x000fc80000001774 */
                                                                                                /* 0x0000009099997241 */
                                                                                                /* 0x000fca0000001074 */
[----:B------:R-:W-:Y:S01]  /*4c50*/  HMUL2 R153, R153, R110 ;  /* 0x0000006e99997232 */ /* 0x000fe20000000000 */
[----:B0-----:R-:W-:-:S04]  /*4c60*/  LOP3.LUT R2, R2, 0x1, RZ, 0xc0, !PT ;  /* 0x0000000102027812 */ /* 0x001fc800078ec0ff */
[----:B------:R-:W-:Y:S02]  /*4c70*/  ISETP.NE.U32.AND P0, PT, R2, 0x1, PT ;  /* 0x000000010200780c */ /* 0x000fe40003f05070 */
                                                                                                /* 0x200000ff98027241 */
                                                                                                /* 0x000fe40000001074 */
[----:B------:R-:W-:Y:S02]  /*4c90*/  SEL R152, R165, 0xa820a820, !P0 ;  /* 0xa820a820a5987807 */ /* 0x000fe40004000000 */
[----:B------:R-:W-:Y:S01]  /*4ca0*/  PLOP3.LUT P0, PT, PT, PT, UP0, 0x40, 0x0 ;  /* 0x000000000000781c */ /* 0x000fe20003f0e808 */
[----:B------:R-:W-:Y:S01]  /*4cb0*/  IMAD.SHL.U32 R2, R2, 0x2, RZ ;  /* 0x0000000202027824 */ /* 0x000fe200078e00ff */
                                                                                                /* 0x4040009898977241 */
                                                                                                /* 0x000fc80000000097 */
[----:B------:R-:W-:Y:S02]  /*4cd0*/  LOP3.LUT R154, R2, 0x1e, RZ, 0xc0, !PT ;  /* 0x0000001e029a7812 */ /* 0x000fe400078ec0ff */
[----:B------:R-:W-:Y:S02]  /*4ce0*/  HMNMX2 R2, |R150|, 65504, 65504, PT ;  /* 0x7bff7bff96027840 */ /* 0x000fe40003800200 */
[----:B------:R-:W-:-:S04]  /*4cf0*/  SHF.L.U32 R150, R164, R154, RZ ;  /* 0x0000009aa4967219 */ /* 0x000fc800000006ff */
[----:B------:R-:W-:Y:S02]  /*4d00*/  LOP3.LUT R150, R150, R151, RZ, 0xfc, !PT ;  /* 0x0000009796967212 */ /* 0x000fe400078efcff */
[----:B------:R-:W-:-:S04]  /*4d10*/  LOP3.LUT R151, R2, 0x80008000, RZ, 0xfc, !PT ;  /* 0x8000800002977812 */ /* 0x000fc800078efcff */
                                                                                                /* 0x0000009702987241 */
                                                                                                /* 0x000fcc0000000085 */
[----:B------:R-:W-:Y:S01]  /*4d30*/  HFMA2.MMA R152, R0, 1, 1, R152 ;  /* 0x3c003c0000987835 */ /* 0x000fe20000000098 */
                                                                                                /* 0x0000009702007241 */
                                                                                                /* 0x000fe40000008085 */
                                                                                                /* 0x0000009702977241 */
                                                                                                /* 0x000fc60000010085 */
[----:B------:R-:W-:Y:S01]  /*4d60*/  HADD2 R149, R149, R0 ;  /* 0x0000000095957230 */ /* 0x000fe20000000000 */
[----:B------:R-:W-:Y:S01]  /*4d70*/  HMNMX2 R0, |R153|, 65504, 65504, PT ;  /* 0x7bff7bff99007840 */ /* 0x000fe20003800200 */
[----:B------:R-:W-:-:S04]  /*4d80*/  HADD2 R151, R148.H0_H0, R151.H0_H0 ;  /* 0x2000009794977230 */ /* 0x000fc80000000800 */
[----:B------:R-:W-:-:S04]  /*4d90*/  LOP3.LUT R148, R0, 0x80008000, RZ, 0xfc, !PT ;  /* 0x8000800000947812 */ /* 0x000fc800078efcff */
                                                                                                /* 0x0000009400997241 */
                                                                                                /* 0x000fcc0000000096 */
[----:B------:R-:W-:-:S10]  /*4db0*/  HFMA2.MMA R146, R146, 1, 1, R153 ;  /* 0x3c003c0092927835 */ /* 0x000fd40000000099 */
[C-C-:B------:R-:W-:Y:S02]  /*4dc0*/  PRMT R153, R146.reuse, 0x5410, R152.reuse ;  /* 0x0000541092997816 */ /* 0x140fe40000000098 */
[----:B------:R-:W-:-:S03]  /*4dd0*/  PRMT R146, R146, 0x7632, R152 ;  /* 0x0000763292927816 */ /* 0x000fc60000000098 */
[----:B------:R0:W-:Y:S04]  /*4de0*/  STS [R82+UR9], R153 ;  /* 0x0000009952007988 */ /* 0x0001e80008000809 */
[----:B------:R1:W-:Y:S01]  /*4df0*/  STS [R142+UR9], R146 ;  /* 0x000000928e007988 */ /* 0x0003e20008000809 */
                                                                                                /* 0x0000009400527241 */
                                                                                                /* 0x001fe40000008096 */
                                                                                                /* 0x0000009400947241 */
                                                                                                /* 0x000fe40000010096 */
[----:B------:R-:W-:Y:S01]  /*4e20*/  LOP3.LUT R150, R150, 0xffff, RZ, 0xc0, !PT ;  /* 0x0000ffff96967812 */ /* 0x000fe200078ec0ff */
[----:B------:R-:W-:-:S02]  /*4e30*/  HADD2 R82, R147, R82 ;  /* 0x0000005293527230 */ /* 0x000fc40000000000 */
[----:B------:R-:W-:Y:S01]  /*4e40*/  HADD2 R148, R144.H0_H0, R148.H0_H0 ;  /* 0x2000009490947230 */ /* 0x000fe20000000800 */
[----:B------:R-:W-:Y:S02]  /*4e50*/  PRMT R133, R133, 0x1054, R150 ;  /* 0x0000105485857816 */ /* 0x000fe40000000096 */
[C-C-:B-1----:R-:W-:Y:S02]  /*4e60*/  PRMT R142, R82.reuse, 0x5410, R149.reuse ;  /* 0x00005410528e7816 */ /* 0x142fe40000000095 */
        /* <DEDUP_REMOVED lines=8> */
[----:B------:R-:W-:Y:S01]  /*4ef0*/  SHF.R.U32.HI R82, RZ, 0x10, R134 ;  /* 0x00000010ff527819 */ /* 0x000fe20000011686 */
[----:B------:R-:W-:Y:S01]  /*4f00*/  UISETP.NE.AND UP0, UPT, UR6, 0x7, UPT ;  /* 0x000000070600788c */ /* 0x000fe2000bf05270 */
[----:B------:R-:W-:Y:S02]  /*4f10*/  LOP3.LUT R142, R71, 0x80008000, RZ, 0xfc, !PT ;  /* 0x80008000478e7812 */ /* 0x000fe400078efcff */
[----:B------:R-:W-:Y:S02]  /*4f20*/  LOP3.LUT R134, R134, 0xffff, RZ, 0xc0, !PT ;  /* 0x0000ffff86867812 */ /* 0x000fe400078ec0ff */
                                                                                                /* 0x0000008e47927241 */
                                                                                                /* 0x000fe20000000052 */
[----:B------:R-:W1:Y:S01]  /*4f40*/  LDC R147, c[0x0][0x94c] ;  /* 0x00025300ff937b82 */ /* 0x000e620000000800 */
                                                                                                /* 0x0000008e47957241 */
                                                                                                /* 0x000fe40000008052 */
                                                                                                /* 0x0000008e478e7241 */
                                                                                                /* 0x000fc40000010052 */
[----:B------:R-:W-:Y:S02]  /*4f70*/  LOP3.LUT R143, R3, 0x80008000, RZ, 0xfc, !PT ;  /* 0x80008000038f7812 */ /* 0x000fe400078efcff */
[----:B------:R-:W-:Y:S01]  /*4f80*/  PRMT R142, R142, 0x5410, RZ ;  /* 0x000054108e8e7816 */ /* 0x000fe200000000ff */
[----:B------:R-:W2:Y:S01]  /*4f90*/  LDC R148, c[0x0][0x96c] ;  /* 0x00025b00ff947b82 */ /* 0x000ea20000000800 */
                                                                                                /* 0x0000008f03917241 */
                                                                                                /* 0x000fe40000000086 */
                                                                                                /* 0x0000008f03477241 */
                                                                                                /* 0x000fe40000008086 */
                                                                                                /* 0x0000008f038f7241 */
                                                                                                /* 0x000fc60000010086 */
[----:B------:R-:W3:Y:S01]  /*4fd0*/  LDC R150, c[0x0][0x968] ;  /* 0x00025a00ff967b82 */ /* 0x000ee20000000800 */
[----:B0-----:R-:W-:Y:S02]  /*4fe0*/  HSET2.BF.GE.AND R134, R43.H0_H0, R144, PT ;  /* 0x000000902b867233 */ /* 0x001fe40003806880 */
[----:B------:R-:W-:-:S03]  /*4ff0*/  PRMT R143, R143, 0x5410, RZ ;  /* 0x000054108f8f7816 */ /* 0x000fc600000000ff */
[----:B------:R-:W-:Y:S02]  /*5000*/  HFMA2 R134, -R134, UR7.H0_H0, R42.H0_H0 ;  /* 0x2000000786867c31 */ /* 0x000fe4000804012a */
[----:B------:R-:W0:Y:S01]  /*5010*/  LDC.64 R82, c[0x0][0x950] ;  /* 0x00025400ff527b82 */ /* 0x000e220000000a00 */
[----:B-1----:R-:W-:-:S05]  /*5020*/  HSET2.BF.GE.AND R147, R43.H0_H0, R147, PT ;  /* 0x000000932b937233 */ /* 0x002fca0003806880 */
[----:B------:R-:W-:Y:S02]  /*5030*/  HFMA2 R147, -R147, UR7.H0_H0, R42.H0_H0 ;  /* 0x2000000793937c31 */ /* 0x000fe4000804012a */
[C---:B--2---:R-:W-:Y:S01]  /*5040*/  IDP.2A.HI.S16.S8 R148, R134.reuse, UR10, R148 ;  /* 0x0000000a86947c26 */ /* 0x044fe20008003694 */
[----:B------:R-:W1:Y:S05]  /*5050*/  LDC R151, c[0x0][0x960] ;  /* 0x00025800ff977b82 */ /* 0x000e6a0000000800 */
[----:B------:R-:W-:Y:S01]  /*5060*/  LDS R148, [R148+UR9] ;  /* 0x0000000994947984 */ /* 0x000fe20008000800 */
[----:B---3--:R-:W-:Y:S02]  /*5070*/  IDP.2A.LO.S16.S8 R134, R134, UR8, R150 ;  /* 0x0000000886867c26 */ /* 0x008fe40008001696 */
[----:B0-----:R-:W-:-:S02]  /*5080*/  IDP.2A.LO.S16.S8 R82, R147, UR8, R82 ;  /* 0x0000000893527c26 */ /* 0x001fc40008001652 */
[----:B------:R-:W-:Y:S02]  /*5090*/  IDP.2A.HI.S16.S8 R147, R147, UR10, R83 ;  /* 0x0000000a93937c26 */ /* 0x000fe40008003653 */
[----:B------:R-:W0:Y:S04]  /*50a0*/  LDS R83, [R134+UR9] ;  /* 0x0000000986537984 */ /* 0x000e280008000800 */
[----:B------:R-:W-:Y:S04]  /*50b0*/  LDS R3, [R82+UR9] ;  /* 0x0000000952037984 */ /* 0x000fe80008000800 */
[----:B------:R-:W2:Y:S01]  /*50c0*/  LDS R144, [R147+UR9] ;  /* 0x0000000993907984 */ /* 0x000ea20008000800 */
[----:B0-----:R-:W-:-:S02]  /*50d0*/  PRMT R150, R83, 0x5410, R148 ;  /* 0x0000541053967816 */ /* 0x001fc40000000094 */
[----:B------:R-:W-:-:S03]  /*50e0*/  PRMT R148, R83, 0x7632, R148 ;  /* 0x0000763253947816 */ /* 0x000fc60000000094 */
[----:B------:R-:W-:Y:S02]  /*50f0*/  HADD2 R143, R150, -R143 ;  /* 0x8000008f968f7230 */ /* 0x000fe40000000000 */
[----:B------:R-:W0:Y:S01]  /*5100*/  LDC R150, c[0x0][0x95c] ;  /* 0x00025700ff967b82 */ /* 0x000e220000000800 */
[C-C-:B--2---:R-:W-:Y:S01]  /*5110*/  PRMT R83, R3.reuse, 0x5410, R144.reuse ;  /* 0x0000541003537816 */ /* 0x144fe20000000090 */
[----:B------:R-:W-:Y:S01]  /*5120*/  HFMA2.MMA R148, R148, 1, 1, -R142 ;  /* 0x3c003c0094947835 */ /* 0x000fe2000010008e */
[----:B------:R-:W-:-:S04]  /*5130*/  PRMT R3, R3, 0x7632, R144 ;  /* 0x0000763203037816 */ /* 0x000fc80000000090 */
[----:B------:R-:W-:Y:S01]  /*5140*/  HFMA2.MMA R145, R83, 1, 1, -R145 ;  /* 0x3c003c0053917835 */ /* 0x000fe20000100091 */
[----:B------:R-:W2:Y:S01]  /*5150*/  LDC R144, c[0x0][0x958] ;  /* 0x00025600ff907b82 */ /* 0x000ea20000000800 */
[----:B------:R-:W-:Y:S01]  /*5160*/  HADD2 R3, R3, -R146 ;  /* 0x8000009203037230 */ /* 0x000fe20000000000 */
[----:B--2---:R-:W-:-:S05]  /*5170*/  HSET2.BF.GE.AND R142, R43.H0_H0, R144, PT ;  /* 0x000000902b8e7233 */ /* 0x004fca0003806880 */
[----:B------:R-:W-:-:S05]  /*5180*/  HFMA2 R142, -R142, UR7.H0_H0, R42.H0_H0 ;  /* 0x200000078e8e7c31 */ /* 0x000fca000804012a */
[C---:B0-----:R-:W-:Y:S02]  /*5190*/  IDP.2A.LO.S16.S8 R144, R142.reuse, UR8, R150 ;  /* 0x000000088e907c26 */ /* 0x041fe40008001696 */
[----:B-1----:R-:W-:-:S03]  /*51a0*/  IDP.2A.HI.S16.S8 R142, R142, UR10, R151 ;  /* 0x0000000a8e8e7c26 */ /* 0x002fc60008003697 */
[----:B------:R-:W-:Y:S04]  /*51b0*/  LDS R83, [R144+UR9] ;  /* 0x0000000990537984 */ /* 0x000fe80008000800 */
[----:B------:R-:W0:Y:S02]  /*51c0*/  LDS R150, [R142+UR9] ;  /* 0x000000098e967984 */ /* 0x000e240008000800 */
[----:B0-----:R-:W-:-:S06]  /*51d0*/  PRMT R146, R83, 0x7632, R150 ;  /* 0x0000763253927816 */ /* 0x001fcc0000000096 */
[----:B------:R-:W-:Y:S01]  /*51e0*/  HFMA2.MMA R149, R146, 1, 1, -R149 ;  /* 0x3c003c0092957835 */ /* 0x000fe20000100095 */
[----:B------:R-:W-:-:S05]  /*51f0*/  PRMT R146, R83, 0x5410, R150 ;  /* 0x0000541053927816 */ /* 0x000fca0000000096 */
[----:B------:R-:W-:Y:S01]  /*5200*/  HADD2 R146, R146, -R71 ;  /* 0x8000004792927230 */ /* 0x000fe20000000000 */
                                                                                                /* 0x000000ff94477241 */
                                                                                                /* 0x000fc600000003ff */
                                                                                                /* 0x0000009503537241 */
                                                                                                /* 0x000fca00000003ff */
[----:B------:R-:W-:Y:S01]  /*5230*/  IMAD R71, R71, 0x10, R83 ;  /* 0x0000001047477824 */ /* 0x000fe200078e0253 */
                                                                                                /* 0x0000009503537242 */
                                                                                                /* 0x000fc6000000179b */
[----:B------:R-:W0:Y:S01]  /*5250*/  POPC R151, R71 ;  /* 0x0000004700977309 */ /* 0x000e220000000000 */
                                                                                                /* 0x0000009503967241 */
                                                                                                /* 0x000fc80000001053 */
                                                                                                /* 0x00000094962f7242 */
                                                                                                /* 0x000fc8000000172f */
                                                                                                /* 0x200000ff53537241 */
                                                                                                /* 0x000fe4000000102f */
                                                                                                /* 0x0000009496967241 */
                                                                                                /* 0x000fc6000000102f */
[----:B------:R-:W-:Y:S01]  /*52a0*/  IMAD.SHL.U32 R83, R83, 0x2, RZ ;  /* 0x0000000253537824 */ /* 0x000fe200078e00ff */
[----:B0-----:R-:W-:Y:S01]  /*52b0*/  LOP3.LUT R151, R151, 0x1, RZ, 0xc0, !PT ;  /* 0x0000000197977812 */ /* 0x001fe200078ec0ff */
[----:B------:R-:W-:-:S03]  /*52c0*/  HMUL2 R150, R150, R110 ;  /* 0x0000006e96967232 */ /* 0x000fc60000000000 */
[----:B------:R-:W-:Y:S02]  /*52d0*/  LOP3.LUT R83, R83, 0x1e, RZ, 0xc0, !PT ;  /* 0x0000001e53537812 */ /* 0x000fe400078ec0ff */
[----:B------:R-:W-:Y:S02]  /*52e0*/  ISETP.NE.U32.AND P0, PT, R151, 0x1, PT ;  /* 0x000000019700780c */ /* 0x000fe40003f05070 */
[----:B------:R-:W-:Y:S02]  /*52f0*/  SHF.L.U32 R83, R164, R83, RZ ;  /* 0x00000053a4537219 */ /* 0x000fe400000006ff */
[----:B------:R-:W-:-:S04]  /*5300*/  SEL R151, R165, 0xa820a820, !P0 ;  /* 0xa820a820a5977807 */ /* 0x000fc80004000000 */
                                                                                                /* 0x4040009797477241 */
                                                                                                /* 0x000fe40000000047 */
                                                                                                /* 0x000000ff8f977241 */
                                                                                                /* 0x000fe400000003ff */
[----:B------:R-:W-:Y:S01]  /*5330*/  LOP3.LUT R83, R83, R71, RZ, 0xfc, !PT ;  /* 0x0000004753537212 */ /* 0x000fe200078efcff */
[----:B------:R-:W-:-:S05]  /*5340*/  IMAD.MOV.U32 R71, RZ, RZ, R145 ;  /* 0x000000ffff477224 */ /* 0x000fca00078e0091 */
                                                                                                /* 0x0000009247987241 */
                                                                                                /* 0x000fca00000003ff */
[----:B------:R-:W-:Y:S01]  /*5360*/  IMAD R151, R151, 0x10, R152 ;  /* 0x0000001097977824 */ /* 0x000fe200078e0298 */
                                                                                                /* 0x0000009247987242 */
                                                                                                /* 0x000fc8000000179b */
                                                                                                /* 0x0000009247997241 */
                                                                                                /* 0x000fe40000001098 */
[----:B------:R-:W0:Y:S02]  /*5390*/  POPC R71, R151 ;  /* 0x0000009700477309 */ /* 0x000e240000000000 */
                                                                                                /* 0x0000008f99307242 */
                                                                                                /* 0x000fc80000001730 */
                                                                                                /* 0x0000008f99997241 */
                                                                                                /* 0x000fca0000001030 */
[----:B------:R-:W-:Y:S01]  /*53c0*/  HMUL2 R153, R153, R110 ;  /* 0x0000006e99997232 */ /* 0x000fe20000000000 */
[----:B0-----:R-:W-:-:S04]  /*53d0*/  LOP3.LUT R71, R71, 0x1, RZ, 0xc0, !PT ;  /* 0x0000000147477812 */ /* 0x001fc800078ec0ff */
[----:B------:R-:W-:Y:S02]  /*53e0*/  ISETP.NE.U32.AND P0, PT, R71, 0x1, PT ;  /* 0x000000014700780c */ /* 0x000fe40003f05070 */
                                                                                                /* 0x200000ff98477241 */
                                                                                                /* 0x000fe40000001030 */
[----:B------:R-:W-:Y:S02]  /*5400*/  SEL R152, R165, 0xa820a820, !P0 ;  /* 0xa820a820a5987807 */ /* 0x000fe40004000000 */
[----:B------:R-:W-:Y:S01]  /*5410*/  PLOP3.LUT P0, PT, PT, PT, UP0, 0x40, 0x0 ;  /* 0x000000000000781c */ /* 0x000fe20003f0e808 */
[----:B------:R-:W-:Y:S01]  /*5420*/  IMAD.SHL.U32 R71, R71, 0x2, RZ ;  /* 0x0000000247477824 */ /* 0x000fe200078e00ff */
                                                                                                /* 0x4040009898977241 */
                                                                                                /* 0x000fc80000000097 */
[----:B------:R-:W-:Y:S02]  /*5440*/  LOP3.LUT R154, R71, 0x1e, RZ, 0xc0, !PT ;  /* 0x0000001e479a7812 */ /* 0x000fe400078ec0ff */
[----:B------:R-:W-:Y:S02]  /*5450*/  HMNMX2 R71, |R150|, 65504, 65504, PT ;  /* 0x7bff7bff96477840 */ /* 0x000fe40003800200 */
[----:B------:R-:W-:-:S04]  /*5460*/  SHF.L.U32 R150, R164, R154, RZ ;  /* 0x0000009aa4967219 */ /* 0x000fc800000006ff */
[----:B------:R-:W-:Y:S02]  /*5470*/  LOP3.LUT R150, R150, R151, RZ, 0xfc, !PT ;  /* 0x0000009796967212 */ /* 0x000fe400078efcff */
[----:B------:R-:W-:-:S04]  /*5480*/  LOP3.LUT R151, R71, 0x80008000, RZ, 0xfc, !PT ;  /* 0x8000800047977812 */ /* 0x000fc800078efcff */
                                                                                                /* 0x0000009747987241 */
                                                                                                /* 0x000fcc0000000053 */
[----:B------:R-:W-:Y:S01]  /*54a0*/  HFMA2.MMA R152, R3, 1, 1, R152 ;  /* 0x3c003c0003987835 */ /* 0x000fe20000000098 */
                                                                                                /* 0x0000009747037241 */
                                                                                                /* 0x000fe40000008053 */
                                                                                                /* 0x0000009747977241 */
                                                                                                /* 0x000fc60000010053 */
[----:B------:R-:W-:Y:S01]  /*54d0*/  HADD2 R149, R149, R3 ;  /* 0x0000000395957230 */ /* 0x000fe20000000000 */
[----:B------:R-:W-:Y:S01]  /*54e0*/  HMNMX2 R3, |R153|, 65504, 65504, PT ;  /* 0x7bff7bff99037840 */ /* 0x000fe20003800200 */
[----:B------:R-:W-:-:S04]  /*54f0*/  HADD2 R151, R148.H0_H0, R151.H0_H0 ;  /* 0x2000009794977230 */ /* 0x000fc80000000800 */
[----:B------:R-:W-:-:S04]  /*5500*/  LOP3.LUT R148, R3, 0x80008000, RZ, 0xfc, !PT ;  /* 0x8000800003947812 */ /* 0x000fc800078efcff */
                                                                                                /* 0x0000009403997241 */
                                                                                                /* 0x000fcc0000000096 */
[----:B------:R-:W-:-:S10]  /*5520*/  HFMA2.MMA R145, R145, 1, 1, R153 ;  /* 0x3c003c0091917835 */ /* 0x000fd40000000099 */
[C-C-:B------:R-:W-:Y:S02]  /*5530*/  PRMT R153, R145.reuse, 0x5410, R152.reuse ;  /* 0x0000541091997816 */ /* 0x140fe40000000098 */
[----:B------:R-:W-:-:S03]  /*5540*/  PRMT R145, R145, 0x7632, R152 ;  /* 0x0000763291917816 */ /* 0x000fc60000000098 */
[----:B------:R0:W-:Y:S04]  /*5550*/  STS [R82+UR9], R153 ;  /* 0x0000009952007988 */ /* 0x0001e80008000809 */
[----:B------:R-:W-:Y:S01]  /*5560*/  STS [R147+UR9], R145 ;  /* 0x0000009193007988 */ /* 0x000fe20008000809 */
                                                                                                /* 0x0000009403527241 */
                                                                                                /* 0x001fe40000008096 */
                                                                                                /* 0x0000009403947241 */
                                                                                                /* 0x000fe40000010096 */
[----:B------:R-:W-:Y:S01]  /*5590*/  LOP3.LUT R150, R150, 0xffff, RZ, 0xc0, !PT ;  /* 0x0000ffff96967812 */ /* 0x000fe200078ec0ff */
[----:B------:R-:W-:-:S02]  /*55a0*/  HADD2 R82, R146, R82 ;  /* 0x0000005292527230 */ /* 0x000fc40000000000 */
[----:B------:R-:W-:-:S03]  /*55b0*/  HADD2 R148, R143.H0_H0, R148.H0_H0 ;  /* 0x200000948f947230 */ /* 0x000fc60000000800 */
[C-C-:B------:R-:W-:Y:S02]  /*55c0*/  PRMT R143, R82.reuse, 0x5410, R149.reuse ;  /* 0x00005410528f7816 */ /* 0x140fe40000000095 */
[----:B------:R-:W-:Y:S02]  /*55d0*/  PRMT R149, R82, 0x7632, R149 ;  /* 0x0000763252957816 */ /* 0x000fe40000000095 */
[----:B------:R-:W-:Y:S01]  /*55e0*/  PRMT R148, R148, 0x5410, R151 ;  /* 0x0000541094947816 */ /* 0x000fe20000000097 */
[----:B------:R-:W-:Y:S04]  /*55f0*/  STS [R144+UR9], R143 ;  /* 0x0000008f90007988 */ /* 0x000fe80008000809 */
[----:B------:R-:W-:Y:S04]  /*5600*/  STS [R142+UR9], R149 ;  /* 0x000000958e007988 */ /* 0x000fe80008000809 */
[----:B------:R0:W-:Y:S02]  /*5610*/  STS [R134+UR9], R148 ;  /* 0x0000009486007988 */ /* 0x0001e40008000809 */
[----:B0-----:R-:W-:Y:S01]  /*5620*/  PRMT R134, R83, 0x1054, R150 ;  /* 0x0000105453867816 */ /* 0x001fe20000000096 */
[----:B------:R-:W-:Y:S06]  /*5630*/  BAR.SYNC 0x0 ;  /* 0x000000ff0000791d */ /* 0x000fec0000000000 */
[----:B------:R-:W-:Y:S05]  /*5640*/  @P0 BRA `(.L_x_14) ;  /* 0x000000c400300947 */ /* 0x000fea0003800000 */
[----:B------:R-:W0:Y:S01]  /*5650*/  LDC R83, c[0x0][0x970] ;  /* 0x00025c00ff537b82 */ /* 0x000e220000000800 */
[----:B------:R-:W-:Y:S01]  /*5660*/  SHF.R.U32.HI R143, RZ, 0x10, R118 ;  /* 0x00000010ff8f7819 */ /* 0x000fe20000011676 */
[----:B------:R-:W-:Y:S01]  /*5670*/  UISETP.NE.AND UP0, UPT, UR6, 0x8, UPT ;  /* 0x000000080600788c */ /* 0x000fe2000bf05270 */
[----:B------:R-:W-:Y:S02]  /*5680*/  LOP3.LUT R142, R73, 0x80008000, RZ, 0xfc, !PT ;  /* 0x80008000498e7812 */ /* 0x000fe400078efcff */
[----:B------:R-:W-:Y:S02]  /*5690*/  LOP3.LUT R118, R118, 0xffff, RZ, 0xc0, !PT ;  /* 0x0000ffff76767812 */ /* 0x000fe400078ec0ff */
                                                                                                /* 0x0000008e49917241 */
                                                                                                /* 0x000fe2000000008f */
[----:B------:R-:W1:Y:S01]  /*56b0*/  LDC R82, c[0x0][0x988] ;  /* 0x00026200ff527b82 */ /* 0x000e620000000800 */
                                                                                                /* 0x0000008e49957241 */
                                                                                                /* 0x000fe4000000808f */
                                                                                                /* 0x0000008e49497241 */
                                                                                                /* 0x000fc4000001008f */
[----:B------:R-:W-:Y:S02]  /*56e0*/  LOP3.LUT R143, R72, 0x80008000, RZ, 0xfc, !PT ;  /* 0x80008000488f7812 */ /* 0x000fe400078efcff */
[----:B------:R-:W-:Y:S01]  /*56f0*/  PRMT R73, R73, 0x5410, RZ ;  /* 0x0000541049497816 */ /* 0x000fe200000000ff */
[----:B------:R-:W2:Y:S01]  /*5700*/  LDC R146, c[0x0][0x974] ;  /* 0x00025d00ff927b82 */ /* 0x000ea20000000800 */
                                                                                                /* 0x0000008f48937241 */
                                                                                                /* 0x000fe40000000076 */
                                                                                                /* 0x0000008f48947241 */
                                                                                                /* 0x000fe40000008076 */
                                                                                                /* 0x0000008f48487241 */
                                                                                                /* 0x000fc60000010076 */
[----:B------:R-:W3:Y:S01]  /*5740*/  LDC R150, c[0x0][0x978] ;  /* 0x00025e00ff967b82 */ /* 0x000ee20000000800 */
[----:B0-----:R-:W-:Y:S02]  /*5750*/  HSET2.BF.GE.AND R83, R43.H0_H0, R83, PT ;  /* 0x000000532b537233 */ /* 0x001fe40003806880 */
[----:B------:R-:W-:-:S03]  /*5760*/  PRMT R72, R72, 0x5410, RZ ;  /* 0x0000541048487816 */ /* 0x000fc600000000ff */
[----:B------:R-:W-:Y:S02]  /*5770*/  HFMA2 R118, -R83, UR7.H0_H0, R42.H0_H0 ;  /* 0x2000000753767c31 */ /* 0x000fe4000804012a */
[----:B------:R-:W0:Y:S01]  /*5780*/  LDC R142, c[0x0][0x990] ;  /* 0x00026400ff8e7b82 */ /* 0x000e220000000800 */
[----:B-1----:R-:W-:-:S05]  /*5790*/  HSET2.BF.GE.AND R82, R43.H0_H0, R82, PT ;  /* 0x000000522b527233 */ /* 0x002fca0003806880 */
[----:B------:R-:W-:Y:S02]  /*57a0*/  HFMA2 R82, -R82, UR7.H0_H0, R42.H0_H0 ;  /* 0x2000000752527c31 */ /* 0x000fe4000804012a */
[----:B------:R-:W1:Y:S01]  /*57b0*/  LDC R144, c[0x0][0x98c] ;  /* 0x00026300ff907b82 */ /* 0x000e620000000800 */
[C---:B--2---:R-:W-:Y:S02]  /*57c0*/  IDP.2A.LO.S16.S8 R143, R118.reuse, UR8, R146 ;  /* 0x00000008768f7c26 */ /* 0x044fe40008001692 */
[----:B---3--:R-:W-:-:S03]  /*57d0*/  IDP.2A.HI.S16.S8 R118, R118, UR10, R150 ;  /* 0x0000000a76767c26 */ /* 0x008fc60008003696 */
[----:B------:R-:W-:Y:S01]  /*57e0*/  LDS R150, [R143+UR9] ;  /* 0x000000098f967984 */ /* 0x000fe20008000800 */
[----:B0-----:R-:W-:-:S06]  /*57f0*/  IDP.2A.HI.S16.S8 R142, R82, UR10, R142 ;  /* 0x0000000a528e7c26 */ /* 0x001fcc000800368e */
[----:B------:R-:W-:Y:S01]  /*5800*/  LDS R142, [R142+UR9] ;  /* 0x000000098e8e7984 */ /* 0x000fe20008000800 */
[----:B-1----:R-:W-:-:S03]  /*5810*/  IDP.2A.LO.S16.S8 R82, R82, UR8, R144 ;  /* 0x0000000852527c26 */ /* 0x002fc60008001690 */
[----:B------:R-:W0:Y:S04]  /*5820*/  LDS R144, [R118+UR9] ;  /* 0x0000000976907984 */ /* 0x000e280008000800 */
[----:B------:R-:W1:Y:S01]  /*5830*/  LDS R146, [R82+UR9] ;  /* 0x0000000952927984 */ /* 0x000e620008000800 */
[C-C-:B0-----:R-:W-:Y:S02]  /*5840*/  PRMT R151, R150.reuse, 0x5410, R144.reuse ;  /* 0x0000541096977816 */ /* 0x141fe40000000090 */
[----:B------:R-:W-:Y:S02]  /*5850*/  PRMT R150, R150, 0x7632, R144 ;  /* 0x0000763296967816 */ /* 0x000fe40000000090 */
[----:B------:R-:W0:Y:S01]  /*5860*/  LDC R144, c[0x0][0x97c] ;  /* 0x00025f00ff907b82 */ /* 0x000e220000000800 */
[C-C-:B-1----:R-:W-:Y:S01]  /*5870*/  PRMT R83, R146.reuse, 0x5410, R142.reuse ;  /* 0x0000541092537816 */ /* 0x142fe2000000008e */
[----:B------:R-:W-:Y:S01]  /*5880*/  HFMA2.MMA R147, R151, 1, 1, -R147 ;  /* 0x3c003c0097937835 */ /* 0x000fe20000100093 */
[----:B------:R-:W-:-:S03]  /*5890*/  PRMT R142, R146, 0x7632, R142 ;  /* 0x00007632928e7816 */ /* 0x000fc6000000008e */
[----:B------:R-:W-:-:S03]  /*58a0*/  HADD2 R83, R83, -R72 ;  /* 0x8000004853537230 */ /* 0x000fc60000000000 */
[----:B------:R-:W-:Y:S02]  /*58b0*/  HFMA2.MMA R142, R142, 1, 1, -R73 ;  /* 0x3c003c008e8e7835 */ /* 0x000fe40000100049 */
[----:B------:R-:W1:Y:S01]  /*58c0*/  LDC.64 R72, c[0x0][0x980] ;  /* 0x00026000ff487b82 */ /* 0x000e620000000a00 */
[----:B0-----:R-:W-:-:S05]  /*58d0*/  HSET2.BF.GE.AND R144, R43.H0_H0, R144, PT ;  /* 0x000000902b907233 */ /* 0x001fca0003806880 */
[----:B------:R-:W-:-:S05]  /*58e0*/  HFMA2 R146, -R144, UR7.H0_H0, R42.H0_H0 ;  /* 0x2000000790927c31 */ /* 0x000fca000804012a */
[C---:B-1----:R-:W-:Y:S02]  /*58f0*/  IDP.2A.LO.S16.S8 R144, R146.reuse, UR8, R72 ;  /* 0x0000000892907c26 */ /* 0x042fe40008001648 */
[----:B------:R-:W-:Y:S02]  /*5900*/  HADD2 R72, R150, -R145 ;  /* 0x8000009196487230 */ /* 0x000fe40000000000 */
[----:B------:R-:W-:Y:S02]  /*5910*/  IDP.2A.HI.S16.S8 R146, R146, UR10, R73 ;  /* 0x0000000a92927c26 */ /* 0x000fe40008003649 */
[----:B------:R-:W-:Y:S04]  /*5920*/  LDS R73, [R144+UR9] ;  /* 0x0000000990497984 */ /* 0x000fe80008000800 */
[----:B------:R-:W0:Y:S02]  /*5930*/  LDS R151, [R146+UR9] ;  /* 0x0000000992977984 */ /* 0x000e240008000800 */
[----:B0-----:R-:W-:-:S02]  /*5940*/  PRMT R145, R73, 0x7632, R151 ;  /* 0x0000763249917816 */ /* 0x001fc40000000097 */
[----:B------:R-:W-:-:S04]  /*5950*/  PRMT R73, R73, 0x5410, R151 ;  /* 0x0000541049497816 */ /* 0x000fc80000000097 */
[----:B------:R-:W-:Y:S01]  /*5960*/  HFMA2.MMA R149, R145, 1, 1, -R149 ;  /* 0x3c003c0091957835 */ /* 0x000fe20000100095 */
[----:B------:R-:W-:Y:S01]  /*5970*/  HADD2 R148, R73, -R148 ;  /* 0x8000009449947230 */ /* 0x000fe20000000000 */
                                                                                                /* 0x000000ff8e497241 */
                                                                                                /* 0x000fd000000003ff */
                                                                                                /* 0x0000009548917241 */
                                                                                                /* 0x000fca00000003ff */
[----:B------:R-:W-:Y:S01]  /*59a0*/  IMAD R73, R73, 0x10, R145 ;  /* 0x0000001049497824 */ /* 0x000fe200078e0291 */
                                                                                                /* 0x0000009548917242 */
                                                                                                /* 0x000fc6000000179b */
[----:B------:R-:W0:Y:S01]  /*59c0*/  POPC R151, R73 ;  /* 0x0000004900977309 */ /* 0x000e220000000000 */
                                                                                                /* 0x0000009548967241 */
                                                                                                /* 0x000fc80000001091 */
                                                                                                /* 0x0000008e96317242 */
                                                                                                /* 0x000fc80000001731 */
                                                                                                /* 0x200000ff91917241 */
                                                                                                /* 0x000fe40000001031 */
                                                                                                /* 0x0000008e96967241 */
                                                                                                /* 0x000fc60000001031 */
[----:B------:R-:W-:Y:S01]  /*5a10*/  IMAD.SHL.U32 R145, R145, 0x2, RZ ;  /* 0x0000000291917824 */ /* 0x000fe200078e00ff */
[----:B0-----:R-:W-:Y:S01]  /*5a20*/  LOP3.LUT R151, R151, 0x1, RZ, 0xc0, !PT ;  /* 0x0000000197977812 */ /* 0x001fe200078ec0ff */
[----:B------:R-:W-:-:S03]  /*5a30*/  HMUL2 R150, R150, R110 ;  /* 0x0000006e96967232 */ /* 0x000fc60000000000 */
[----:B------:R-:W-:Y:S02]  /*5a40*/  LOP3.LUT R145, R145, 0x1e, RZ, 0xc0, !PT ;  /* 0x0000001e91917812 */ /* 0x000fe400078ec0ff */
[----:B------:R-:W-:Y:S02]  /*5a50*/  ISETP.NE.U32.AND P0, PT, R151, 0x1, PT ;  /* 0x000000019700780c */ /* 0x000fe40003f05070 */
[----:B------:R-:W-:Y:S02]  /*5a60*/  SHF.L.U32 R145, R164, R145, RZ ;  /* 0x00000091a4917219 */ /* 0x000fe400000006ff */
[----:B------:R-:W-:-:S04]  /*5a70*/  SEL R151, R165, 0xa820a820, !P0 ;  /* 0xa820a820a5977807 */ /* 0x000fc80004000000 */
                                                                                                /* 0x4040009797497241 */
                                                                                                /* 0x000fe40000000049 */
                                                                                                /* 0x000000ff53977241 */
                                                                                                /* 0x000fe400000003ff */
[----:B------:R-:W-:Y:S01]  /*5aa0*/  LOP3.LUT R145, R145, R73, RZ, 0xfc, !PT ;  /* 0x0000004991917212 */ /* 0x000fe200078efcff */
[----:B------:R-:W-:-:S05]  /*5ab0*/  IMAD.MOV.U32 R73, RZ, RZ, R147 ;  /* 0x000000ffff497224 */ /* 0x000fca00078e0093 */
                                                                                                /* 0x0000009449987241 */
                                                                                                /* 0x000fca00000003ff */
[----:B------:R-:W-:Y:S01]  /*5ad0*/  IMAD R151, R151, 0x10, R152 ;  /* 0x0000001097977824 */ /* 0x000fe200078e0298 */
                                                                                                /* 0x0000009449987242 */
                                                                                                /* 0x000fc8000000179b */
                                                                                                /* 0x0000009449997241 */
                                                                                                /* 0x000fe40000001098 */
[----:B------:R-:W0:Y:S02]  /*5b00*/  POPC R73, R151 ;  /* 0x0000009700497309 */ /* 0x000e240000000000 */
                                                                                                /* 0x0000005399327242 */
                                                                                                /* 0x000fc80000001732 */
                                                                                                /* 0x0000005399997241 */
                                                                                                /* 0x000fca0000001032 */
[----:B------:R-:W-:Y:S01]  /*5b30*/  HMUL2 R153, R153, R110 ;  /* 0x0000006e99997232 */ /* 0x000fe20000000000 */
[----:B0-----:R-:W-:-:S04]  /*5b40*/  LOP3.LUT R73, R73, 0x1, RZ, 0xc0, !PT ;  /* 0x0000000149497812 */ /* 0x001fc800078ec0ff */
[----:B------:R-:W-:Y:S02]  /*5b50*/  ISETP.NE.U32.AND P0, PT, R73, 0x1, PT ;  /* 0x000000014900780c */ /* 0x000fe40003f05070 */
                                                                                                /* 0x200000ff98497241 */
                                                                                                /* 0x000fe40000001032 */
[----:B------:R-:W-:Y:S02]  /*5b70*/  SEL R152, R165, 0xa820a820, !P0 ;  /* 0xa820a820a5987807 */ /* 0x000fe40004000000 */
[----:B------:R-:W-:Y:S01]  /*5b80*/  PLOP3.LUT P0, PT, PT, PT, UP0, 0x40, 0x0 ;  /* 0x000000000000781c */ /* 0x000fe20003f0e808 */
[----:B------:R-:W-:Y:S01]  /*5b90*/  IMAD.SHL.U32 R73, R73, 0x2, RZ ;  /* 0x0000000249497824 */ /* 0x000fe200078e00ff */
                                                                                                /* 0x4040009898977241 */
                                                                                                /* 0x000fc80000000097 */
[----:B------:R-:W-:Y:S02]  /*5bb0*/  LOP3.LUT R154, R73, 0x1e, RZ, 0xc0, !PT ;  /* 0x0000001e499a7812 */ /* 0x000fe400078ec0ff */
[----:B------:R-:W-:Y:S02]  /*5bc0*/  HMNMX2 R73, |R150|, 65504, 65504, PT ;  /* 0x7bff7bff96497840 */ /* 0x000fe40003800200 */
[----:B------:R-:W-:-:S04]  /*5bd0*/  SHF.L.U32 R150, R164, R154, RZ ;  /* 0x0000009aa4967219 */ /* 0x000fc800000006ff */
[----:B------:R-:W-:Y:S02]  /*5be0*/  LOP3.LUT R150, R150, R151, RZ, 0xfc, !PT ;  /* 0x0000009796967212 */ /* 0x000fe400078efcff */
[----:B------:R-:W-:-:S04]  /*5bf0*/  LOP3.LUT R151, R73, 0x80008000, RZ, 0xfc, !PT ;  /* 0x8000800049977812 */ /* 0x000fc800078efcff */
                                                                                                /* 0x0000009749987241 */
                                                                                                /* 0x000fcc0000000091 */
[----:B------:R-:W-:Y:S01]  /*5c10*/  HFMA2.MMA R152, R72, 1, 1, R152 ;  /* 0x3c003c0048987835 */ /* 0x000fe20000000098 */
                                                                                                /* 0x0000009749487241 */
                                                                                                /* 0x000fe40000008091 */
                                                                                                /* 0x0000009749977241 */
                                                                                                /* 0x000fc60000010091 */
[----:B------:R-:W-:Y:S01]  /*5c40*/  HADD2 R149, R149, R72 ;  /* 0x0000004895957230 */ /* 0x000fe20000000000 */
[----:B------:R-:W-:Y:S01]  /*5c50*/  HMNMX2 R72, |R153|, 65504, 65504, PT ;  /* 0x7bff7bff99487840 */ /* 0x000fe20003800200 */
[----:B------:R-:W-:-:S04]  /*5c60*/  HADD2 R151, R142.H0_H0, R151.H0_H0 ;  /* 0x200000978e977230 */ /* 0x000fc80000000800 */
[----:B------:R-:W-:-:S04]  /*5c70*/  LOP3.LUT R142, R72, 0x80008000, RZ, 0xfc, !PT ;  /* 0x80008000488e7812 */ /* 0x000fc800078efcff */
                                                                                                /* 0x0000008e48997241 */
                                                                                                /* 0x000fcc0000000096 */
[----:B------:R-:W-:-:S10]  /*5c90*/  HFMA2.MMA R147, R147, 1, 1, R153 ;  /* 0x3c003c0093937835 */ /* 0x000fd40000000099 */
[C-C-:B------:R-:W-:Y:S02]  /*5ca0*/  PRMT R153, R147.reuse, 0x5410, R152.reuse ;  /* 0x0000541093997816 */ /* 0x140fe40000000098 */
[----:B------:R-:W-:-:S03]  /*5cb0*/  PRMT R147, R147, 0x7632, R152 ;  /* 0x0000763293937816 */ /* 0x000fc60000000098 */
[----:B------:R-:W-:Y:S04]  /*5cc0*/  STS [R143+UR9], R153 ;  /* 0x000000998f007988 */ /* 0x000fe80008000809 */
[----:B------:R0:W-:Y:S02]  /*5cd0*/  STS [R118+UR9], R147 ;  /* 0x0000009376007988 */ /* 0x0001e40008000809 */
                                                                                                /* 0x0000008e48767241 */
                                                                                                /* 0x001fe40000008096 */
                                                                                                /* 0x0000008e488e7241 */
                                                                                                /* 0x000fc60000010096 */
[----:B------:R-:W-:Y:S02]  /*5d00*/  HADD2 R118, R148, R118 ;  /* 0x0000007694767230 */ /* 0x000fe40000000000 */
[----:B------:R-:W-:-:S03]  /*5d10*/  HADD2 R142, R83.H0_H0, R142.H0_H0 ;  /* 0x2000008e538e7230 */ /* 0x000fc60000000800 */
[C-C-:B------:R-:W-:Y:S02]  /*5d20*/  PRMT R83, R118.reuse, 0x5410, R149.reuse ;  /* 0x0000541076537816 */ /* 0x140fe40000000095 */
[----:B------:R-:W-:Y:S02]  /*5d30*/  PRMT R149, R118, 0x7632, R149 ;  /* 0x0000763276957816 */ /* 0x000fe40000000095 */
[----:B------:R-:W-:Y:S01]  /*5d40*/  PRMT R142, R142, 0x5410, R151 ;  /* 0x000054108e8e7816 */ /* 0x000fe20000000097 */
[----:B------:R0:W-:Y:S01]  /*5d50*/  STS [R144+UR9], R83 ;  /* 0x0000005390007988 */ /* 0x0001e20008000809 */
[----:B------:R-:W-:-:S03]  /*5d60*/  LOP3.LUT R118, R150, 0xffff, RZ, 0xc0, !PT ;  /* 0x0000ffff96767812 */ /* 0x000fc600078ec0ff */
[----:B------:R0:W-:Y:S01]  /*5d70*/  STS [R146+UR9], R149 ;  /* 0x0000009592007988 */ /* 0x0001e20008000809 */
[----:B------:R-:W-:-:S03]  /*5d80*/  PRMT R118, R145, 0x1054, R118 ;  /* 0x0000105491767816 */ /* 0x000fc60000000076 */
[----:B------:R0:W-:Y:S01]  /*5d90*/  STS [R82+UR9], R142 ;  /* 0x0000008e52007988 */ /* 0x0001e20008000809 */
[----:B------:R-:W-:Y:S06]  /*5da0*/  BAR.SYNC 0x0 ;  /* 0x000000ff0000791d */ /* 0x000fec0000000000 */
[----:B0-----:R-:W-:Y:S05]  /*5db0*/  @P0 BRA `(.L_x_14) ;  /* 0x000000bc00540947 */ /* 0x001fea0003800000 */
[----:B------:R-:W0:Y:S01]  /*5dc0*/  LDC R82, c[0x0][0x9a0] ;  /* 0x00026800ff527b82 */ /* 0x000e220000000800 */
[----:B------:R-:W-:Y:S01]  /*5dd0*/  LOP3.LUT R146, R75, 0x80008000, RZ, 0xfc, !PT ;  /* 0x800080004b927812 */ /* 0x000fe200078efcff */
[----:B------:R-:W-:-:S06]  /*5de0*/  UISETP.NE.AND UP0, UPT, UR6, 0x9, UPT ;  /* 0x000000090600788c */ /* 0x000fcc000bf05270 */
[----:B------:R-:W1:Y:S08]  /*5df0*/  LDC R143, c[0x0][0x9a8] ;  /* 0x00026a00ff8f7b82 */ /* 0x000e700000000800 */
[----:B------:R-:W2:Y:S01]  /*5e00*/  LDC R83, c[0x0][0x9a4] ;  /* 0x00026900ff537b82 */ /* 0x000ea20000000800 */
[----:B0-----:R-:W-:-:S05]  /*5e10*/  HSET2.BF.GE.AND R82, R43.H0_H0, R82, PT ;  /* 0x000000522b527233 */ /* 0x001fca0003806880 */
[----:B------:R-:W-:-:S05]  /*5e20*/  HFMA2 R82, -R82, UR7.H0_H0, R42.H0_H0 ;  /* 0x2000000752527c31 */ /* 0x000fca000804012a */
[----:B-1----:R-:W-:Y:S01]  /*5e30*/  IDP.2A.HI.S16.S8 R142, R82, UR10, R143 ;  /* 0x0000000a528e7c26 */ /* 0x002fe2000800368f */
[----:B------:R-:W-:Y:S02]  /*5e40*/  SHF.R.U32.HI R143, RZ, 0x10, R120 ;  /* 0x00000010ff8f7819 */ /* 0x000fe40000011678 */
[----:B------:R-:W-:Y:S02]  /*5e50*/  LOP3.LUT R120, R120, 0xffff, RZ, 0xc0, !PT ;  /* 0x0000ffff78787812 */ /* 0x000fe400078ec0ff */
                                                                                                /* 0x000000924b907241 */
                                                                                                /* 0x000fe2000000008f */
[----:B--2---:R-:W-:Y:S01]  /*5e70*/  IDP.2A.LO.S16.S8 R82, R82, UR8, R83 ;  /* 0x0000000852527c26 */ /* 0x004fe20008001653 */
[----:B------:R-:W-:Y:S01]  /*5e80*/  LDS R142, [R142+UR9] ;  /* 0x000000098e8e7984 */ /* 0x000fe20008000800 */
                                                                                                /* 0x000000924b927241 */
                                                                                                /* 0x000fe4000000808f */
[----:B------:R-:W-:Y:S01]  /*5ea0*/  LOP3.LUT R75, R74, 0x80008000, RZ, 0xfc, !PT ;  /* 0x800080004a4b7812 */ /* 0x000fe200078efcff */
[----:B------:R-:W0:Y:S01]  /*5eb0*/  LDS R83, [R82+UR9] ;  /* 0x0000000952537984 */ /* 0x000e220008000800 */
[----:B------:R-:W1:Y:S02]  /*5ec0*/  LDC R143, c[0x0][0x994] ;  /* 0x00026500ff8f7b82 */ /* 0x000e640000000800 */
                                                                                                /* 0x0000004b4a917241 */
                                                                                                /* 0x000fc40000000078 */
                                                                                                /* 0x0000004b4a4a7241 */
                                                                                                /* 0x000fc80000008078 */
[----:B------:R-:W-:Y:S02]  /*5ef0*/  PRMT R74, R74, 0x5410, RZ ;  /* 0x000054104a4a7816 */ /* 0x000fe400000000ff */
[----:B-1----:R-:W-:-:S05]  /*5f00*/  HSET2.BF.GE.AND R143, R43.H0_H0, R143, PT ;  /* 0x0000008f2b8f7233 */ /* 0x002fca0003806880 */
[----:B------:R-:W-:Y:S01]  /*5f10*/  HFMA2 R143, -R143, UR7.H0_H0, R42.H0_H0 ;  /* 0x200000078f8f7c31 */ /* 0x000fe2000804012a */
[C-C-:B0-----:R-:W-:Y:S02]  /*5f20*/  PRMT R75, R83.reuse, 0x5410, R142.reuse ;  /* 0x00005410534b7816 */ /* 0x141fe4000000008e */
[----:B------:R-:W-:-:S04]  /*5f30*/  PRMT R120, R83, 0x7632, R142 ;  /* 0x0000763253787816 */ /* 0x000fc8000000008e */
[----:B------:R-:W-:Y:S02]  /*5f40*/  HFMA2.MMA R83, R75, 1, 1, -R74 ;  /* 0x3c003c004b537835 */ /* 0x000fe4000010004a */
[----:B------:R-:W0:Y:S02]  /*5f50*/  LDC.64 R74, c[0x0][0x998] ;  /* 0x00026600ff4a7b82 */ /* 0x000e240000000a00 */
[C---:B0-----:R-:W-:Y:S02]  /*5f60*/  IDP.2A.LO.S16.S8 R142, R143.reuse, UR8, R74 ;  /* 0x000000088f8e7c26 */ /* 0x041fe4000800164a */
[----:B------:R-:W-:Y:S01]  /*5f70*/  IDP.2A.HI.S16.S8 R143, R143, UR10, R75 ;  /* 0x0000000a8f8f7c26 */ /* 0x000fe2000800364b */
[----:B------:R-:W-:Y:S02]  /*5f80*/  PRMT R75, R146, 0x5410, RZ ;  /* 0x00005410924b7816 */ /* 0x000fe400000000ff */
[----:B------:R-:W-:Y:S03]  /*5f90*/  LDS R74, [R142+UR9] ;  /* 0x000000098e4a7984 */ /* 0x000fe60008000800 */
[----:B------:R-:W-:-:S02]  /*5fa0*/  HADD2 R120, R120, -R75 ;  /* 0x8000004b78787230 */ /* 0x000fc40000000000 */
[----:B------:R-:W0:Y:S02]  /*5fb0*/  LDS R75, [R143+UR9] ;  /* 0x000000098f4b7984 */ /* 0x000e240008000800 */
[C-C-:B0-----:R-:W-:Y:S02]  /*5fc0*/  PRMT R146, R74.reuse, 0x5410, R75.reuse ;  /* 0x000054104a927816 */ /* 0x141fe4000000004b */
[----:B------:R-:W-:-:S04]  /*5fd0*/  PRMT R75, R74, 0x7632, R75 ;  /* 0x000076324a4b7816 */ /* 0x000fc8000000004b */
[----:B------:R-:W-:Y:S01]  /*5fe0*/  HFMA2.MMA R145, R146, 1, 1, -R145 ;  /* 0x3c003c0092917835 */ /* 0x000fe20000100091 */
[----:B------:R-:W-:-:S09]  /*5ff0*/  HADD2 R144, R75, -R144 ;  /* 0x800000904b907230 */ /* 0x000fd20000000000 */
                                                                                                /* 0x00000053914a7241 */
                                                                                                /* 0x000fe400000003ff */
                                                                                                /* 0x00000053914b7242 */
                                                                                                /* 0x000fe400000017ff */
[----:B------:R-:W0:Y:S02]  /*6020*/  POPC R146, R74 ;  /* 0x0000004a00927309 */ /* 0x000e240000000000 */
                                                                                                /* 0x0000005391947241 */
                                                                                                /* 0x000fe2000000104b */
[----:B------:R-:W-:-:S05]  /*6040*/  IMAD.SHL.U32 R75, R75, 0x2, RZ ;  /* 0x000000024b4b7824 */ /* 0x000fca00078e00ff */
[----:B------:R-:W-:Y:S01]  /*6050*/  LOP3.LUT R75, R75, 0x1e, RZ, 0xc0, !PT ;  /* 0x0000001e4b4b7812 */ /* 0x000fe200078ec0ff */
[----:B------:R-:W-:-:S03]  /*6060*/  HFMA2.MMA R148, R148, R110, -RZ ;  /* 0x0000006e94947235 */ /* 0x000fc600001000ff */
[----:B------:R-:W-:Y:S02]  /*6070*/  SHF.L.U32 R75, R164, R75, RZ ;  /* 0x0000004ba44b7219 */ /* 0x000fe400000006ff */
[----:B0-----:R-:W-:-:S04]  /*6080*/  LOP3.LUT R146, R146, 0x1, RZ, 0xc0, !PT ;  /* 0x0000000192927812 */ /* 0x001fc800078ec0ff */
[----:B------:R-:W-:-:S04]  /*6090*/  ISETP.NE.U32.AND P0, PT, R146, 0x1, PT ;  /* 0x000000019200780c */ /* 0x000fc80003f05070 */
[----:B------:R-:W-:-:S04]  /*60a0*/  SEL R147, R165, 0xa820a820, !P0 ;  /* 0xa820a820a5937807 */ /* 0x000fc80004000000 */
                                                                                                /* 0x4040009393927241 */
                                                                                                /* 0x000fe4000000004a */
                                                                                                /* 0x00000078904a7242 */
                                                                                                /* 0x000fe400000017ff */
[----:B------:R-:W-:Y:S02]  /*60d0*/  LOP3.LUT R146, R146, R75, RZ, 0xfc, !PT ;  /* 0x0000004b92927212 */ /* 0x000fe400078efcff */
                                                                                                /* 0x00000078904b7241 */
                                                                                                /* 0x000fe400000003ff */
                                                                                                /* 0x0000007890937241 */
                                                                                                /* 0x000fe2000000104a */
[----:B------:R-:W-:Y:S01]  /*6100*/  IMAD.SHL.U32 R74, R74, 0x2, RZ ;  /* 0x000000024a4a7824 */ /* 0x000fe200078e00ff */
[----:B------:R-:W0:Y:S03]  /*6110*/  POPC R149, R75 ;  /* 0x0000004b00957309 */ /* 0x000e260000000000 */
[----:B------:R-:W-:Y:S01]  /*6120*/  HMUL2 R147, R147, R110 ;  /* 0x0000006e93937232 */ /* 0x000fe20000000000 */
[----:B------:R-:W-:-:S04]  /*6130*/  LOP3.LUT R74, R74, 0x1e, RZ, 0xc0, !PT ;  /* 0x0000001e4a4a7812 */ /* 0x000fc800078ec0ff */
[----:B------:R-:W-:Y:S02]  /*6140*/  SHF.L.U32 R74, R164, R74, RZ ;  /* 0x0000004aa44a7219 */ /* 0x000fe400000006ff */
[----:B0-----:R-:W-:-:S04]  /*6150*/  LOP3.LUT R149, R149, 0x1, RZ, 0xc0, !PT ;  /* 0x0000000195957812 */ /* 0x001fc800078ec0ff */
[----:B------:R-:W-:-:S04]  /*6160*/  ISETP.NE.U32.AND P0, PT, R149, 0x1, PT ;  /* 0x000000019500780c */ /* 0x000fc80003f05070 */
[----:B------:R-:W-:Y:S02]  /*6170*/  SEL R149, R165, 0xa820a820, !P0 ;  /* 0xa820a820a5957807 */ /* 0x000fe40004000000 */
[----:B------:R-:W-:Y:S02]  /*6180*/  PLOP3.LUT P0, PT, PT, PT, UP0, 0x40, 0x0 ;  /* 0x000000000000781c */ /* 0x000fe40003f0e808 */
                                                                                                /* 0x4040009595957241 */
                                                                                                /* 0x000fe4000000004b */
[----:B------:R-:W-:Y:S02]  /*61a0*/  HMNMX2 R75, |R147|, 65504, 65504, PT ;  /* 0x7bff7bff934b7840 */ /* 0x000fe40003800200 */
[----:B------:R-:W-:-:S03]  /*61b0*/  LOP3.LUT R147, R149, R74, RZ, 0xfc, !PT ;  /* 0x0000004a95937212 */ /* 0x000fc600078efcff */
[----:B------:R-:W-:-:S04]  /*61c0*/  LOP3.LUT R74, R75, 0x80008000, RZ, 0xfc, !PT ;  /* 0x800080004b4a7812 */ /* 0x000fc800078efcff */
                                                                                                /* 0x0000004a4b957241 */
                                                                                                /* 0x000fca0000000093 */
[----:B------:R-:W-:Y:S01]  /*61e0*/  HADD2 R144, R144, R149 ;  /* 0x0000009590907230 */ /* 0x000fe20000000000 */
                                                                                                /* 0x0000004a4b957241 */
                                                                                                /* 0x000fe40000008093 */
[----:B------:R-:W-:-:S03]  /*6200*/  HMNMX2 R74, |R148|, 65504, 65504, PT ;  /* 0x7bff7bff944a7840 */ /* 0x000fc60003800200 */
[----:B------:R-:W-:Y:S02]  /*6210*/  HADD2 R149, R120.H0_H0, R149.H0_H0 ;  /* 0x2000009578957230 */ /* 0x000fe40000000800 */
[----:B------:R-:W-:-:S04]  /*6220*/  LOP3.LUT R120, R74, 0x80008000, RZ, 0xfc, !PT ;  /* 0x800080004a787812 */ /* 0x000fc800078efcff */
                                                                                                /* 0x000000784a947241 */
                                                                                                /* 0x000fe40000000092 */
                                                                                                /* 0x000000784a787241 */
                                                                                                /* 0x000fc80000008092 */
[----:B------:R-:W-:Y:S01]  /*6250*/  HFMA2.MMA R145, R145, 1, 1, R148 ;  /* 0x3c003c0091917835 */ /* 0x000fe20000000094 */
[----:B------:R-:W-:Y:S01]  /*6260*/  HADD2 R83, R83.H0_H0, R120.H0_H0 ;  /* 0x2000007853537230 */ /* 0x000fe20000000800 */
[----:B------:R-:W-:-:S04]  /*6270*/  LOP3.LUT R120, R146, 0xffff, RZ, 0xc0, !PT ;  /* 0x0000ffff92787812 */ /* 0x000fc800078ec0ff */
[----:B------:R-:W-:Y:S02]  /*6280*/  PRMT R120, R147, 0x1054, R120 ;  /* 0x0000105493787816 */ /* 0x000fe40000000078 */
[----:B------:R-:W-:Y:S02]  /*6290*/  PRMT R83, R83, 0x5410, R149 ;  /* 0x0000541053537816 */ /* 0x000fe40000000095 */
[C-C-:B------:R-:W-:Y:S02]  /*62a0*/  PRMT R147, R145.reuse, 0x5410, R144.reuse ;  /* 0x0000541091937816 */ /* 0x140fe40000000090 */
[----:B------:R-:W-:-:S03]  /*62b0*/  PRMT R144, R145, 0x7632, R144 ;  /* 0x0000763291907816 */ /* 0x000fc60000000090 */
[----:B------:R0:W-:Y:S04]  /*62c0*/  STS [R142+UR9], R147 ;  /* 0x000000938e007988 */ /* 0x0001e80008000809 */
[----:B------:R0:W-:Y:S04]  /*62d0*/  STS [R143+UR9], R144 ;  /* 0x000000908f007988 */ /* 0x0001e80008000809 */
[----:B------:R0:W-:Y:S01]  /*62e0*/  STS [R82+UR9], R83 ;  /* 0x0000005352007988 */ /* 0x0001e20008000809 */
[----:B------:R-:W-:Y:S06]  /*62f0*/  BAR.SYNC 0x0 ;  /* 0x000000ff0000791d */ /* 0x000fec0000000000 */
[----:B0-----:R-:W-:Y:S05]  /*6300*/  @P0 BRA `(.L_x_14) ;  /* 0x000000b800000947 */ /* 0x001fea0003800000 */
[----:B------:R-:W0:Y:S01]  /*6310*/  LDC R144, c[0x0][0x9ac] ;  /* 0x00026b00ff907b82 */ /* 0x000e220000000800 */
[----:B------:R-:W-:Y:S01]  /*6320*/  LOP3.LUT R82, R135, 0xffff, RZ, 0xc0, !PT ;  /* 0x0000ffff87527812 */ /* 0x000fe200078ec0ff */
[----:B------:R-:W-:Y:S01]  /*6330*/  UISETP.NE.AND UP0, UPT, UR6, 0xa, UPT ;  /* 0x0000000a0600788c */ /* 0x000fe2000bf05270 */
[----:B------:R-:W-:Y:S02]  /*6340*/  LOP3.LUT R145, R76, 0x80008000, RZ, 0xfc, !PT ;  /* 0x800080004c917812 */ /* 0x000fe400078efcff */
[----:B------:R-:W-:Y:S02]  /*6350*/  SHF.R.U32.HI R135, RZ, 0x10, R135 ;  /* 0x00000010ff877819 */ /* 0x000fe40000011687 */
                                                                                                /* 0x000000914c8f7241 */
                                                                                                /* 0x000fe20000000052 */
[----:B------:R-:W1:Y:S01]  /*6370*/  LDC R142, c[0x0][0x9b8] ;  /* 0x00026e00ff8e7b82 */ /* 0x000e620000000800 */
                                                                                                /* 0x000000914c917241 */
                                                                                                /* 0x000fe40000008052 */
[----:B------:R-:W-:-:S04]  /*6390*/  LOP3.LUT R146, R4, 0x80008000, RZ, 0xfc, !PT ;  /* 0x8000800004927812 */ /* 0x000fc800078efcff */
                                                                                                /* 0x00000092044c7241 */
                                                                                                /* 0x000fe20000000087 */
[----:B------:R-:W2:Y:S01]  /*63b0*/  LDC.64 R82, c[0x0][0x9b0] ;  /* 0x00026c00ff527b82 */ /* 0x000ea20000000a00 */
                                                                                                /* 0x0000009204927241 */
                                                                                                /* 0x000fce0000008087 */
[----:B------:R-:W3:Y:S01]  /*63d0*/  LDC R147, c[0x0][0x9bc] ;  /* 0x00026f00ff937b82 */ /* 0x000ee20000000800 */
[----:B0-----:R-:W-:-:S05]  /*63e0*/  HSET2.BF.GE.AND R144, R43.H0_H0, R144, PT ;  /* 0x000000902b907233 */ /* 0x001fca0003806880 */
[----:B------:R-:W-:Y:S02]  /*63f0*/  HFMA2 R144, -R144, UR7.H0_H0, R42.H0_H0 ;  /* 0x2000000790907c31 */ /* 0x000fe4000804012a */
[----:B------:R-:W0:Y:S01]  /*6400*/  LDC R148, c[0x0][0x9c0] ;  /* 0x00027000ff947b82 */ /* 0x000e220000000800 */
[----:B-1----:R-:W-:-:S05]  /*6410*/  HSET2.BF.GE.AND R4, R43.H0_H0, R142, PT ;  /* 0x0000008e2b047233 */ /* 0x002fca0003806880 */
[----:B------:R-:W-:Y:S02]  /*6420*/  HFMA2 R4, -R4, UR7.H0_H0, R42.H0_H0 ;  /* 0x2000000704047c31 */ /* 0x000fe4000804012a */
[C---:B--2---:R-:W-:Y:S02]  /*6430*/  IDP.2A.LO.S16.S8 R82, R144.reuse, UR8, R82 ;  /* 0x0000000890527c26 */ /* 0x044fe40008001652 */
[----:B------:R-:W-:-:S03]  /*6440*/  IDP.2A.HI.S16.S8 R144, R144, UR10, R83 ;  /* 0x0000000a90907c26 */ /* 0x000fc60008003653 */
[----:B------:R-:W-:Y:S01]  /*6450*/  LDS R149, [R82+UR9] ;  /* 0x0000000952957984 */ /* 0x000fe20008000800 */
[----:B---3--:R-:W-:-:S03]  /*6460*/  IDP.2A.LO.S16.S8 R142, R4, UR8, R147 ;  /* 0x00000008048e7c26 */ /* 0x008fc60008001693 */
[----:B------:R-:W1:Y:S01]  /*6470*/  LDS R135, [R144+UR9] ;  /* 0x0000000990877984 */ /* 0x000e620008000800 */
[----:B0-----:R-:W-:-:S03]  /*6480*/  IDP.2A.HI.S16.S8 R83, R4, UR10, R148 ;  /* 0x0000000a04537c26 */ /* 0x001fc60008003694 */
[----:B------:R-:W-:Y:S04]  /*6490*/  LDS R148, [R142+UR9] ;  /* 0x000000098e947984 */ /* 0x000fe80008000800 */
[----:B------:R-:W0:Y:S01]  /*64a0*/  LDS R4, [R83+UR9] ;  /* 0x0000000953047984 */ /* 0x000e220008000800 */
[C-C-:B-1----:R-:W-:Y:S02]  /*64b0*/  PRMT R147, R149.reuse, 0x5410, R135.reuse ;  /* 0x0000541095937816 */ /* 0x142fe40000000087 */
[----:B------:R-:W-:-:S04]  /*64c0*/  PRMT R149, R149, 0x7632, R135 ;  /* 0x0000763295957816 */ /* 0x000fc80000000087 */
[----:B------:R-:W-:Y:S02]  /*64d0*/  HFMA2.MMA R143, R147, 1, 1, -R143 ;  /* 0x3c003c00938f7835 */ /* 0x000fe4000010008f */
[----:B------:R-:W-:Y:S02]  /*64e0*/  HFMA2.MMA R76, R149, 1, 1, -R76 ;  /* 0x3c003c00954c7835 */ /* 0x000fe4000010004c */
[----:B------:R-:W1:Y:S01]  /*64f0*/  LDC R149, c[0x0][0x9c8] ;  /* 0x00027200ff957b82 */ /* 0x000e620000000800 */
[C-C-:B0-----:R-:W-:Y:S02]  /*6500*/  PRMT R135, R148.reuse, 0x5410, R4.reuse ;  /* 0x0000541094877816 */ /* 0x141fe40000000004 */
[----:B------:R-:W-:-:S05]  /*6510*/  PRMT R148, R148, 0x7632, R4 ;  /* 0x0000763294947816 */ /* 0x000fca0000000004 */
[----:B------:R-:W0:Y:S01]  /*6520*/  LDC R4, c[0x0][0x9c4] ;  /* 0x00027100ff047b82 */ /* 0x000e220000000800 */
[----:B------:R-:W-:Y:S02]  /*6530*/  HADD2 R145, R135, -R145 ;  /* 0x8000009187917230 */ /* 0x000fe40000000000 */
[----:B------:R-:W-:-:S05]  /*6540*/  HADD2 R146, R148, -R146 ;  /* 0x8000009294927230 */ /* 0x000fca0000000000 */
                                                                                                /* 0x000000924c947241 */
                                                                                                /* 0x000fe400000003ff */
[----:B0-----:R-:W-:-:S05]  /*6560*/  HSET2.BF.GE.AND R4, R43.H0_H0, R4, PT ;  /* 0x000000042b047233 */ /* 0x001fca0003806880 */
[----:B------:R-:W-:-:S05]  /*6570*/  HFMA2 R4, -R4, UR7.H0_H0, R42.H0_H0 ;  /* 0x2000000704047c31 */ /* 0x000fca000804012a */
[----:B-1----:R-:W-:Y:S02]  /*6580*/  IDP.2A.LO.S16.S8 R4, R4, UR8, R149 ;  /* 0x0000000804047c26 */ /* 0x002fe40008001695 */
[----:B------:R-:W-:-:S04]  /*6590*/  IMAD.MOV.U32 R149, RZ, RZ, 0x7c00 ;  /* 0x00007c00ff957424 */ /* 0x000fc800078e00ff */
[----:B------:R-:W0:Y:S01]  /*65a0*/  LDS R4, [R4+UR9] ;  /* 0x0000000904047984 */ /* 0x000e220008000800 */
[----:B------:R-:W-:-:S04]  /*65b0*/  PRMT R149, R149, 0x5410, R149 ;  /* 0x0000541095957816 */ /* 0x000fc80000000095 */
[C-C-:B0-----:R-:W-:Y:S02]  /*65c0*/  PRMT R147, R4.reuse, 0x7632, R149.reuse ;  /* 0x0000763204937816 */ /* 0x141fe40000000095 */
[----:B------:R-:W-:Y:S02]  /*65d0*/  PRMT R4, R4, 0x7610, R149 ;  /* 0x0000761004047816 */ /* 0x000fe40000000095 */
                                                                                                /* 0x000000ff93877241 */
                                                                                                /* 0x000fca00000003ff */
[----:B------:R-:W-:Y:S01]  /*65f0*/  IMAD R135, R135, 0x10, R148 ;  /* 0x0000001087877824 */ /* 0x000fe200078e0294 */
                                                                                                /* 0x000000924c947242 */
                                                                                                /* 0x000fc8000000179b */
                                                                                                /* 0x000000924c967241 */
                                                                                                /* 0x000fc80000001094 */
                                                                                                /* 0x0000009396337242 */
                                                                                                /* 0x000fc80000001733 */
                                                                                                /* 0x0000009396937241 */
                                                                                                /* 0x000fe40000001033 */
[----:B------:R-:W0:Y:S01]  /*6640*/  POPC R150, R135 ;  /* 0x0000008700967309 */ /* 0x000e220000000000 */
                                                                                                /* 0x200000ff94947241 */
                                                                                                /* 0x000fe40000001033 */
[----:B------:R-:W-:-:S03]  /*6660*/  HMUL2 R147, R147, R110 ;  /* 0x0000006e93937232 */ /* 0x000fc60000000000 */
[----:B------:R-:W-:-:S05]  /*6670*/  IMAD.SHL.U32 R148, R148, 0x2, RZ ;  /* 0x0000000294947824 */ /* 0x000fca00078e00ff */
[----:B------:R-:W-:-:S04]  /*6680*/  LOP3.LUT R148, R148, 0x1e, RZ, 0xc0, !PT ;  /* 0x0000001e94947812 */ /* 0x000fc800078ec0ff */
[----:B------:R-:W-:Y:S02]  /*6690*/  SHF.L.U32 R148, R164, R148, RZ ;  /* 0x00000094a4947219 */ /* 0x000fe400000006ff */
[----:B0-----:R-:W-:-:S04]  /*66a0*/  LOP3.LUT R150, R150, 0x1, RZ, 0xc0, !PT ;  /* 0x0000000196967812 */ /* 0x001fc800078ec0ff */
[----:B------:R-:W-:-:S04]  /*66b0*/  ISETP.NE.U32.AND P0, PT, R150, 0x1, PT ;  /* 0x000000019600780c */ /* 0x000fc80003f05070 */
[----:B------:R-:W-:-:S04]  /*66c0*/  SEL R150, R165, 0xa820a820, !P0 ;  /* 0xa820a820a5967807 */ /* 0x000fc80004000000 */
                                                                                                /* 0x4040009696877241 */
                                                                                                /* 0x000fe40000000087 */
                                                                                                /* 0x000000918f967241 */
                                                                                                /* 0x000fe400000003ff */
[----:B------:R-:W-:Y:S02]  /*66f0*/  LOP3.LUT R135, R148, R135, RZ, 0xfc, !PT ;  /* 0x0000008794877212 */ /* 0x000fe400078efcff */
                                                                                                /* 0x000000ff04947241 */
                                                                                                /* 0x000fca00000003ff */
[----:B------:R-:W-:Y:S01]  /*6710*/  IMAD R148, R148, 0x10, R150 ;  /* 0x0000001094947824 */ /* 0x000fe200078e0296 */
                                                                                                /* 0x000000918f967242 */
                                                                                                /* 0x000fc8000000179b */
                                                                                                /* 0x000000918f977241 */
                                                                                                /* 0x000fc80000001096 */
                                                                                                /* 0x0000000497347242 */
                                                                                                /* 0x000fc80000001734 */
                                                                                                /* 0x0000000497977241 */
                                                                                                /* 0x000fe40000001034 */
[----:B------:R-:W0:Y:S04]  /*6760*/  POPC R4, R148 ;  /* 0x0000009400047309 */ /* 0x000e280000000000 */
[----:B------:R-:W-:Y:S01]  /*6770*/  HFMA2.MMA R151, R151, R110, -RZ ;  /* 0x0000006e97977235 */ /* 0x000fe200001000ff */
[----:B0-----:R-:W-:-:S04]  /*6780*/  LOP3.LUT R4, R4, 0x1, RZ, 0xc0, !PT ;  /* 0x0000000104047812 */ /* 0x001fc800078ec0ff */
[----:B------:R-:W-:Y:S02]  /*6790*/  ISETP.NE.U32.AND P0, PT, R4, 0x1, PT ;  /* 0x000000010400780c */ /* 0x000fe40003f05070 */
                                                                                                /* 0x200000ff96047241 */
                                                                                                /* 0x000fe40000001034 */
[----:B------:R-:W-:Y:S02]  /*67b0*/  SEL R150, R165, 0xa820a820, !P0 ;  /* 0xa820a820a5967807 */ /* 0x000fe40004000000 */
[----:B------:R-:W-:Y:S01]  /*67c0*/  PLOP3.LUT P0, PT, PT, PT, UP0, 0x40, 0x0 ;  /* 0x000000000000781c */ /* 0x000fe20003f0e808 */
[----:B------:R-:W-:Y:S01]  /*67d0*/  IMAD.SHL.U32 R4, R4, 0x2, RZ ;  /* 0x0000000204047824 */ /* 0x000fe200078e00ff */
                                                                                                /* 0x4040009696947241 */
                                                                                                /* 0x000fc80000000094 */
[----:B------:R-:W-:Y:S02]  /*67f0*/  LOP3.LUT R152, R4, 0x1e, RZ, 0xc0, !PT ;  /* 0x0000001e04987812 */ /* 0x000fe400078ec0ff */
[----:B------:R-:W-:Y:S02]  /*6800*/  HMNMX2 R4, |R147|, 65504, 65504, PT ;  /* 0x7bff7bff93047840 */ /* 0x000fe40003800200 */
[----:B------:R-:W-:-:S04]  /*6810*/  SHF.L.U32 R147, R164, R152, RZ ;  /* 0x00000098a4937219 */ /* 0x000fc800000006ff */
[----:B------:R-:W-:Y:S02]  /*6820*/  LOP3.LUT R147, R147, R148, RZ, 0xfc, !PT ;  /* 0x0000009493937212 */ /* 0x000fe400078efcff */
[----:B------:R-:W-:Y:S02]  /*6830*/  LOP3.LUT R148, R4, 0x80008000, RZ, 0xfc, !PT ;  /* 0x8000800004947812 */ /* 0x000fe400078efcff */
[----:B------:R-:W-:Y:S02]  /*6840*/  LOP3.LUT R152, R147, 0xffff, RZ, 0xc0, !PT ;  /* 0x0000ffff93987812 */ /* 0x000fe400078ec0ff */
                                                                                                /* 0x0000009404967241 */
                                                                                                /* 0x000fe40000000087 */
                                                                                                /* 0x0000009404947241 */
                                                                                                /* 0x000fe40000008087 */
[----:B------:R-:W-:Y:S01]  /*6870*/  PRMT R135, R135, 0x1054, R152 ;  /* 0x0000105487877816 */ /* 0x000fe20000000098 */
[----:B------:R-:W-:Y:S01]  /*6880*/  HADD2 R150, R76, R150 ;  /* 0x000000964c967230 */ /* 0x000fe20000000000 */
[----:B------:R-:W-:-:S02]  /*6890*/  HMNMX2 R76, |R151|, 65504, 65504, PT ;  /* 0x7bff7bff974c7840 */ /* 0x000fc40003800200 */
[----:B------:R-:W-:-:S03]  /*68a0*/  HFMA2.MMA R146, R146, 1, 1, R148 ;  /* 0x3c003c0092927835 */ /* 0x000fc60000000094 */
[----:B------:R-:W-:-:S04]  /*68b0*/  LOP3.LUT R148, R76, 0x80008000, RZ, 0xfc, !PT ;  /* 0x800080004c947812 */ /* 0x000fc800078efcff */
                                                                                                /* 0x000000944c977241 */
                                                                                                /* 0x000fe40000000093 */
                                                                                                /* 0x000000944c947241 */
                                                                                                /* 0x000fc60000008093 */
[----:B------:R-:W-:-:S03]  /*68e0*/  HADD2 R143, R143, R151 ;  /* 0x000000978f8f7230 */ /* 0x000fc60000000000 */
[----:B------:R-:W-:Y:S02]  /*68f0*/  HFMA2.MMA R145, R145, 1, 1, R148 ;  /* 0x3c003c0091917835 */ /* 0x000fe40000000094 */
[C-C-:B------:R-:W-:Y:S02]  /*6900*/  PRMT R148, R143.reuse, 0x5410, R150.reuse ;  /* 0x000054108f947816 */ /* 0x140fe40000000096 */
[----:B------:R-:W-:-:S03]  /*6910*/  PRMT R150, R143, 0x7632, R150 ;  /* 0x000076328f967816 */ /* 0x000fc60000000096 */
[----:B------:R0:W-:Y:S03]  /*6920*/  STS [R82+UR9], R148 ;  /* 0x0000009452007988 */ /* 0x0001e60008000809 */
[C-C-:B------:R-:W-:Y:S01]  /*6930*/  PRMT R143, R145.reuse, 0x5410, R146.reuse ;  /* 0x00005410918f7816 */ /* 0x140fe20000000092 */
[----:B------:R0:W-:Y:S01]  /*6940*/  STS [R144+UR9], R150 ;  /* 0x0000009690007988 */ /* 0x0001e20008000809 */
[----:B------:R-:W-:-:S03]  /*6950*/  PRMT R146, R145, 0x7632, R146 ;  /* 0x0000763291927816 */ /* 0x000fc60000000092 */
[----:B------:R0:W-:Y:S04]  /*6960*/  STS [R142+UR9], R143 ;  /* 0x0000008f8e007988 */ /* 0x0001e80008000809 */
        /* <DEDUP_REMOVED lines=8> */
[----:B0-----:R-:W-:-:S07]  /*69f0*/  HSET2.BF.GE.AND R82, R43.H0_H0, R82, PT ;  /* 0x000000522b527233 */ /* 0x001fce0003806880 */
[----:B------:R-:W0:Y:S01]  /*6a00*/  LDC R147, c[0x0][0x9dc] ;  /* 0x00027700ff937b82 */ /* 0x000e220000000800 */
[----:B------:R-:W-:-:S05]  /*6a10*/  HFMA2 R82, -R82, UR7.H0_H0, R42.H0_H0 ;  /* 0x2000000752527c31 */ /* 0x000fca000804012a */
[C---:B-1----:R-:W-:Y:S02]  /*6a20*/  IDP.2A.LO.S16.S8 R143, R82.reuse, UR8, R143 ;  /* 0x00000008528f7c26 */ /* 0x042fe4000800168f */
[----:B--2---:R-:W-:Y:S01]  /*6a30*/  IDP.2A.HI.S16.S8 R142, R82, UR10, R83 ;  /* 0x0000000a528e7c26 */ /* 0x004fe20008003653 */
[----:B------:R-:W-:Y:S02]  /*6a40*/  LOP3.LUT R82, R77, 0x80008000, RZ, 0xfc, !PT ;  /* 0x800080004d527812 */ /* 0x000fe400078efcff */
[----:B------:R-:W-:Y:S02]  /*6a50*/  LOP3.LUT R83, R78, 0x80008000, RZ, 0xfc, !PT ;  /* 0x800080004e537812 */ /* 0x000fe400078efcff */
                                                                                                /* 0x000000524d907241 */
                                                                                                /* 0x000fe20000000091 */
[----:B------:R-:W-:Y:S01]  /*6a70*/  LDS R146, [R142+UR9] ;  /* 0x000000098e927984 */ /* 0x000fe20008000800 */
                                                                                                /* 0x000000524d917241 */
                                                                                                /* 0x000fe40000008091 */
[----:B------:R-:W-:Y:S01]  /*6a90*/  SHF.R.U32.HI R82, RZ, 0x10, R121 ;  /* 0x00000010ff527819 */ /* 0x000fe20000011679 */
[----:B------:R-:W1:Y:S01]  /*6aa0*/  LDS R77, [R143+UR9] ;  /* 0x000000098f4d7984 */ /* 0x000e620008000800 */
[----:B0-----:R-:W-:-:S02]  /*6ab0*/  HSET2.BF.GE.AND R147, R43.H0_H0, R147, PT ;  /* 0x000000932b937233 */ /* 0x001fc40003806880 */
                                                                                                /* 0x000000534e797241 */
                                                                                                /* 0x000fe40000000052 */
                                                                                                /* 0x000000534e4e7241 */
                                                                                                /* 0x000fe20000008052 */
[----:B------:R-:W-:Y:S01]  /*6ae0*/  HFMA2 R147, -R147, UR7.H0_H0, R42.H0_H0 ;  /* 0x2000000793937c31 */ /* 0x000fe2000804012a */
[----:B------:R-:W0:Y:S04]  /*6af0*/  LDC.64 R82, c[0x0][0x9e0] ;  /* 0x00027800ff527b82 */ /* 0x000e280000000a00 */
[C---:B0-----:R-:W-:Y:S02]  /*6b00*/  IDP.2A.LO.S16.S8 R82, R147.reuse, UR8, R82 ;  /* 0x0000000893527c26 */ /* 0x041fe40008001652 */
[----:B------:R-:W-:-:S05]  /*6b10*/  IDP.2A.HI.S16.S8 R83, R147, UR10, R83 ;  /* 0x0000000a93537c26 */ /* 0x000fca0008003653 */
[----:B------:R-:W-:Y:S01]  /*6b20*/  LDS R148, [R83+UR9] ;  /* 0x0000000953947984 */ /* 0x000fe20008000800 */
[C-C-:B-1----:R-:W-:Y:S02]  /*6b30*/  PRMT R147, R77.reuse, 0x5410, R146.reuse ;  /* 0x000054104d937816 */ /* 0x142fe40000000092 */
[----:B------:R-:W-:Y:S02]  /*6b40*/  PRMT R77, R77, 0x7632, R146 ;  /* 0x000076324d4d7816 */ /* 0x000fe40000000092 */
[----:B------:R-:W0:Y:S01]  /*6b50*/  LDS R146, [R82+UR9] ;  /* 0x0000000952927984 */ /* 0x000e220008000800 */
[----:B------:R-:W-:Y:S02]  /*6b60*/  HADD2 R144, R147, -R144 ;  /* 0x8000009093907230 */ /* 0x000fe40000000000 */
[----:B------:R-:W-:Y:S01]  /*6b70*/  HADD2 R77, R77, -R121 ;  /* 0x800000794d4d7230 */ /* 0x000fe20000000000 */
[C-C-:B0-----:R-:W-:Y:S02]  /*6b80*/  PRMT R121, R146.reuse, 0x5410, R148.reuse ;  /* 0x0000541092797816 */ /* 0x141fe40000000094 */
[----:B------:R-:W-:-:S02]  /*6b90*/  PRMT R146, R146, 0x7632, R148 ;  /* 0x0000763292927816 */ /* 0x000fc40000000094 */
[----:B------:R-:W0:Y:S02]  /*6ba0*/  LDC R148, c[0x0][0x9e8] ;  /* 0x00027a00ff947b82 */ /* 0x000e240000000800 */
[----:B------:R-:W-:Y:S02]  /*6bb0*/  HFMA2.MMA R145, R121, 1, 1, -R145 ;  /* 0x3c003c0079917835 */ /* 0x000fe40000100091 */
[----:B------:R-:W-:-:S04]  /*6bc0*/  HFMA2.MMA R146, R146, 1, 1, -R78 ;  /* 0x3c003c0092927835 */ /* 0x000fc8000010004e */
[----:B------:R-:W1:Y:S01]  /*6bd0*/  LDC R78, c[0x0][0x9ec] ;  /* 0x00027b00ff4e7b82 */ /* 0x000e620000000800 */
[----:B0-----:R-:W-:-:S05]  /*6be0*/  HSET2.BF.GE.AND R148, R43.H0_H0, R148, PT ;  /* 0x000000942b947233 */ /* 0x001fca0003806880 */
[----:B------:R-:W-:-:S05]  /*6bf0*/  HFMA2 R148, -R148, UR7.H0_H0, R42.H0_H0 ;  /* 0x2000000794947c31 */ /* 0x000fca000804012a */
[----:B-1----:R-:W-:Y:S01]  /*6c00*/  IDP.2A.LO.S16.S8 R78, R148, UR8, R78 ;  /* 0x00000008944e7c26 */ /* 0x002fe2000800164e */
                                                                                                /* 0x000000924d947241 */
                                                                                                /* 0x000fca00000003ff */
[----:B------:R-:W0:Y:S02]  /*6c20*/  LDS R78, [R78+UR9] ;  /* 0x000000094e4e7984 */ /* 0x000e240008000800 */
[C-C-:B0-----:R-:W-:Y:S02]  /*6c30*/  PRMT R147, R78.reuse, 0x7632, R149.reuse ;  /* 0x000076324e937816 */ /* 0x141fe40000000095 */
[----:B------:R-:W-:Y:S02]  /*6c40*/  PRMT R78, R78, 0x7610, R149 ;  /* 0x000076104e4e7816 */ /* 0x000fe40000000095 */
                                                                                                /* 0x000000ff93797241 */
                                                                                                /* 0x000fca00000003ff */
[----:B------:R-:W-:Y:S01]  /*6c60*/  IMAD R121, R121, 0x10, R148 ;  /* 0x0000001079797824 */ /* 0x000fe200078e0294 */
                                                                                                /* 0x000000924d947242 */
                                                                                                /* 0x000fc8000000179b */
                                                                                                /* 0x000000924d967241 */
                                                                                                /* 0x000fc80000001094 */
                                                                                                /* 0x0000009396357242 */
                                                                                                /* 0x000fc80000001735 */
                                                                                                /* 0x0000009396937241 */
                                                                                                /* 0x000fe40000001035 */
[----:B------:R-:W0:Y:S01]  /*6cb0*/  POPC R150, R121 ;  /* 0x0000007900967309 */ /* 0x000e220000000000 */
                                                                                                /* 0x200000ff94947241 */
                                                                                                /* 0x000fe40000001035 */
[----:B------:R-:W-:-:S03]  /*6cd0*/  HMUL2 R147, R147, R110 ;  /* 0x0000006e93937232 */ /* 0x000fc60000000000 */
[----:B------:R-:W-:-:S05]  /*6ce0*/  IMAD.SHL.U32 R148, R148, 0x2, RZ ;  /* 0x0000000294947824 */ /* 0x000fca00078e00ff */
[----:B------:R-:W-:-:S04]  /*6cf0*/  LOP3.LUT R148, R148, 0x1e, RZ, 0xc0, !PT ;  /* 0x0000001e94947812 */ /* 0x000fc800078ec0ff */
[----:B------:R-:W-:Y:S02]  /*6d00*/  SHF.L.U32 R148, R164, R148, RZ ;  /* 0x00000094a4947219 */ /* 0x000fe400000006ff */
[----:B0-----:R-:W-:-:S04]  /*6d10*/  LOP3.LUT R150, R150, 0x1, RZ, 0xc0, !PT ;  /* 0x0000000196967812 */ /* 0x001fc800078ec0ff */
[----:B------:R-:W-:-:S04]  /*6d20*/  ISETP.NE.U32.AND P0, PT, R150, 0x1, PT ;  /* 0x000000019600780c */ /* 0x000fc80003f05070 */
[----:B------:R-:W-:-:S04]  /*6d30*/  SEL R150, R165, 0xa820a820, !P0 ;  /* 0xa820a820a5967807 */ /* 0x000fc80004000000 */
                                                                                                /* 0x4040009696797241 */
                                                                                                /* 0x000fe40000000079 */
                                                                                                /* 0x0000009190967241 */
                                                                                                /* 0x000fe400000003ff */
[----:B------:R-:W-:Y:S02]  /*6d60*/  LOP3.LUT R121, R148, R121, RZ, 0xfc, !PT ;  /* 0x0000007994797212 */ /* 0x000fe400078efcff */
                                                                                                /* 0x000000ff4e947241 */
                                                                                                /* 0x000fca00000003ff */
[----:B------:R-:W-:Y:S01]  /*6d80*/  IMAD R148, R148, 0x10, R150 ;  /* 0x0000001094947824 */ /* 0x000fe200078e0296 */
                                                                                                /* 0x0000009190967242 */
                                                                                                /* 0x000fc8000000179b */
                                                                                                /* 0x0000009190977241 */
                                                                                                /* 0x000fc80000001096 */
                                                                                                /* 0x0000004e97367242 */
                                                                                                /* 0x000fc80000001736 */
                                                                                                /* 0x0000004e97977241 */
                                                                                                /* 0x000fe40000001036 */
[----:B------:R-:W0:Y:S04]  /*6dd0*/  POPC R78, R148 ;  /* 0x00000094004e7309 */ /* 0x000e280000000000 */
[----:B------:R-:W-:Y:S01]  /*6de0*/  HFMA2.MMA R151, R151, R110, -RZ ;  /* 0x0000006e97977235 */ /* 0x000fe200001000ff */
[----:B0-----:R-:W-:-:S04]  /*6df0*/  LOP3.LUT R78, R78, 0x1, RZ, 0xc0, !PT ;  /* 0x000000014e4e7812 */ /* 0x001fc800078ec0ff */
[----:B------:R-:W-:Y:S02]  /*6e00*/  ISETP.NE.U32.AND P0, PT, R78, 0x1, PT ;  /* 0x000000014e00780c */ /* 0x000fe40003f05070 */
                                                                                                /* 0x200000ff964e7241 */
                                                                                                /* 0x000fe40000001036 */
[----:B------:R-:W-:Y:S02]  /*6e20*/  SEL R150, R165, 0xa820a820, !P0 ;  /* 0xa820a820a5967807 */ /* 0x000fe40004000000 */
[----:B------:R-:W-:Y:S01]  /*6e30*/  PLOP3.LUT P0, PT, PT, PT, UP0, 0x40, 0x0 ;  /* 0x000000000000781c */ /* 0x000fe20003f0e808 */
[----:B------:R-:W-:Y:S01]  /*6e40*/  IMAD.SHL.U32 R78, R78, 0x2, RZ ;  /* 0x000000024e4e7824 */ /* 0x000fe200078e00ff */
                                                                                                /* 0x4040009696947241 */
                                                                                                /* 0x000fc80000000094 */
[----:B------:R-:W-:Y:S02]  /*6e60*/  LOP3.LUT R152, R78, 0x1e, RZ, 0xc0, !PT ;  /* 0x0000001e4e987812 */ /* 0x000fe400078ec0ff */
[----:B------:R-:W-:Y:S02]  /*6e70*/  HMNMX2 R78, |R147|, 65504, 65504, PT ;  /* 0x7bff7bff934e7840 */ /* 0x000fe40003800200 */
[----:B------:R-:W-:-:S04]  /*6e80*/  SHF.L.U32 R147, R164, R152, RZ ;  /* 0x00000098a4937219 */ /* 0x000fc800000006ff */
[----:B------:R-:W-:Y:S02]  /*6e90*/  LOP3.LUT R147, R147, R148, RZ, 0xfc, !PT ;  /* 0x0000009493937212 */ /* 0x000fe400078efcff */
[----:B------:R-:W-:-:S04]  /*6ea0*/  LOP3.LUT R148, R78, 0x80008000, RZ, 0xfc, !PT ;  /* 0x800080004e947812 */ /* 0x000fc800078efcff */
                                                                                                /* 0x000000944e967241 */
                                                                                                /* 0x000fe40000000079 */
                                                                                                /* 0x000000944e947241 */
                                                                                                /* 0x000fc60000008079 */
[----:B------:R-:W-:Y:S01]  /*6ed0*/  HADD2 R150, R77, R150 ;  /* 0x000000964d967230 */ /* 0x000fe20000000000 */
[----:B------:R-:W-:Y:S02]  /*6ee0*/  HMNMX2 R77, |R151|, 65504, 65504, PT ;  /* 0x7bff7bff974d7840 */ /* 0x000fe40003800200 */
[----:B------:R-:W-:-:S03]  /*6ef0*/  HFMA2.MMA R146, R146, 1, 1, R148 ;  /* 0x3c003c0092927835 */ /* 0x000fc60000000094 */
[----:B------:R-:W-:-:S04]  /*6f00*/  LOP3.LUT R148, R77, 0x80008000, RZ, 0xfc, !PT ;  /* 0x800080004d947812 */ /* 0x000fc800078efcff */
                                                                                                /* 0x000000944d977241 */
                                                                                                /* 0x000fe40000000093 */
                                                                                                /* 0x000000944d947241 */
                                                                                                /* 0x000fc60000008093 */
[----:B------:R-:W-:-:S03]  /*6f30*/  HADD2 R144, R144, R151 ;  /* 0x0000009790907230 */ /* 0x000fc60000000000 */
[----:B------:R-:W-:Y:S02]  /*6f40*/  HFMA2.MMA R145, R145, 1, 1, R148 ;  /* 0x3c003c0091917835 */ /* 0x000fe40000000094 */
[C-C-:B------:R-:W-:Y:S02]  /*6f50*/  PRMT R148, R144.reuse, 0x5410, R150.reuse ;  /* 0x0000541090947816 */ /* 0x140fe40000000096 */
[----:B------:R-:W-:Y:S02]  /*6f60*/  PRMT R150, R144, 0x7632, R150 ;  /* 0x0000763290967816 */ /* 0x000fe40000000096 */
[----:B------:R-:W-:Y:S01]  /*6f70*/  LOP3.LUT R144, R147, 0xffff, RZ, 0xc0, !PT ;  /* 0x0000ffff93907812 */ /* 0x000fe200078ec0ff */
[----:B------:R0:W-:Y:S03]  /*6f80*/  STS [R143+UR9], R148 ;  /* 0x000000948f007988 */ /* 0x0001e60008000809 */
[----:B------:R-:W-:Y:S01]  /*6f90*/  PRMT R121, R121, 0x1054, R144 ;  /* 0x0000105479797816 */ /* 0x000fe20000000090 */
[----:B------:R1:W-:Y:S01]  /*6fa0*/  STS [R142+UR9], R150 ;  /* 0x000000968e007988 */ /* 0x0003e20008000809 */
[----:B0-----:R-:W-:-:S02]  /*6fb0*/  PRMT R143, R145, 0x5410, R146 ;  /* 0x00005410918f7816 */ /* 0x001fc40000000092 */
[----:B------:R-:W-:-:S03]  /*6fc0*/  PRMT R146, R145, 0x7632, R146 ;  /* 0x0000763291927816 */ /* 0x000fc60000000092 */
[----:B------:R1:W-:Y:S04]  /*6fd0*/  STS [R82+UR9], R143 ;  /* 0x0000008f52007988 */ /* 0x0003e80008000809 */
[----:B------:R1:W-:Y:S01]  /*6fe0*/  STS [R83+UR9], R146 ;  /* 0x0000009253007988 */ /* 0x0003e20008000809 */
[----:B------:R-:W-:Y:S06]  /*6ff0*/  BAR.SYNC 0x0 ;  /* 0x000000ff0000791d */ /* 0x000fec0000000000 */
[----:B-1----:R-:W-:Y:S05]  /*7000*/  @P0 BRA `(.L_x_14) ;  /* 0x000000a800c00947 */ /* 0x002fea0003800000 */
[----:B------:R-:W0:Y:S01]  /*7010*/  LDC R142, c[0x0][0x9f4] ;  /* 0x00027d00ff8e7b82 */ /* 0x000e220000000800 */
[----:B------:R-:W-:Y:S01]  /*7020*/  LOP3.LUT R145, R136, 0xffff, RZ, 0xc0, !PT ;  /* 0x0000ffff88917812 */ /* 0x000fe200078ec0ff */
[----:B------:R-:W-:Y:S01]  /*7030*/  UISETP.NE.AND UP0, UPT, UR6, 0xc, UPT ;  /* 0x0000000c0600788c */ /* 0x000fe2000bf05270 */
[----:B------:R-:W-:Y:S02]  /*7040*/  SHF.R.U32.HI R146, RZ, 0x10, R136 ;  /* 0x00000010ff927819 */ /* 0x000fe40000011688 */
[----:B------:R-:W-:-:S03]  /*7050*/  LOP3.LUT R143, R6, 0x80008000, RZ, 0xfc, !PT ;  /* 0x80008000068f7812 */ /* 0x000fc600078efcff */
[----:B------:R-:W1:Y:S01]  /*7060*/  LDC.64 R82, c[0x0][0x9f8] ;  /* 0x00027e00ff527b82 */ /* 0x000e620000000a00 */
                                                                                                /* 0x0000008f06887241 */
                                                                                                /* 0x000fe40000000092 */
                                                                                                /* 0x0000008f06927241 */
                                                                                                /* 0x000fca0000008092 */
[----:B------:R-:W2:Y:S01]  /*7090*/  LDC R143, c[0x0][0xa04] ;  /* 0x00028100ff8f7b82 */ /* 0x000ea20000000800 */
[----:B0-----:R-:W-:-:S07]  /*70a0*/  HSET2.BF.GE.AND R142, R43.H0_H0, R142, PT ;  /* 0x0000008e2b8e7233 */ /* 0x001fce0003806880 */
[----:B------:R-:W0:Y:S01]  /*70b0*/  LDC R6, c[0x0][0xa08] ;  /* 0x00028200ff067b82 */ /* 0x000e220000000800 */
[----:B------:R-:W-:-:S05]  /*70c0*/  HFMA2 R142, -R142, UR7.H0_H0, R42.H0_H0 ;  /* 0x200000078e8e7c31 */ /* 0x000fca000804012a */
[C---:B-1----:R-:W-:Y:S02]  /*70d0*/  IDP.2A.LO.S16.S8 R82, R142.reuse, UR8, R82 ;  /* 0x000000088e527c26 */ /* 0x042fe40008001652 */
[----:B------:R-:W-:Y:S01]  /*70e0*/  IDP.2A.HI.S16.S8 R83, R142, UR10, R83 ;  /* 0x0000000a8e537c26 */ /* 0x000fe20008003653 */
[----:B------:R-:W-:-:S04]  /*70f0*/  LOP3.LUT R142, R5, 0x80008000, RZ, 0xfc, !PT ;  /* 0x80008000058e7812 */ /* 0x000fc800078efcff */
                                                                                                /* 0x0000008e05907241 */
                                                                                                /* 0x000fe20000000091 */
[----:B------:R-:W-:Y:S01]  /*7110*/  LDS R148, [R83+UR9] ;  /* 0x0000000953947984 */ /* 0x000fe20008000800 */
                                                                                                /* 0x0000008e05917241 */
                                                                                                /* 0x000fe40000008091 */
[----:B------:R-:W1:Y:S01]  /*7130*/  LDC R142, c[0x0][0xa00] ;  /* 0x00028000ff8e7b82 */ /* 0x000e620000000800 */
[----:B------:R-:W3:Y:S01]  /*7140*/  LDS R5, [R82+UR9] ;  /* 0x0000000952057984 */ /* 0x000ee20008000800 */
[----:B-1----:R-:W-:-:S05]  /*7150*/  HSET2.BF.GE.AND R142, R43.H0_H0, R142, PT ;  /* 0x0000008e2b8e7233 */ /* 0x002fca0003806880 */
[----:B------:R-:W-:-:S05]  /*7160*/  HFMA2 R142, -R142, UR7.H0_H0, R42.H0_H0 ;  /* 0x200000078e8e7c31 */ /* 0x000fca000804012a */
[C---:B--2---:R-:W-:Y:S02]  /*7170*/  IDP.2A.LO.S16.S8 R143, R142.reuse, UR8, R143 ;  /* 0x000000088e8f7c26 */ /* 0x044fe4000800168f */
[----:B0-----:R-:W-:-:S03]  /*7180*/  IDP.2A.HI.S16.S8 R142, R142, UR10, R6 ;  /* 0x0000000a8e8e7c26 */ /* 0x001fc60008003606 */
[----:B------:R-:W-:Y:S01]  /*7190*/  LDS R6, [R143+UR9] ;  /* 0x000000098f067984 */ /* 0x000fe20008000800 */
[C-C-:B---3--:R-:W-:Y:S02]  /*71a0*/  PRMT R147, R5.reuse, 0x5410, R148.reuse ;  /* 0x0000541005937816 */ /* 0x148fe40000000094 */
        /* <DEDUP_REMOVED lines=13> */
                                                                                                /* 0x0000009205947241 */
                                                                                                /* 0x000fca00000003ff */
[----:B------:R-:W0:Y:S02]  /*7290*/  LDS R6, [R6+UR9] ;  /* 0x0000000906067984 */ /* 0x000e240008000800 */
[C-C-:B0-----:R-:W-:Y:S02]  /*72a0*/  PRMT R147, R6.reuse, 0x7632, R149.reuse ;  /* 0x0000763206937816 */ /* 0x141fe40000000095 */
[----:B------:R-:W-:Y:S02]  /*72b0*/  PRMT R6, R6, 0x7610, R149 ;  /* 0x0000761006067816 */ /* 0x000fe40000000095 */
                                                                                                /* 0x000000ff93887241 */
                                                                                                /* 0x000fca00000003ff */
[----:B------:R-:W-:Y:S01]  /*72d0*/  IMAD R136, R136, 0x10, R148 ;  /* 0x0000001088887824 */ /* 0x000fe200078e0294 */
                                                                                                /* 0x0000009205947242 */
                                                                                                /* 0x000fc8000000179b */
                                                                                                /* 0x0000009205967241 */
                                                                                                /* 0x000fc80000001094 */
                                                                                                /* 0x0000009396377242 */
                                                                                                /* 0x000fc80000001737 */
                                                                                                /* 0x0000009396937241 */
                                                                                                /* 0x000fe40000001037 */
[----:B------:R-:W0:Y:S01]  /*7320*/  POPC R150, R136 ;  /* 0x0000008800967309 */ /* 0x000e220000000000 */
                                                                                                /* 0x200000ff94947241 */
                                                                                                /* 0x000fe40000001037 */
[----:B------:R-:W-:-:S03]  /*7340*/  HMUL2 R147, R147, R110 ;  /* 0x0000006e93937232 */ /* 0x000fc60000000000 */
[----:B------:R-:W-:-:S05]  /*7350*/  IMAD.SHL.U32 R148, R148, 0x2, RZ ;  /* 0x0000000294947824 */ /* 0x000fca00078e00ff */
[----:B------:R-:W-:-:S04]  /*7360*/  LOP3.LUT R148, R148, 0x1e, RZ, 0xc0, !PT ;  /* 0x0000001e94947812 */ /* 0x000fc800078ec0ff */
[----:B------:R-:W-:Y:S02]  /*7370*/  SHF.L.U32 R148, R164, R148, RZ ;  /* 0x00000094a4947219 */ /* 0x000fe400000006ff */
[----:B0-----:R-:W-:-:S04]  /*7380*/  LOP3.LUT R150, R150, 0x1, RZ, 0xc0, !PT ;  /* 0x0000000196967812 */ /* 0x001fc800078ec0ff */
[----:B------:R-:W-:-:S04]  /*7390*/  ISETP.NE.U32.AND P0, PT, R150, 0x1, PT ;  /* 0x000000019600780c */ /* 0x000fc80003f05070 */
[----:B------:R-:W-:-:S04]  /*73a0*/  SEL R150, R165, 0xa820a820, !P0 ;  /* 0xa820a820a5967807 */ /* 0x000fc80004000000 */
                                                                                                /* 0x4040009696887241 */
                                                                                                /* 0x000fe40000000088 */
                                                                                                /* 0x0000009190967241 */
                                                                                                /* 0x000fe400000003ff */
[----:B------:R-:W-:Y:S02]  /*73d0*/  LOP3.LUT R136, R148, R136, RZ, 0xfc, !PT ;  /* 0x0000008894887212 */ /* 0x000fe400078efcff */
                                                                                                /* 0x000000ff06947241 */
                                                                                                /* 0x000fca00000003ff */
[----:B------:R-:W-:Y:S01]  /*73f0*/  IMAD R148, R148, 0x10, R150 ;  /* 0x0000001094947824 */ /* 0x000fe200078e0296 */
                                                                                                /* 0x0000009190967242 */
                                                                                                /* 0x000fc8000000179b */
                                                                                                /* 0x0000009190977241 */
                                                                                                /* 0x000fc80000001096 */
                                                                                                /* 0x0000000697387242 */
                                                                                                /* 0x000fc80000001738 */
                                                                                                /* 0x0000000697977241 */
                                                                                                /* 0x000fe40000001038 */
[----:B------:R-:W0:Y:S04]  /*7440*/  POPC R6, R148 ;  /* 0x0000009400067309 */ /* 0x000e280000000000 */
[----:B------:R-:W-:Y:S01]  /*7450*/  HFMA2.MMA R151, R151, R110, -RZ ;  /* 0x0000006e97977235 */ /* 0x000fe200001000ff */
[----:B0-----:R-:W-:-:S04]  /*7460*/  LOP3.LUT R6, R6, 0x1, RZ, 0xc0, !PT ;  /* 0x0000000106067812 */ /* 0x001fc800078ec0ff */
[----:B------:R-:W-:Y:S02]  /*7470*/  ISETP.NE.U32.AND P0, PT, R6, 0x1, PT ;  /* 0x000000010600780c */ /* 0x000fe40003f05070 */
                                                                                                /* 0x200000ff96067241 */
                                                                                                /* 0x000fe40000001038 */
[----:B------:R-:W-:Y:S02]  /*7490*/  SEL R150, R165, 0xa820a820, !P0 ;  /* 0xa820a820a5967807 */ /* 0x000fe40004000000 */
[----:B------:R-:W-:Y:S01]  /*74a0*/  PLOP3.LUT P0, PT, PT, PT, UP0, 0x80, 0x0 ;  /* 0x000000000000781c */ /* 0x000fe20003f0f008 */
[----:B------:R-:W-:Y:S01]  /*74b0*/  IMAD.SHL.U32 R6, R6, 0x2, RZ ;  /* 0x0000000206067824 */ /* 0x000fe200078e00ff */
                                                                                                /* 0x4040009696947241 */
                                                                                                /* 0x000fe20000000094 */
[----:B------:R-:W-:-:S03]  /*74d0*/  UISETP.NE.AND UP0, UPT, UR6, 0xc, UPT ;  /* 0x0000000c0600788c */ /* 0x000fc6000bf05270 */
[----:B------:R-:W-:Y:S02]  /*74e0*/  LOP3.LUT R152, R6, 0x1e, RZ, 0xc0, !PT ;  /* 0x0000001e06987812 */ /* 0x000fe400078ec0ff */
[----:B------:R-:W-:Y:S02]  /*74f0*/  HMNMX2 R6, |R147|, 65504, 65504, PT ;  /* 0x7bff7bff93067840 */ /* 0x000fe40003800200 */
[----:B------:R-:W-:-:S04]  /*7500*/  SHF.L.U32 R147, R164, R152, RZ ;  /* 0x00000098a4937219 */ /* 0x000fc800000006ff */
[----:B------:R-:W-:Y:S02]  /*7510*/  LOP3.LUT R147, R147, R148, RZ, 0xfc, !PT ;  /* 0x0000009493937212 */ /* 0x000fe400078efcff */
[----:B------:R-:W-:-:S04]  /*7520*/  LOP3.LUT R148, R6, 0x80008000, RZ, 0xfc, !PT ;  /* 0x8000800006947812 */ /* 0x000fc800078efcff */
                                                                                                /* 0x0000009406967241 */
                                                                                                /* 0x000fe40000000088 */
                                                                                                /* 0x0000009406947241 */
                                                                                                /* 0x000fc60000008088 */
[----:B------:R-:W-:Y:S01]  /*7550*/  HADD2 R150, R5, R150 ;  /* 0x0000009605967230 */ /* 0x000fe20000000000 */
[----:B------:R-:W-:Y:S02]  /*7560*/  HMNMX2 R5, |R151|, 65504, 65504, PT ;  /* 0x7bff7bff97057840 */ /* 0x000fe40003800200 */
[----:B------:R-:W-:-:S03]  /*7570*/  HFMA2.MMA R146, R146, 1, 1, R148 ;  /* 0x3c003c0092927835 */ /* 0x000fc60000000094 */
[----:B------:R-:W-:-:S04]  /*7580*/  LOP3.LUT R148, R5, 0x80008000, RZ, 0xfc, !PT ;  /* 0x8000800005947812 */ /* 0x000fc800078efcff */
                                                                                                /* 0x0000009405977241 */
                                                                                                /* 0x000fe40000000093 */
                                                                                                /* 0x0000009405947241 */
                                                                                                /* 0x000fe40000008093 */
[----:B------:R-:W-:Y:S01]  /*75b0*/  LOP3.LUT R147, R147, 0xffff, RZ, 0xc0, !PT ;  /* 0x0000ffff93937812 */ /* 0x000fe200078ec0ff */
[----:B------:R-:W-:-:S03]  /*75c0*/  HADD2 R144, R144, R151 ;  /* 0x0000009790907230 */ /* 0x000fc60000000000 */
[----:B------:R-:W-:Y:S01]  /*75d0*/  HFMA2.MMA R145, R145, 1, 1, R148 ;  /* 0x3c003c0091917835 */ /* 0x000fe20000000094 */
[----:B------:R-:W-:Y:S02]  /*75e0*/  PRMT R136, R136, 0x1054, R147 ;  /* 0x0000105488887816 */ /* 0x000fe40000000093 */
[C-C-:B------:R-:W-:Y:S02]  /*75f0*/  PRMT R148, R144.reuse, 0x5410, R150.reuse ;  /* 0x0000541090947816 */ /* 0x140fe40000000096 */
[----:B------:R-:W-:-:S03]  /*7600*/  PRMT R150, R144, 0x7632, R150 ;  /* 0x0000763290967816 */ /* 0x000fc60000000096 */
[----:B------:R0:W-:Y:S04]  /*7610*/  STS [R82+UR9], R148 ;  /* 0x0000009452007988 */ /* 0x0001e80008000809 */
[----:B------:R1:W-:Y:S01]  /*7620*/  STS [R83+UR9], R150 ;  /* 0x0000009653007988 */ /* 0x0003e20008000809 */
[C-C-:B0-----:R-:W-:Y:S02]  /*7630*/  PRMT R82, R145.reuse, 0x5410, R146.reuse ;  /* 0x0000541091527816 */ /* 0x141fe40000000092 */
[----:B------:R-:W-:-:S03]  /*7640*/  PRMT R146, R145, 0x7632, R146 ;  /* 0x0000763291927816 */ /* 0x000fc60000000092 */
[----:B------:R1:W-:Y:S04]  /*7650*/  STS [R143+UR9], R82 ;  /* 0x000000528f007988 */ /* 0x0003e80008000809 */
[----:B------:R1:W-:Y:S01]  /*7660*/  STS [R142+UR9], R146 ;  /* 0x000000928e007988 */ /* 0x0003e20008000809 */
[----:B------:R-:W-:Y:S06]  /*7670*/  @!P0 BAR.SYNC 0x0 ;  /* 0x000000ff0000891d */ /* 0x000fec0000000000 */
[----:B------:R-:W-:-:S13]  /*7680*/  PLOP3.LUT P0, PT, PT, PT, UP0, 0x40, 0x0 ;  /* 0x000000000000781c */ /* 0x000fda0003f0e808 */
[----:B-1----:R-:W-:Y:S05]  /*7690*/  @P0 BRA `(.L_x_14) ;  /* 0x000000a4001c0947 */ /* 0x002fea0003800000 */
[----:B------:R-:W0:Y:S01]  /*76a0*/  LDC R82, c[0x0][0xa24] ;  /* 0x00028900ff527b82 */ /* 0x000e220000000800 */
[----:B------:R-:W-:Y:S01]  /*76b0*/  SHF.R.U32.HI R142, RZ, 0x10, R137 ;  /* 0x00000010ff8e7819 */ /* 0x000fe20000011689 */
[----:B------:R-:W-:Y:S01]  /*76c0*/  UISETP.NE.AND UP0, UPT, UR6, 0xd, UPT ;  /* 0x0000000d0600788c */ /* 0x000fe2000bf05270 */
[----:B------:R-:W-:Y:S02]  /*76d0*/  LOP3.LUT R145, R8, 0x80008000, RZ, 0xfc, !PT ;  /* 0x8000800008917812 */ /* 0x000fe400078efcff */
[----:B------:R-:W-:-:S03]  /*76e0*/  LOP3.LUT R137, R137, 0xffff, RZ, 0xc0, !PT ;  /* 0x0000ffff89897812 */ /* 0x000fc600078ec0ff */
[----:B------:R-:W1:Y:S08]  /*76f0*/  LDC R143, c[0x0][0xa2c] ;  /* 0x00028b00ff8f7b82 */ /* 0x000e700000000800 */
[----:B------:R-:W2:Y:S01]  /*7700*/  LDC R83, c[0x0][0xa28] ;  /* 0x00028a00ff537b82 */ /* 0x000ea20000000800 */
[----:B0-----:R-:W-:-:S05]  /*7710*/  HSET2.BF.GE.AND R82, R43.H0_H0, R82, PT ;  /* 0x000000522b527233 */ /* 0x001fca0003806880 */
[----:B------:R-:W-:-:S05]  /*7720*/  HFMA2 R82, -R82, UR7.H0_H0, R42.H0_H0 ;  /* 0x2000000752527c31 */ /* 0x000fca000804012a */
[C---:B-1----:R-:W-:Y:S01]  /*7730*/  IDP.2A.HI.S16.S8 R146, R82.reuse, UR10, R143 ;  /* 0x0000000a52927c26 */ /* 0x042fe2000800368f */
                                                                                                /* 0x00000091088f7241 */
                                                                                                /* 0x000fe4000000008e */
                                                                                                /* 0x0000009108087241 */
                                                                                                /* 0x000fe4000000808e */
[----:B------:R-:W-:Y:S01]  /*7760*/  LOP3.LUT R142, R7, 0x80008000, RZ, 0xfc, !PT ;  /* 0x80008000078e7812 */ /* 0x000fe200078efcff */
[----:B--2---:R-:W-:Y:S01]  /*7770*/  IDP.2A.LO.S16.S8 R82, R82, UR8, R83 ;  /* 0x0000000852527c26 */ /* 0x004fe20008001653 */
[----:B------:R-:W-:Y:S01]  /*7780*/  LDS R146, [R146+UR9] ;  /* 0x0000000992927984 */ /* 0x000fe20008000800 */
[----:B------:R-:W-:Y:S02]  /*7790*/  PRMT R8, R8, 0x5410, RZ ;  /* 0x0000541008087816 */ /* 0x000fe400000000ff */
                                                                                                /* 0x0000008e07907241 */
                                                                                                /* 0x000fe20000000089 */
[----:B------:R-:W0:Y:S01]  /*77b0*/  LDS R83, [R82+UR9] ;  /* 0x0000000952537984 */ /* 0x000e220008000800 */
                                                                                                /* 0x0000008e07077241 */
                                                                                                /* 0x000fc40000008089 */
[----:B------:R-:W1:Y:S02]  /*77d0*/  LDC R142, c[0x0][0xa18] ;  /* 0x00028600ff8e7b82 */ /* 0x000e640000000800 */
[----:B------:R-:W-:Y:S02]  /*77e0*/  PRMT R7, R7, 0x5410, RZ ;  /* 0x0000541007077816 */ /* 0x000fe400000000ff */
[----:B-1----:R-:W-:Y:S02]  /*77f0*/  HSET2.BF.GE.AND R142, R43.H0_H0, R142, PT ;  /* 0x0000008e2b8e7233 */ /* 0x002fe40003806880 */
[C-C-:B0-----:R-:W-:Y:S02]  /*7800*/  PRMT R148, R83.reuse, 0x5410, R146.reuse ;  /* 0x0000541053947816 */ /* 0x141fe40000000092 */
[----:B------:R-:W-:Y:S01]  /*7810*/  PRMT R137, R83, 0x7632, R146 ;  /* 0x0000763253897816 */ /* 0x000fe20000000092 */
[----:B------:R-:W-:Y:S01]  /*7820*/  HFMA2 R146, -R142, UR7.H0_H0, R42.H0_H0 ;  /* 0x200000078e927c31 */ /* 0x000fe2000804012a */
[----:B------:R-:W0:Y:S01]  /*7830*/  LDC R83, c[0x0][0xa20] ;  /* 0x00028800ff537b82 */ /* 0x000e220000000800 */
[----:B------:R-:W-:-:S03]  /*7840*/  HADD2 R145, R148, -R7 ;  /* 0x8000000794917230 */ /* 0x000fc60000000000 */
[----:B------:R-:W-:-:S04]  /*7850*/  HFMA2.MMA R137, R137, 1, 1, -R8 ;  /* 0x3c003c0089897835 */ /* 0x000fc80000100008 */
[----:B------:R-:W1:Y:S01]  /*7860*/  LDC R7, c[0x0][0xa1c] ;  /* 0x00028700ff077b82 */ /* 0x000e620000000800 */
[C---:B0-----:R-:W-:Y:S02]  /*7870*/  IDP.2A.HI.S16.S8 R83, R146.reuse, UR10, R83 ;  /* 0x0000000a92537c26 */ /* 0x041fe40008003653 */
[----:B-1----:R-:W-:-:S03]  /*7880*/  IDP.2A.LO.S16.S8 R142, R146, UR8, R7 ;  /* 0x00000008928e7c26 */ /* 0x002fc60008001607 */
[----:B------:R-:W-:Y:S04]  /*7890*/  LDS R7, [R83+UR9] ;  /* 0x0000000953077984 */ /* 0x000fe80008000800 */
[----:B------:R-:W0:Y:S02]  /*78a0*/  LDS R8, [R142+UR9] ;  /* 0x000000098e087984 */ /* 0x000e240008000800 */
[C-C-:B0-----:R-:W-:Y:S02]  /*78b0*/  PRMT R147, R8.reuse, 0x5410, R7.reuse ;  /* 0x0000541008937816 */ /* 0x141fe40000000007 */
[----:B------:R-:W-:-:S03]  /*78c0*/  PRMT R8, R8, 0x7632, R7 ;  /* 0x0000763208087816 */ /* 0x000fc60000000007 */
[----:B------:R-:W-:-:S03]  /*78d0*/  HADD2 R144, R147, -R144 ;  /* 0x8000009093907230 */ /* 0x000fc60000000000 */
[----:B------:R-:W-:Y:S02]  /*78e0*/  HFMA2.MMA R143, R8, 1, 1, -R143 ;  /* 0x3c003c00088f7835 */ /* 0x000fe4000010008f */
                                                                                                /* 0x0000009190087241 */
                                                                                                /* 0x000fe400000003ff */
                                                                                                /* 0x0000009190077242 */
                                                                                                /* 0x000fe400000017ff */
[----:B------:R-:W0:Y:S02]  /*7910*/  POPC R146, R8 ;  /* 0x0000000800927309 */ /* 0x000e240000000000 */
                                                                                                /* 0x0000009190947241 */
                                                                                                /* 0x000fe20000001007 */
[----:B------:R-:W-:-:S05]  /*7930*/  IMAD.SHL.U32 R7, R7, 0x2, RZ ;  /* 0x0000000207077824 */ /* 0x000fca00078e00ff */
[----:B------:R-:W-:Y:S01]  /*7940*/  LOP3.LUT R7, R7, 0x1e, RZ, 0xc0, !PT ;  /* 0x0000001e07077812 */ /* 0x000fe200078ec0ff */
[----:B------:R-:W-:-:S03]  /*7950*/  HFMA2.MMA R148, R148, R110, -RZ ;  /* 0x0000006e94947235 */ /* 0x000fc600001000ff */
[----:B------:R-:W-:Y:S02]  /*7960*/  SHF.L.U32 R7, R164, R7, RZ ;  /* 0x00000007a4077219 */ /* 0x000fe400000006ff */
[----:B0-----:R-:W-:-:S04]  /*7970*/  LOP3.LUT R146, R146, 0x1, RZ, 0xc0, !PT ;  /* 0x0000000192927812 */ /* 0x001fc800078ec0ff */
[----:B------:R-:W-:-:S04]  /*7980*/  ISETP.NE.U32.AND P0, PT, R146, 0x1, PT ;  /* 0x000000019200780c */ /* 0x000fc80003f05070 */
[----:B------:R-:W-:-:S04]  /*7990*/  SEL R146, R165, 0xa820a820, !P0 ;  /* 0xa820a820a5927807 */ /* 0x000fc80004000000 */
                                                                                                /* 0x4040009292927241 */
                                                                                                /* 0x000fe40000000008 */
                                                                                                /* 0x000000898f087241 */
                                                                                                /* 0x000fe400000003ff */
[----:B------:R-:W-:Y:S02]  /*79c0*/  LOP3.LUT R146, R146, R7, RZ, 0xfc, !PT ;  /* 0x0000000792927212 */ /* 0x000fe400078efcff */
[----:B------:R-:W0:Y:S01]  /*79d0*/  POPC R150, R8 ;  /* 0x0000000800967309 */ /* 0x000e220000000000 */
                                                                                                /* 0x000000898f077242 */
                                                                                                /* 0x000fc800000017ff */
                                                                                                /* 0x000000898f937241 */
                                                                                                /* 0x000fe20000001007 */
        /* <DEDUP_REMOVED lines=8> */
                                                                                                /* 0x4040009696967241 */
                                                                                                /* 0x000fe40000000008 */
[----:B------:R-:W-:Y:S02]  /*7a90*/  HMNMX2 R8, |R147|, 65504, 65504, PT ;  /* 0x7bff7bff93087840 */ /* 0x000fe40003800200 */
[----:B------:R-:W-:-:S03]  /*7aa0*/  LOP3.LUT R147, R150, R7, RZ, 0xfc, !PT ;  /* 0x0000000796937212 */ /* 0x000fc600078efcff */
[----:B------:R-:W-:-:S04]  /*7ab0*/  LOP3.LUT R7, R8, 0x80008000, RZ, 0xfc, !PT ;  /* 0x8000800008077812 */ /* 0x000fc800078efcff */
                                                                                                /* 0x0000000708967241 */
                                                                                                /* 0x000fca0000000093 */
[----:B------:R-:W-:Y:S01]  /*7ad0*/  HADD2 R143, R143, R150 ;  /* 0x000000968f8f7230 */ /* 0x000fe20000000000 */
                                                                                                /* 0x0000000708967241 */
                                                                                                /* 0x000fe40000008093 */
[----:B------:R-:W-:-:S03]  /*7af0*/  HMNMX2 R7, |R148|, 65504, 65504, PT ;  /* 0x7bff7bff94077840 */ /* 0x000fc60003800200 */
[----:B------:R-:W-:Y:S02]  /*7b00*/  HADD2 R150, R137.H0_H0, R150.H0_H0 ;  /* 0x2000009689967230 */ /* 0x000fe40000000800 */
[----:B------:R-:W-:-:S04]  /*7b10*/  LOP3.LUT R137, R7, 0x80008000, RZ, 0xfc, !PT ;  /* 0x8000800007897812 */ /* 0x000fc800078efcff */
                                                                                                /* 0x0000008907947241 */
                                                                                                /* 0x000fe40000000092 */
                                                                                                /* 0x0000008907897241 */
                                                                                                /* 0x000fc80000008092 */
        /* <DEDUP_REMOVED lines=24> */
                                                                                                /* 0x000000524f907241 */
                                                                                                /* 0x000fe20000000091 */
[----:B------:R-:W-:Y:S01]  /*7cd0*/  LDS R146, [R142+UR9] ;  /* 0x000000098e927984 */ /* 0x000fe20008000800 */
                                                                                                /* 0x000000524f917241 */
                                                                                                /* 0x000fe40000008091 */
[----:B------:R-:W-:Y:S01]  /*7cf0*/  SHF.R.U32.HI R82, RZ, 0x10, R122 ;  /* 0x00000010ff527819 */ /* 0x000fe2000001167a */
[----:B------:R-:W1:Y:S01]  /*7d00*/  LDS R79, [R143+UR9] ;  /* 0x000000098f4f7984 */ /* 0x000e620008000800 */
[----:B0-----:R-:W-:-:S02]  /*7d10*/  HSET2.BF.GE.AND R147, R43.H0_H0, R147, PT ;  /* 0x000000932b937233 */ /* 0x001fc40003806880 */
                                                                                                /* 0x00000053507a7241 */
                                                                                                /* 0x000fe40000000052 */
                                                                                                /* 0x0000005350507241 */
                                                                                                /* 0x000fe20000008052 */
[----:B------:R-:W-:Y:S01]  /*7d40*/  HFMA2 R147, -R147, UR7.H0_H0, R42.H0_H0 ;  /* 0x2000000793937c31 */ /* 0x000fe2000804012a */
[----:B------:R-:W0:Y:S04]  /*7d50*/  LDC.64 R82, c[0x0][0xa40] ;  /* 0x00029000ff527b82 */ /* 0x000e280000000a00 */
[C---:B0-----:R-:W-:Y:S02]  /*7d60*/  IDP.2A.LO.S16.S8 R82, R147.reuse, UR8, R82 ;  /* 0x0000000893527c26 */ /* 0x041fe40008001652 */
[----:B------:R-:W-:-:S05]  /*7d70*/  IDP.2A.HI.S16.S8 R83, R147, UR10, R83 ;  /* 0x0000000a93537c26 */ /* 0x000fca0008003653 */
[----:B------:R-:W-:Y:S01]  /*7d80*/  LDS R148, [R83+UR9] ;  /* 0x0000000953947984 */ /* 0x000fe20008000800 */
[C-C-:B-1----:R-:W-:Y:S02]  /*7d90*/  PRMT R147, R79.reuse, 0x5410, R146.reuse ;  /* 0x000054104f937816 */ /* 0x142fe40000000092 */
[----:B------:R-:W-:Y:S02]  /*7da0*/  PRMT R79, R79, 0x7632, R146 ;  /* 0x000076324f4f7816 */ /* 0x000fe40000000092 */
[----:B------:R-:W0:Y:S02]  /*7db0*/  LDS R146, [R82+UR9] ;  /* 0x0000000952927984 */ /* 0x000e240008000800 */
[----:B------:R-:W-:Y:S02]  /*7dc0*/  HFMA2.MMA R144, R147, 1, 1, -R144 ;  /* 0x3c003c0093907835 */ /* 0x000fe40000100090 */
[----:B------:R-:W-:Y:S01]  /*7dd0*/  HFMA2.MMA R79, R79, 1, 1, -R122 ;  /* 0x3c003c004f4f7835 */ /* 0x000fe2000010007a */
[----:B0-----:R-:W-:-:S02]  /*7de0*/  PRMT R122, R146, 0x5410, R148 ;  /* 0x00005410927a7816 */ /* 0x001fc40000000094 */
[----:B------:R-:W-:Y:S02]  /*7df0*/  PRMT R146, R146, 0x7632, R148 ;  /* 0x0000763292927816 */ /* 0x000fe40000000094 */
[----:B------:R-:W0:Y:S01]  /*7e00*/  LDC R148, c[0x0][0xa48] ;  /* 0x00029200ff947b82 */ /* 0x000e220000000800 */
[----:B------:R-:W-:Y:S02]  /*7e10*/  HADD2 R145, R122, -R145 ;  /* 0x800000917a917230 */ /* 0x000fe40000000000 */
[----:B------:R-:W-:-:S05]  /*7e20*/  HADD2 R146, R146, -R80 ;  /* 0x8000005092927230 */ /* 0x000fca0000000000 */
[----:B------:R-:W1:Y:S01]  /*7e30*/  LDC R80, c[0x0][0xa4c] ;  /* 0x00029300ff507b82 */ /* 0x000e620000000800 */
[----:B0-----:R-:W-:-:S05]  /*7e40*/  HSET2.BF.GE.AND R148, R43.H0_H0, R148, PT ;  /* 0x000000942b947233 */ /* 0x001fca0003806880 */
[----:B------:R-:W-:-:S05]  /*7e50*/  HFMA2 R148, -R148, UR7.H0_H0, R42.H0_H0 ;  /* 0x2000000794947c31 */ /* 0x000fca000804012a */
[----:B-1----:R-:W-:Y:S01]  /*7e60*/  IDP.2A.LO.S16.S8 R80, R148, UR8, R80 ;  /* 0x0000000894507c26 */ /* 0x002fe20008001650 */
                                                                                                /* 0x000000924f947241 */
                                                                                                /* 0x000fca00000003ff */
[----:B------:R-:W0:Y:S02]  /*7e80*/  LDS R80, [R80+UR9] ;  /* 0x0000000950507984 */ /* 0x000e240008000800 */
[C-C-:B0-----:R-:W-:Y:S02]  /*7e90*/  PRMT R147, R80.reuse, 0x7632, R149.reuse ;  /* 0x0000763250937816 */ /* 0x141fe40000000095 */
[----:B------:R-:W-:Y:S02]  /*7ea0*/  PRMT R80, R80, 0x7610, R149 ;  /* 0x0000761050507816 */ /* 0x000fe40000000095 */
                                                                                                /* 0x000000ff937a7241 */
                                                                                                /* 0x000fca00000003ff */
[----:B------:R-:W-:Y:S01]  /*7ec0*/  IMAD R122, R122, 0x10, R148 ;  /* 0x000000107a7a7824 */ /* 0x000fe200078e0294 */
                                                                                                /* 0x000000924f947242 */
                                                                                                /* 0x000fc8000000179b */
                                                                                                /* 0x000000924f967241 */
                                                                                                /* 0x000fc80000001094 */
                                                                                                /* 0x0000009396397242 */
                                                                                                /* 0x000fc80000001739 */
                                                                                                /* 0x0000009396937241 */
                                                                                                /* 0x000fe40000001039 */
[----:B------:R-:W0:Y:S01]  /*7f10*/  POPC R150, R122 ;  /* 0x0000007a00967309 */ /* 0x000e220000000000 */
                                                                                                /* 0x200000ff94947241 */
                                                                                                /* 0x000fe40000001039 */
[----:B------:R-:W-:-:S03]  /*7f30*/  HMUL2 R147, R147, R110 ;  /* 0x0000006e93937232 */ /* 0x000fc60000000000 */
[----:B------:R-:W-:-:S05]  /*7f40*/  IMAD.SHL.U32 R148, R148, 0x2, RZ ;  /* 0x0000000294947824 */ /* 0x000fca00078e00ff */
[----:B------:R-:W-:-:S04]  /*7f50*/  LOP3.LUT R148, R148, 0x1e, RZ, 0xc0, !PT ;  /* 0x0000001e94947812 */ /* 0x000fc800078ec0ff */
[----:B------:R-:W-:Y:S02]  /*7f60*/  SHF.L.U32 R148, R164, R148, RZ ;  /* 0x00000094a4947219 */ /* 0x000fe400000006ff */
[----:B0-----:R-:W-:-:S04]  /*7f70*/  LOP3.LUT R150, R150, 0x1, RZ, 0xc0, !PT ;  /* 0x0000000196967812 */ /* 0x001fc800078ec0ff */
[----:B------:R-:W-:-:S04]  /*7f80*/  ISETP.NE.U32.AND P0, PT, R150, 0x1, PT ;  /* 0x000000019600780c */ /* 0x000fc80003f05070 */
[----:B------:R-:W-:-:S04]  /*7f90*/  SEL R150, R165, 0xa820a820, !P0 ;  /* 0xa820a820a5967807 */ /* 0x000fc80004000000 */
                                                                                                /* 0x40400096967a7241 */
                                                                                                /* 0x000fe4000000007a */
                                                                                                /* 0x0000009190967241 */
                                                                                                /* 0x000fe400000003ff */
[----:B------:R-:W-:Y:S02]  /*7fc0*/  LOP3.LUT R122, R148, R122, RZ, 0xfc, !PT ;  /* 0x0000007a947a7212 */ /* 0x000fe400078efcff */
                                                                                                /* 0x000000ff50947241 */
                                                                                                /* 0x000fca00000003ff */
[----:B------:R-:W-:Y:S01]  /*7fe0*/  IMAD R148, R148, 0x10, R150 ;  /* 0x0000001094947824 */ /* 0x000fe200078e0296 */
                                                                                                /* 0x0000009190967242 */
                                                                                                /* 0x000fc8000000179b */
                                                                                                /* 0x0000009190977241 */
                                                                                                /* 0x000fc80000001096 */
                                                                                                /* 0x00000050973a7242 */
                                                                                                /* 0x000fc8000000173a */
                                                                                                /* 0x0000005097977241 */
                                                                                                /* 0x000fe4000000103a */
[----:B------:R-:W0:Y:S04]  /*8030*/  POPC R80, R148 ;  /* 0x0000009400507309 */ /* 0x000e280000000000 */
[----:B------:R-:W-:Y:S01]  /*8040*/  HFMA2.MMA R151, R151, R110, -RZ ;  /* 0x0000006e97977235 */ /* 0x000fe200001000ff */
[----:B0-----:R-:W-:-:S04]  /*8050*/  LOP3.LUT R80, R80, 0x1, RZ, 0xc0, !PT ;  /* 0x0000000150507812 */ /* 0x001fc800078ec0ff */
[----:B------:R-:W-:Y:S02]  /*8060*/  ISETP.NE.U32.AND P0, PT, R80, 0x1, PT ;  /* 0x000000015000780c */ /* 0x000fe40003f05070 */
                                                                                                /* 0x200000ff96507241 */
                                                                                                /* 0x000fe4000000103a */
[----:B------:R-:W-:Y:S02]  /*8080*/  SEL R150, R165, 0xa820a820, !P0 ;  /* 0xa820a820a5967807 */ /* 0x000fe40004000000 */
[----:B------:R-:W-:Y:S01]  /*8090*/  PLOP3.LUT P0, PT, PT, PT, UP0, 0x40, 0x0 ;  /* 0x000000000000781c */ /* 0x000fe20003f0e808 */
[----:B------:R-:W-:Y:S01]  /*80a0*/  IMAD.SHL.U32 R80, R80, 0x2, RZ ;  /* 0x0000000250507824 */ /* 0x000fe200078e00ff */
                                                                                                /* 0x4040009696947241 */
                                                                                                /* 0x000fc80000000094 */
[----:B------:R-:W-:Y:S02]  /*80c0*/  LOP3.LUT R152, R80, 0x1e, RZ, 0xc0, !PT ;  /* 0x0000001e50987812 */ /* 0x000fe400078ec0ff */
[----:B------:R-:W-:Y:S02]  /*80d0*/  HMNMX2 R80, |R147|, 65504, 65504, PT ;  /* 0x7bff7bff93507840 */ /* 0x000fe40003800200 */
[----:B------:R-:W-:-:S04]  /*80e0*/  SHF.L.U32 R147, R164, R152, RZ ;  /* 0x00000098a4937219 */ /* 0x000fc800000006ff */
[----:B------:R-:W-:Y:S02]  /*80f0*/  LOP3.LUT R147, R147, R148, RZ, 0xfc, !PT ;  /* 0x0000009493937212 */ /* 0x000fe400078efcff */
[----:B------:R-:W-:-:S04]  /*8100*/  LOP3.LUT R148, R80, 0x80008000, RZ, 0xfc, !PT ;  /* 0x8000800050947812 */ /* 0x000fc800078efcff */
                                                                                                /* 0x0000009450967241 */
                                                                                                /* 0x000fe4000000007a */
                                                                                                /* 0x0000009450947241 */
                                                                                                /* 0x000fc6000000807a */
[----:B------:R-:W-:Y:S01]  /*8130*/  HADD2 R150, R79, R150 ;  /* 0x000000964f967230 */ /* 0x000fe20000000000 */
[----:B------:R-:W-:Y:S02]  /*8140*/  HMNMX2 R79, |R151|, 65504, 65504, PT ;  /* 0x7bff7bff974f7840 */ /* 0x000fe40003800200 */
[----:B------:R-:W-:-:S03]  /*8150*/  HFMA2.MMA R146, R146, 1, 1, R148 ;  /* 0x3c003c0092927835 */ /* 0x000fc60000000094 */
[----:B------:R-:W-:-:S04]  /*8160*/  LOP3.LUT R148, R79, 0x80008000, RZ, 0xfc, !PT ;  /* 0x800080004f947812 */ /* 0x000fc800078efcff */
                                                                                                /* 0x000000944f977241 */
                                                                                                /* 0x000fe40000000093 */
                                                                                                /* 0x000000944f947241 */
                                                                                                /* 0x000fe40000008093 */
        /* <DEDUP_REMOVED lines=20> */
                                                                                                /* 0x0000008f0a8a7241 */
                                                                                                /* 0x000fe40000000092 */
                                                                                                /* 0x0000008f0a927241 */
                                                                                                /* 0x000fca0000008092 */
[----:B------:R-:W2:Y:S01]  /*82f0*/  LDC R143, c[0x0][0xa64] ;  /* 0x00029900ff8f7b82 */ /* 0x000ea20000000800 */
[----:B0-----:R-:W-:-:S07]  /*8300*/  HSET2.BF.GE.AND R142, R43.H0_H0, R142, PT ;  /* 0x0000008e2b8e7233 */ /* 0x001fce0003806880 */
[----:B------:R-:W0:Y:S01]  /*8310*/  LDC R10, c[0x0][0xa68] ;  /* 0x00029a00ff0a7b82 */ /* 0x000e220000000800 */
[----:B------:R-:W-:-:S05]  /*8320*/  HFMA2 R142, -R142, UR7.H0_H0, R42.H0_H0 ;  /* 0x200000078e8e7c31 */ /* 0x000fca000804012a */
[C---:B-1----:R-:W-:Y:S02]  /*8330*/  IDP.2A.LO.S16.S8 R82, R142.reuse, UR8, R82 ;  /* 0x000000088e527c26 */ /* 0x042fe40008001652 */
[----:B------:R-:W-:Y:S01]  /*8340*/  IDP.2A.HI.S16.S8 R83, R142, UR10, R83 ;  /* 0x0000000a8e537c26 */ /* 0x000fe20008003653 */
[----:B------:R-:W-:-:S04]  /*8350*/  LOP3.LUT R142, R9, 0x80008000, RZ, 0xfc, !PT ;  /* 0x80008000098e7812 */ /* 0x000fc800078efcff */
                                                                                                /* 0x0000008e09907241 */
                                                                                                /* 0x000fe20000000091 */
[----:B------:R-:W-:Y:S01]  /*8370*/  LDS R148, [R83+UR9] ;  /* 0x0000000953947984 */ /* 0x000fe20008000800 */
                                                                                                /* 0x0000008e09917241 */
                                                                                                /* 0x000fe40000008091 */
        /* <DEDUP_REMOVED lines=21> */
                                                                                                /* 0x0000009209947241 */
                                                                                                /* 0x000fca00000003ff */
[----:B------:R-:W0:Y:S02]  /*84f0*/  LDS R10, [R10+UR9] ;  /* 0x000000090a0a7984 */ /* 0x000e240008000800 */
[C-C-:B0-----:R-:W-:Y:S02]  /*8500*/  PRMT R147, R10.reuse, 0x7632, R149.reuse ;  /* 0x000076320a937816 */ /* 0x141fe40000000095 */
[----:B------:R-:W-:Y:S02]  /*8510*/  PRMT R10, R10, 0x7610, R149 ;  /* 0x000076100a0a7816 */ /* 0x000fe40000000095 */
                                                                                                /* 0x000000ff938a7241 */
                                                                                                /* 0x000fca00000003ff */
[----:B------:R-:W-:Y:S01]  /*8530*/  IMAD R138, R138, 0x10, R148 ;  /* 0x000000108a8a7824 */ /* 0x000fe200078e0294 */
                                                                                                /* 0x0000009209947242 */
                                                                                                /* 0x000fc8000000179b */
                                                                                                /* 0x0000009209967241 */
                                                                                                /* 0x000fc80000001094 */
                                                                                                /* 0x00000093963b7242 */
                                                                                                /* 0x000fc8000000173b */
                                                                                                /* 0x0000009396937241 */
                                                                                                /* 0x000fe4000000103b */
[----:B------:R-:W0:Y:S01]  /*8580*/  POPC R150, R138 ;  /* 0x0000008a00967309 */ /* 0x000e220000000000 */
                                                                                                /* 0x200000ff94947241 */
                                                                                                /* 0x000fe4000000103b */
[----:B------:R-:W-:-:S03]  /*85a0*/  HMUL2 R147, R147, R110 ;  /* 0x0000006e93937232 */ /* 0x000fc60000000000 */
[----:B------:R-:W-:-:S05]  /*85b0*/  IMAD.SHL.U32 R148, R148, 0x2, RZ ;  /* 0x0000000294947824 */ /* 0x000fca00078e00ff */
[----:B------:R-:W-:-:S04]  /*85c0*/  LOP3.LUT R148, R148, 0x1e, RZ, 0xc0, !PT ;  /* 0x0000001e94947812 */ /* 0x000fc800078ec0ff */
[----:B------:R-:W-:Y:S02]  /*85d0*/  SHF.L.U32 R148, R164, R148, RZ ;  /* 0x00000094a4947219 */ /* 0x000fe400000006ff */
[----:B0-----:R-:W-:-:S04]  /*85e0*/  LOP3.LUT R150, R150, 0x1, RZ, 0xc0, !PT ;  /* 0x0000000196967812 */ /* 0x001fc800078ec0ff */
[----:B------:R-:W-:-:S04]  /*85f0*/  ISETP.NE.U32.AND P0, PT, R150, 0x1, PT ;  /* 0x000000019600780c */ /* 0x000fc80003f05070 */
[----:B------:R-:W-:-:S04]  /*8600*/  SEL R150, R165, 0xa820a820, !P0 ;  /* 0xa820a820a5967807 */ /* 0x000fc80004000000 */
                                                                                                /* 0x40400096968a7241 */
                                                                                                /* 0x000fe4000000008a */
                                                                                                /* 0x0000009190967241 */
                                                                                                /* 0x000fe400000003ff */
[----:B------:R-:W-:Y:S02]  /*8630*/  LOP3.LUT R138, R148, R138, RZ, 0xfc, !PT ;  /* 0x0000008a948a7212 */ /* 0x000fe400078efcff */
                                                                                                /* 0x000000ff0a947241 */
                                                                                                /* 0x000fca00000003ff */
[----:B------:R-:W-:Y:S01]  /*8650*/  IMAD R148, R148, 0x10, R150 ;  /* 0x0000001094947824 */ /* 0x000fe200078e0296 */
                                                                                                /* 0x0000009190967242 */
                                                                                                /* 0x000fc8000000179b */
                                                                                                /* 0x0000009190977241 */
                                                                                                /* 0x000fc80000001096 */
                                                                                                /* 0x0000000a973c7242 */
                                                                                                /* 0x000fc8000000173c */
                                                                                                /* 0x0000000a97977241 */
                                                                                                /* 0x000fe4000000103c */
[----:B------:R-:W0:Y:S04]  /*86a0*/  POPC R10, R148 ;  /* 0x00000094000a7309 */ /* 0x000e280000000000 */
[----:B------:R-:W-:Y:S01]  /*86b0*/  HFMA2.MMA R151, R151, R110, -RZ ;  /* 0x0000006e97977235 */ /* 0x000fe200001000ff */
[----:B0-----:R-:W-:-:S04]  /*86c0*/  LOP3.LUT R10, R10, 0x1, RZ, 0xc0, !PT ;  /* 0x000000010a0a7812 */ /* 0x001fc800078ec0ff */
[----:B------:R-:W-:Y:S02]  /*86d0*/  ISETP.NE.U32.AND P0, PT, R10, 0x1, PT ;  /* 0x000000010a00780c */ /* 0x000fe40003f05070 */
                                                                                                /* 0x200000ff960a7241 */
                                                                                                /* 0x000fe4000000103c */
[----:B------:R-:W-:Y:S02]  /*86f0*/  SEL R150, R165, 0xa820a820, !P0 ;  /* 0xa820a820a5967807 */ /* 0x000fe40004000000 */
[----:B------:R-:W-:Y:S01]  /*8700*/  PLOP3.LUT P0, PT, PT, PT, UP0, 0x40, 0x0 ;  /* 0x000000000000781c */ /* 0x000fe20003f0e808 */
[----:B------:R-:W-:Y:S01]  /*8710*/  IMAD.SHL.U32 R10, R10, 0x2, RZ ;  /* 0x000000020a0a7824 */ /* 0x000fe200078e00ff */
                                                                                                /* 0x4040009696947241 */
                                                                                                /* 0x000fc80000000094 */
[----:B------:R-:W-:Y:S02]  /*8730*/  LOP3.LUT R152, R10, 0x1e, RZ, 0xc0, !PT ;  /* 0x0000001e0a987812 */ /* 0x000fe400078ec0ff */
[----:B------:R-:W-:Y:S02]  /*8740*/  HMNMX2 R10, |R147|, 65504, 65504, PT ;  /* 0x7bff7bff930a7840 */ /* 0x000fe40003800200 */
[----:B------:R-:W-:-:S04]  /*8750*/  SHF.L.U32 R147, R164, R152, RZ ;  /* 0x00000098a4937219 */ /* 0x000fc800000006ff */
[----:B------:R-:W-:Y:S02]  /*8760*/  LOP3.LUT R147, R147, R148, RZ, 0xfc, !PT ;  /* 0x0000009493937212 */ /* 0x000fe400078efcff */
[----:B------:R-:W-:-:S04]  /*8770*/  LOP3.LUT R148, R10, 0x80008000, RZ, 0xfc, !PT ;  /* 0x800080000a947812 */ /* 0x000fc800078efcff */
                                                                                                /* 0x000000940a967241 */
                                                                                                /* 0x000fe4000000008a */
                                                                                                /* 0x000000940a947241 */
                                                                                                /* 0x000fc6000000808a */
[----:B------:R-:W-:Y:S01]  /*87a0*/  HADD2 R150, R9, R150 ;  /* 0x0000009609967230 */ /* 0x000fe20000000000 */
[----:B------:R-:W-:Y:S02]  /*87b0*/  HMNMX2 R9, |R151|, 65504, 65504, PT ;  /* 0x7bff7bff97097840 */ /* 0x000fe40003800200 */
[----:B------:R-:W-:-:S03]  /*87c0*/  HFMA2.MMA R146, R146, 1, 1, R148 ;  /* 0x3c003c0092927835 */ /* 0x000fc60000000094 */
[----:B------:R-:W-:-:S04]  /*87d0*/  LOP3.LUT R148, R9, 0x80008000, RZ, 0xfc, !PT ;  /* 0x8000800009947812 */ /* 0x000fc800078efcff */
                                                                                                /* 0x0000009409977241 */
                                                                                                /* 0x000fe40000000093 */
                                                                                                /* 0x0000009409947241 */
                                                                                                /* 0x000fe40000008093 */
        /* <DEDUP_REMOVED lines=24> */
                                                                                                /* 0x000000910c8f7241 */
                                                                                                /* 0x000fe4000000008e */
                                                                                                /* 0x000000910c0c7241 */
                                                                                                /* 0x000fe4000000808e */
[----:B------:R-:W-:Y:S01]  /*89a0*/  LOP3.LUT R142, R11, 0x80008000, RZ, 0xfc, !PT ;  /* 0x800080000b8e7812 */ /* 0x000fe200078efcff */
[----:B--2---:R-:W-:Y:S01]  /*89b0*/  IDP.2A.LO.S16.S8 R82, R82, UR8, R83 ;  /* 0x0000000852527c26 */ /* 0x004fe20008001653 */
[----:B------:R-:W-:Y:S01]  /*89c0*/  LDS R146, [R146+UR9] ;  /* 0x0000000992927984 */ /* 0x000fe20008000800 */
[----:B------:R-:W-:Y:S02]  /*89d0*/  PRMT R12, R12, 0x5410, RZ ;  /* 0x000054100c0c7816 */ /* 0x000fe400000000ff */
                                                                                                /* 0x0000008e0b907241 */
                                                                                                /* 0x000fe2000000008b */
[----:B------:R-:W0:Y:S01]  /*89f0*/  LDS R83, [R82+UR9] ;  /* 0x0000000952537984 */ /* 0x000e220008000800 */
                                                                                                /* 0x0000008e0b0b7241 */
                                                                                                /* 0x000fc4000000808b */
        /* <DEDUP_REMOVED lines=18> */
                                                                                                /* 0x00000091900c7241 */
                                                                                                /* 0x000fe400000003ff */
                                                                                                /* 0x00000091900b7242 */
                                                                                                /* 0x000fe400000017ff */
[----:B------:R-:W0:Y:S02]  /*8b50*/  POPC R146, R12 ;  /* 0x0000000c00927309 */ /* 0x000e240000000000 */
                                                                                                /* 0x0000009190947241 */
                                                                                                /* 0x000fe2000000100b */
[----:B------:R-:W-:-:S05]  /*8b70*/  IMAD.SHL.U32 R11, R11, 0x2, RZ ;  /* 0x000000020b0b7824 */ /* 0x000fca00078e00ff */
[----:B------:R-:W-:Y:S01]  /*8b80*/  LOP3.LUT R11, R11, 0x1e, RZ, 0xc0, !PT ;  /* 0x0000001e0b0b7812 */ /* 0x000fe200078ec0ff */
[----:B------:R-:W-:-:S03]  /*8b90*/  HFMA2.MMA R148, R148, R110, -RZ ;  /* 0x0000006e94947235 */ /* 0x000fc600001000ff */
[----:B------:R-:W-:Y:S02]  /*8ba0*/  SHF.L.U32 R11, R164, R11, RZ ;  /* 0x0000000ba40b7219 */ /* 0x000fe400000006ff */
[----:B0-----:R-:W-:-:S04]  /*8bb0*/  LOP3.LUT R146, R146, 0x1, RZ, 0xc0, !PT ;  /* 0x0000000192927812 */ /* 0x001fc800078ec0ff */
[----:B------:R-:W-:-:S04]  /*8bc0*/  ISETP.NE.U32.AND P0, PT, R146, 0x1, PT ;  /* 0x000000019200780c */ /* 0x000fc80003f05070 */
[----:B------:R-:W-:-:S04]  /*8bd0*/  SEL R146, R165, 0xa820a820, !P0 ;  /* 0xa820a820a5927807 */ /* 0x000fc80004000000 */
                                                                                                /* 0x4040009292927241 */
                                                                                                /* 0x000fe4000000000c */
                                                                                                /* 0x0000008b8f0c7241 */
                                                                                                /* 0x000fe400000003ff */
[----:B------:R-:W-:Y:S02]  /*8c00*/  LOP3.LUT R146, R146, R11, RZ, 0xfc, !PT ;  /* 0x0000000b92927212 */ /* 0x000fe400078efcff */
[----:B------:R-:W0:Y:S01]  /*8c10*/  POPC R150, R12 ;  /* 0x0000000c00967309 */ /* 0x000e220000000000 */
                                                                                                /* 0x0000008b8f0b7242 */
                                                                                                /* 0x000fc800000017ff */
                                                                                                /* 0x0000008b8f937241 */
                                                                                                /* 0x000fe2000000100b */
        /* <DEDUP_REMOVED lines=8> */
                                                                                                /* 0x4040009696967241 */
                                                                                                /* 0x000fe4000000000c */
[----:B------:R-:W-:Y:S02]  /*8cd0*/  HMNMX2 R12, |R147|, 65504, 65504, PT ;  /* 0x7bff7bff930c7840 */ /* 0x000fe40003800200 */
[----:B------:R-:W-:-:S03]  /*8ce0*/  LOP3.LUT R147, R150, R11, RZ, 0xfc, !PT ;  /* 0x0000000b96937212 */ /* 0x000fc600078efcff */
[----:B------:R-:W-:-:S04]  /*8cf0*/  LOP3.LUT R11, R12, 0x80008000, RZ, 0xfc, !PT ;  /* 0x800080000c0b7812 */ /* 0x000fc800078efcff */
                                                                                                /* 0x0000000b0c967241 */
                                                                                                /* 0x000fca0000000093 */
[----:B------:R-:W-:Y:S01]  /*8d10*/  HADD2 R143, R143, R150 ;  /* 0x000000968f8f7230 */ /* 0x000fe20000000000 */
                                                                                                /* 0x0000000b0c967241 */
                                                                                                /* 0x000fe40000008093 */
[----:B------:R-:W-:-:S03]  /*8d30*/  HMNMX2 R11, |R148|, 65504, 65504, PT ;  /* 0x7bff7bff940b7840 */ /* 0x000fc60003800200 */
[----:B------:R-:W-:Y:S02]  /*8d40*/  HADD2 R150, R139.H0_H0, R150.H0_H0 ;  /* 0x200000968b967230 */ /* 0x000fe40000000800 */
[----:B------:R-:W-:-:S04]  /*8d50*/  LOP3.LUT R139, R11, 0x80008000, RZ, 0xfc, !PT ;  /* 0x800080000b8b7812 */ /* 0x000fc800078efcff */
                                                                                                /* 0x0000008b0b947241 */
                                                                                                /* 0x000fe40000000092 */
                                                                                                /* 0x0000008b0b8b7241 */
                                                                                                /* 0x000fc80000008092 */
        /* <DEDUP_REMOVED lines=24> */
                                                                                                /* 0x0000005251907241 */
                                                                                                /* 0x000fe20000000091 */
[----:B------:R-:W-:Y:S01]  /*8f10*/  LDS R146, [R142+UR9] ;  /* 0x000000098e927984 */ /* 0x000fe20008000800 */
                                                                                                /* 0x0000005251917241 */
                                                                                                /* 0x000fe40000008091 */
[----:B------:R-:W-:Y:S01]  /*8f30*/  SHF.R.U32.HI R82, RZ, 0x10, R123 ;  /* 0x00000010ff527819 */ /* 0x000fe2000001167b */
[----:B------:R-:W1:Y:S01]  /*8f40*/  LDS R81, [R143+UR9] ;  /* 0x000000098f517984 */ /* 0x000e620008000800 */
[----:B0-----:R-:W-:-:S02]  /*8f50*/  HSET2.BF.GE.AND R147, R43.H0_H0, R147, PT ;  /* 0x000000932b937233 */ /* 0x001fc40003806880 */
                                                                                                /* 0x00000053567b7241 */
                                                                                                /* 0x000fe40000000052 */
                                                                                                /* 0x0000005356567241 */
                                                                                                /* 0x000fe20000008052 */
        /* <DEDUP_REMOVED lines=19> */
                                                                                                /* 0x0000009251947241 */
                                                                                                /* 0x000fca00000003ff */
[----:B------:R-:W0:Y:S02]  /*90c0*/  LDS R86, [R86+UR9] ;  /* 0x0000000956567984 */ /* 0x000e240008000800 */
[C-C-:B0-----:R-:W-:Y:S02]  /*90d0*/  PRMT R147, R86.reuse, 0x7632, R149.reuse ;  /* 0x0000763256937816 */ /* 0x141fe40000000095 */
[----:B------:R-:W-:Y:S02]  /*90e0*/  PRMT R86, R86, 0x7610, R149 ;  /* 0x0000761056567816 */ /* 0x000fe40000000095 */
                                                                                                /* 0x000000ff937b7241 */
                                                                                                /* 0x000fca00000003ff */
[----:B------:R-:W-:Y:S01]  /*9100*/  IMAD R123, R123, 0x10, R148 ;  /* 0x000000107b7b7824 */ /* 0x000fe200078e0294 */
                                                                                                /* 0x0000009251947242 */
                                                                                                /* 0x000fc8000000179b */
                                                                                                /* 0x0000009251967241 */
                                                                                                /* 0x000fc80000001094 */
                                                                                                /* 0x00000093963d7242 */
                                                                                                /* 0x000fc8000000173d */
                                                                                                /* 0x0000009396937241 */
                                                                                                /* 0x000fe4000000103d */
[----:B------:R-:W0:Y:S01]  /*9150*/  POPC R150, R123 ;  /* 0x0000007b00967309 */ /* 0x000e220000000000 */
                                                                                                /* 0x200000ff94947241 */
                                                                                                /* 0x000fe4000000103d */
[----:B------:R-:W-:-:S03]  /*9170*/  HMUL2 R147, R147, R110 ;  /* 0x0000006e93937232 */ /* 0x000fc60000000000 */
[----:B------:R-:W-:-:S05]  /*9180*/  IMAD.SHL.U32 R148, R148, 0x2, RZ ;  /* 0x0000000294947824 */ /* 0x000fca00078e00ff */
[----:B------:R-:W-:-:S04]  /*9190*/  LOP3.LUT R148, R148, 0x1e, RZ, 0xc0, !PT ;  /* 0x0000001e94947812 */ /* 0x000fc800078ec0ff */
[----:B------:R-:W-:Y:S02]  /*91a0*/  SHF.L.U32 R148, R164, R148, RZ ;  /* 0x00000094a4947219 */ /* 0x000fe400000006ff */
[----:B0-----:R-:W-:-:S04]  /*91b0*/  LOP3.LUT R150, R150, 0x1, RZ, 0xc0, !PT ;  /* 0x0000000196967812 */ /* 0x001fc800078ec0ff */
[----:B------:R-:W-:-:S04]  /*91c0*/  ISETP.NE.U32.AND P0, PT, R150, 0x1, PT ;  /* 0x000000019600780c */ /* 0x000fc80003f05070 */
[----:B------:R-:W-:-:S04]  /*91d0*/  SEL R150, R165, 0xa820a820, !P0 ;  /* 0xa820a820a5967807 */ /* 0x000fc80004000000 */
                                                                                                /* 0x40400096967b7241 */
                                                                                                /* 0x000fe4000000007b */
                                                                                                /* 0x0000009190967241 */
                                                                                                /* 0x000fe400000003ff */
[----:B------:R-:W-:Y:S02]  /*9200*/  LOP3.LUT R123, R148, R123, RZ, 0xfc, !PT ;  /* 0x0000007b947b7212 */ /* 0x000fe400078efcff */
                                                                                                /* 0x000000ff56947241 */
                                                                                                /* 0x000fca00000003ff */
[----:B------:R-:W-:Y:S01]  /*9220*/  IMAD R148, R148, 0x10, R150 ;  /* 0x0000001094947824 */ /* 0x000fe200078e0296 */
                                                                                                /* 0x0000009190967242 */
                                                                                                /* 0x000fc8000000179b */
                                                                                                /* 0x0000009190977241 */
                                                                                                /* 0x000fc80000001096 */
                                                                                                /* 0x00000056973e7242 */
                                                                                                /* 0x000fc8000000173e */
                                                                                                /* 0x0000005697977241 */
                                                                                                /* 0x000fe4000000103e */
[----:B------:R-:W0:Y:S04]  /*9270*/  POPC R86, R148 ;  /* 0x0000009400567309 */ /* 0x000e280000000000 */
[----:B------:R-:W-:Y:S01]  /*9280*/  HFMA2.MMA R151, R151, R110, -RZ ;  /* 0x0000006e97977235 */ /* 0x000fe200001000ff */
[----:B0-----:R-:W-:-:S04]  /*9290*/  LOP3.LUT R86, R86, 0x1, RZ, 0xc0, !PT ;  /* 0x0000000156567812 */ /* 0x001fc800078ec0ff */
[----:B------:R-:W-:Y:S02]  /*92a0*/  ISETP.NE.U32.AND P0, PT, R86, 0x1, PT ;  /* 0x000000015600780c */ /* 0x000fe40003f05070 */
                                                                                                /* 0x200000ff96567241 */
                                                                                                /* 0x000fe4000000103e */
[----:B------:R-:W-:Y:S02]  /*92c0*/  SEL R150, R165, 0xa820a820, !P0 ;  /* 0xa820a820a5967807 */ /* 0x000fe40004000000 */
[----:B------:R-:W-:Y:S01]  /*92d0*/  PLOP3.LUT P0, PT, PT, PT, UP0, 0x40, 0x0 ;  /* 0x000000000000781c */ /* 0x000fe20003f0e808 */
[----:B------:R-:W-:Y:S01]  /*92e0*/  IMAD.SHL.U32 R86, R86, 0x2, RZ ;  /* 0x0000000256567824 */ /* 0x000fe200078e00ff */
                                                                                                /* 0x4040009696947241 */
                                                                                                /* 0x000fc80000000094 */
[----:B------:R-:W-:Y:S02]  /*9300*/  LOP3.LUT R152, R86, 0x1e, RZ, 0xc0, !PT ;  /* 0x0000001e56987812 */ /* 0x000fe400078ec0ff */
[----:B------:R-:W-:Y:S02]  /*9310*/  HMNMX2 R86, |R147|, 65504, 65504, PT ;  /* 0x7bff7bff93567840 */ /* 0x000fe40003800200 */
[----:B------:R-:W-:-:S04]  /*9320*/  SHF.L.U32 R147, R164, R152, RZ ;  /* 0x00000098a4937219 */ /* 0x000fc800000006ff */
[----:B------:R-:W-:Y:S02]  /*9330*/  LOP3.LUT R147, R147, R148, RZ, 0xfc, !PT ;  /* 0x0000009493937212 */ /* 0x000fe400078efcff */
[----:B------:R-:W-:-:S04]  /*9340*/  LOP3.LUT R148, R86, 0x80008000, RZ, 0xfc, !PT ;  /* 0x8000800056947812 */ /* 0x000fc800078efcff */
                                                                                                /* 0x0000009456967241 */
                                                                                                /* 0x000fe4000000007b */
                                                                                                /* 0x0000009456947241 */
                                                                                                /* 0x000fc6000000807b */
[----:B------:R-:W-:Y:S01]  /*9370*/  HADD2 R150, R81, R150 ;  /* 0x0000009651967230 */ /* 0x000fe20000000000 */
[----:B------:R-:W-:Y:S02]  /*9380*/  HMNMX2 R81, |R151|, 65504, 65504, PT ;  /* 0x7bff7bff97517840 */ /* 0x000fe40003800200 */
[----:B------:R-:W-:-:S03]  /*9390*/  HFMA2.MMA R146, R146, 1, 1, R148 ;  /* 0x3c003c0092927835 */ /* 0x000fc60000000094 */
[----:B------:R-:W-:-:S04]  /*93a0*/  LOP3.LUT R148, R81, 0x80008000, RZ, 0xfc, !PT ;  /* 0x8000800051947812 */ /* 0x000fc800078efcff */
                                                                                                /* 0x0000009451977241 */
                                                                                                /* 0x000fe40000000093 */
                                                                                                /* 0x0000009451947241 */
                                                                                                /* 0x000fc60000008093 */
        /* <DEDUP_REMOVED lines=20> */
                                                                                                /* 0x0000008f0e8c7241 */
                                                                                                /* 0x000fe40000000092 */
                                                                                                /* 0x0000008f0e927241 */
                                                                                                /* 0x000fca0000008092 */
[----:B------:R-:W2:Y:S01]  /*9530*/  LDC R143, c[0x0][0xac4] ;  /* 0x0002b100ff8f7b82 */ /* 0x000ea20000000800 */
[----:B0-----:R-:W-:-:S07]  /*9540*/  HSET2.BF.GE.AND R142, R43.H0_H0, R142, PT ;  /* 0x0000008e2b8e7233 */ /* 0x001fce0003806880 */
[----:B------:R-:W0:Y:S01]  /*9550*/  LDC R14, c[0x0][0xac8] ;  /* 0x0002b200ff0e7b82 */ /* 0x000e220000000800 */
[----:B------:R-:W-:-:S05]  /*9560*/  HFMA2 R142, -R142, UR7.H0_H0, R42.H0_H0 ;  /* 0x200000078e8e7c31 */ /* 0x000fca000804012a */
[C---:B-1----:R-:W-:Y:S02]  /*9570*/  IDP.2A.LO.S16.S8 R82, R142.reuse, UR8, R82 ;  /* 0x000000088e527c26 */ /* 0x042fe40008001652 */
[----:B------:R-:W-:Y:S01]  /*9580*/  IDP.2A.HI.S16.S8 R83, R142, UR10, R83 ;  /* 0x0000000a8e537c26 */ /* 0x000fe20008003653 */
[----:B------:R-:W-:-:S04]  /*9590*/  LOP3.LUT R142, R13, 0x80008000, RZ, 0xfc, !PT ;  /* 0x800080000d8e7812 */ /* 0x000fc800078efcff */
                                                                                                /* 0x0000008e0d907241 */
                                                                                                /* 0x000fe20000000091 */
[----:B------:R-:W-:Y:S01]  /*95b0*/  LDS R148, [R83+UR9] ;  /* 0x0000000953947984 */ /* 0x000fe20008000800 */
                                                                                                /* 0x0000008e0d917241 */
                                                                                                /* 0x000fe40000008091 */
        /* <DEDUP_REMOVED lines=21> */
                                                                                                /* 0x000000920d947241 */
                                                                                                /* 0x000fca00000003ff */
[----:B------:R-:W0:Y:S02]  /*9730*/  LDS R14, [R14+UR9] ;  /* 0x000000090e0e7984 */ /* 0x000e240008000800 */
[C-C-:B0-----:R-:W-:Y:S02]  /*9740*/  PRMT R147, R14.reuse, 0x7632, R149.reuse ;  /* 0x000076320e937816 */ /* 0x141fe40000000095 */
[----:B------:R-:W-:Y:S02]  /*9750*/  PRMT R14, R14, 0x7610, R149 ;  /* 0x000076100e0e7816 */ /* 0x000fe40000000095 */
                                                                                                /* 0x000000ff938c7241 */
                                                                                                /* 0x000fca00000003ff */
[----:B------:R-:W-:Y:S01]  /*9770*/  IMAD R140, R140, 0x10, R148 ;  /* 0x000000108c8c7824 */ /* 0x000fe200078e0294 */
                                                                                                /* 0x000000920d947242 */
                                                                                                /* 0x000fc8000000179b */
                                                                                                /* 0x000000920d967241 */
                                                                                                /* 0x000fc80000001094 */
                                                                                                /* 0x00000093963f7242 */
                                                                                                /* 0x000fc8000000173f */
                                                                                                /* 0x0000009396937241 */
                                                                                                /* 0x000fe4000000103f */
[----:B------:R-:W0:Y:S01]  /*97c0*/  POPC R150, R140 ;  /* 0x0000008c00967309 */ /* 0x000e220000000000 */
                                                                                                /* 0x200000ff94947241 */
                                                                                                /* 0x000fe4000000103f */
[----:B------:R-:W-:-:S03]  /*97e0*/  HMUL2 R147, R147, R110 ;  /* 0x0000006e93937232 */ /* 0x000fc60000000000 */
[----:B------:R-:W-:-:S05]  /*97f0*/  IMAD.SHL.U32 R148, R148, 0x2, RZ ;  /* 0x0000000294947824 */ /* 0x000fca00078e00ff */
[----:B------:R-:W-:-:S04]  /*9800*/  LOP3.LUT R148, R148, 0x1e, RZ, 0xc0, !PT ;  /* 0x0000001e94947812 */ /* 0x000fc800078ec0ff */
[----:B------:R-:W-:Y:S02]  /*9810*/  SHF.L.U32 R148, R164, R148, RZ ;  /* 0x00000094a4947219 */ /* 0x000fe400000006ff */
[----:B0-----:R-:W-:-:S04]  /*9820*/  LOP3.LUT R150, R150, 0x1, RZ, 0xc0, !PT ;  /* 0x0000000196967812 */ /* 0x001fc800078ec0ff */
[----:B------:R-:W-:-:S04]  /*9830*/  ISETP.NE.U32.AND P0, PT, R150, 0x1, PT ;  /* 0x000000019600780c */ /* 0x000fc80003f05070 */
[----:B------:R-:W-:-:S04]  /*9840*/  SEL R150, R165, 0xa820a820, !P0 ;  /* 0xa820a820a5967807 */ /* 0x000fc80004000000 */
                                                                                                /* 0x40400096968c7241 */
                                                                                                /* 0x000fe4000000008c */
                                                                                                /* 0x0000009190967241 */
                                                                                                /* 0x000fe400000003ff */
[----:B------:R-:W-:Y:S02]  /*9870*/  LOP3.LUT R140, R148, R140, RZ, 0xfc, !PT ;  /* 0x0000008c948c7212 */ /* 0x000fe400078efcff */
                                                                                                /* 0x000000ff0e947241 */
                                                                                                /* 0x000fca00000003ff */
[----:B------:R-:W-:Y:S01]  /*9890*/  IMAD R148, R148, 0x10, R150 ;  /* 0x0000001094947824 */ /* 0x000fe200078e0296 */
                                                                                                /* 0x0000009190967242 */
                                                                                                /* 0x000fc8000000179b */
                                                                                                /* 0x0000009190977241 */
                                                                                                /* 0x000fc80000001096 */
                                                                                                /* 0x0000000e97407242 */
                                                                                                /* 0x000fc80000001740 */
                                                                                                /* 0x0000000e97977241 */
                                                                                                /* 0x000fe40000001040 */
[----:B------:R-:W0:Y:S04]  /*98e0*/  POPC R14, R148 ;  /* 0x00000094000e7309 */ /* 0x000e280000000000 */
[----:B------:R-:W-:Y:S01]  /*98f0*/  HFMA2.MMA R151, R151, R110, -RZ ;  /* 0x0000006e97977235 */ /* 0x000fe200001000ff */
[----:B0-----:R-:W-:-:S04]  /*9900*/  LOP3.LUT R14, R14, 0x1, RZ, 0xc0, !PT ;  /* 0x000000010e0e7812 */ /* 0x001fc800078ec0ff */
[----:B------:R-:W-:Y:S02]  /*9910*/  ISETP.NE.U32.AND P0, PT, R14, 0x1, PT ;  /* 0x000000010e00780c */ /* 0x000fe40003f05070 */
                                                                                                /* 0x200000ff960e7241 */
                                                                                                /* 0x000fe40000001040 */
[----:B------:R-:W-:Y:S02]  /*9930*/  SEL R150, R165, 0xa820a820, !P0 ;  /* 0xa820a820a5967807 */ /* 0x000fe40004000000 */
[----:B------:R-:W-:Y:S01]  /*9940*/  PLOP3.LUT P0, PT, PT, PT, UP0, 0x80, 0x0 ;  /* 0x000000000000781c */ /* 0x000fe20003f0f008 */
[----:B------:R-:W-:Y:S01]  /*9950*/  IMAD.SHL.U32 R14, R14, 0x2, RZ ;  /* 0x000000020e0e7824 */ /* 0x000fe200078e00ff */
                                                                                                /* 0x4040009696947241 */
                                                                                                /* 0x000fe20000000094 */
[----:B------:R-:W-:-:S03]  /*9970*/  UISETP.NE.AND UP0, UPT, UR6, 0x12, UPT ;  /* 0x000000120600788c */ /* 0x000fc6000bf05270 */
[----:B------:R-:W-:Y:S02]  /*9980*/  LOP3.LUT R152, R14, 0x1e, RZ, 0xc0, !PT ;  /* 0x0000001e0e987812 */ /* 0x000fe400078ec0ff */
[----:B------:R-:W-:Y:S02]  /*9990*/  HMNMX2 R14, |R147|, 65504, 65504, PT ;  /* 0x7bff7bff930e7840 */ /* 0x000fe40003800200 */
[----:B------:R-:W-:-:S04]  /*99a0*/  SHF.L.U32 R147, R164, R152, RZ ;  /* 0x00000098a4937219 */ /* 0x000fc800000006ff */
[----:B------:R-:W-:Y:S02]  /*99b0*/  LOP3.LUT R147, R147, R148, RZ, 0xfc, !PT ;  /* 0x0000009493937212 */ /* 0x000fe400078efcff */
[----:B------:R-:W-:-:S04]  /*99c0*/  LOP3.LUT R148, R14, 0x80008000, RZ, 0xfc, !PT ;  /* 0x800080000e947812 */ /* 0x000fc800078efcff */
                                                                                                /* 0x000000940e967241 */
                                                                                                /* 0x000fe4000000008c */
                                                                                                /* 0x000000940e947241 */
                                                                                                /* 0x000fc6000000808c */
[----:B------:R-:W-:Y:S01]  /*99f0*/  HADD2 R150, R13, R150 ;  /* 0x000000960d967230 */ /* 0x000fe20000000000 */
[----:B------:R-:W-:Y:S02]  /*9a00*/  HMNMX2 R13, |R151|, 65504, 65504, PT ;  /* 0x7bff7bff970d7840 */ /* 0x000fe40003800200 */
[----:B------:R-:W-:-:S03]  /*9a10*/  HFMA2.MMA R146, R146, 1, 1, R148 ;  /* 0x3c003c0092927835 */ /* 0x000fc60000000094 */
[----:B------:R-:W-:-:S04]  /*9a20*/  LOP3.LUT R148, R13, 0x80008000, RZ, 0xfc, !PT ;  /* 0x800080000d947812 */ /* 0x000fc800078efcff */
                                                                                                /* 0x000000940d977241 */
                                                                                                /* 0x000fe40000000093 */
                                                                                                /* 0x000000940d947241 */
                                                                                                /* 0x000fe40000008093 */
        /* <DEDUP_REMOVED lines=25> */
                                                                                                /* 0x00000091108f7241 */
                                                                                                /* 0x000fe4000000008e */
                                                                                                /* 0x0000009110107241 */
                                                                                                /* 0x000fe4000000808e */
[----:B------:R-:W-:Y:S01]  /*9c00*/  LOP3.LUT R142, R15, 0x80008000, RZ, 0xfc, !PT ;  /* 0x800080000f8e7812 */ /* 0x000fe200078efcff */
[----:B--2---:R-:W-:Y:S01]  /*9c10*/  IDP.2A.LO.S16.S8 R82, R82, UR8, R83 ;  /* 0x0000000852527c26 */ /* 0x004fe20008001653 */
[----:B------:R-:W-:Y:S01]  /*9c20*/  LDS R146, [R146+UR9] ;  /* 0x0000000992927984 */ /* 0x000fe20008000800 */
[----:B------:R-:W-:Y:S02]  /*9c30*/  PRMT R16, R16, 0x5410, RZ ;  /* 0x0000541010107816 */ /* 0x000fe400000000ff */
                                                                                                /* 0x0000008e0f907241 */
                                                                                                /* 0x000fe2000000008d */
[----:B------:R-:W0:Y:S01]  /*9c50*/  LDS R83, [R82+UR9] ;  /* 0x0000000952537984 */ /* 0x000e220008000800 */
                                                                                                /* 0x0000008e0f0f7241 */
                                                                                                /* 0x000fc4000000808d */
        /* <DEDUP_REMOVED lines=18> */
                                                                                                /* 0x0000009190107241 */
                                                                                                /* 0x000fe400000003ff */
                                                                                                /* 0x00000091900f7242 */
                                                                                                /* 0x000fe400000017ff */
[----:B------:R-:W0:Y:S02]  /*9db0*/  POPC R146, R16 ;  /* 0x0000001000927309 */ /* 0x000e240000000000 */
                                                                                                /* 0x0000009190947241 */
                                                                                                /* 0x000fe2000000100f */
[----:B------:R-:W-:-:S05]  /*9dd0*/  IMAD.SHL.U32 R15, R15, 0x2, RZ ;  /* 0x000000020f0f7824 */ /* 0x000fca00078e00ff */
[----:B------:R-:W-:Y:S01]  /*9de0*/  LOP3.LUT R15, R15, 0x1e, RZ, 0xc0, !PT ;  /* 0x0000001e0f0f7812 */ /* 0x000fe200078ec0ff */
[----:B------:R-:W-:-:S03]  /*9df0*/  HFMA2.MMA R148, R148, R110, -RZ ;  /* 0x0000006e94947235 */ /* 0x000fc600001000ff */
[----:B------:R-:W-:Y:S02]  /*9e00*/  SHF.L.U32 R15, R164, R15, RZ ;  /* 0x0000000fa40f7219 */ /* 0x000fe400000006ff */
[----:B0-----:R-:W-:-:S04]  /*9e10*/  LOP3.LUT R146, R146, 0x1, RZ, 0xc0, !PT ;  /* 0x0000000192927812 */ /* 0x001fc800078ec0ff */
[----:B------:R-:W-:-:S04]  /*9e20*/  ISETP.NE.U32.AND P0, PT, R146, 0x1, PT ;  /* 0x000000019200780c */ /* 0x000fc80003f05070 */
[----:B------:R-:W-:-:S04]  /*9e30*/  SEL R146, R165, 0xa820a820, !P0 ;  /* 0xa820a820a5927807 */ /* 0x000fc80004000000 */
                                                                                                /* 0x4040009292927241 */
                                                                                                /* 0x000fe40000000010 */
                                                                                                /* 0x0000008d8f107241 */
                                                                                                /* 0x000fe400000003ff */
[----:B------:R-:W-:Y:S02]  /*9e60*/  LOP3.LUT R146, R146, R15, RZ, 0xfc, !PT ;  /* 0x0000000f92927212 */ /* 0x000fe400078efcff */
[----:B------:R-:W0:Y:S01]  /*9e70*/  POPC R150, R16 ;  /* 0x0000001000967309 */ /* 0x000e220000000000 */
                                                                                                /* 0x0000008d8f0f7242 */
                                                                                                /* 0x000fc800000017ff */
                                                                                                /* 0x0000008d8f937241 */
                                                                                                /* 0x000fe2000000100f */
        /* <DEDUP_REMOVED lines=8> */
                                                                                                /* 0x4040009696967241 */
                                                                                                /* 0x000fe40000000010 */
[----:B------:R-:W-:Y:S02]  /*9f30*/  HMNMX2 R16, |R147|, 65504, 65504, PT ;  /* 0x7bff7bff93107840 */ /* 0x000fe40003800200 */
[----:B------:R-:W-:-:S03]  /*9f40*/  LOP3.LUT R147, R150, R15, RZ, 0xfc, !PT ;  /* 0x0000000f96937212 */ /* 0x000fc600078efcff */
[----:B------:R-:W-:-:S04]  /*9f50*/  LOP3.LUT R15, R16, 0x80008000, RZ, 0xfc, !PT ;  /* 0x80008000100f7812 */ /* 0x000fc800078efcff */
                                                                                                /* 0x0000000f10967241 */
                                                                                                /* 0x000fca0000000093 */
[----:B------:R-:W-:Y:S01]  /*9f70*/  HADD2 R143, R143, R150 ;  /* 0x000000968f8f7230 */ /* 0x000fe20000000000 */
                                                                                                /* 0x0000000f10967241 */
                                                                                                /* 0x000fe40000008093 */
[----:B------:R-:W-:-:S03]  /*9f90*/  HMNMX2 R15, |R148|, 65504, 65504, PT ;  /* 0x7bff7bff940f7840 */ /* 0x000fc60003800200 */
[----:B------:R-:W-:Y:S02]  /*9fa0*/  HADD2 R150, R141.H0_H0, R150.H0_H0 ;  /* 0x200000968d967230 */ /* 0x000fe40000000800 */
[----:B------:R-:W-:-:S04]  /*9fb0*/  LOP3.LUT R141, R15, 0x80008000, RZ, 0xfc, !PT ;  /* 0x800080000f8d7812 */ /* 0x000fc800078efcff */
                                                                                                /* 0x0000008d0f947241 */
                                                                                                /* 0x000fe40000000092 */
                                                                                                /* 0x0000008d0f8d7241 */
                                                                                                /* 0x000fc80000008092 */
        /* <DEDUP_REMOVED lines=15> */
[----:B------:R-:W-:-:S04]  /*a0d0*/  LOP3.LUT R83, R88, 0x80008000, RZ, 0xfc, !PT ;  /* 0x8000800058537812 */ /* 0x000fc800078efcff */
                                                                                                /* 0x0000005358527241 */
                                                                                                /* 0x000fe20000000090 */
[----:B------:R-:W1:Y:S01]  /*a0f0*/  LDC R143, c[0x0][0xaf4] ;  /* 0x0002bd00ff8f7b82 */ /* 0x000e620000000800 */
                                                                                                /* 0x0000005358587241 */
                                                                                                /* 0x000fe40000008090 */
[----:B------:R-:W-:Y:S02]  /*a110*/  LOP3.LUT R144, R87, 0x80008000, RZ, 0xfc, !PT ;  /* 0x8000800057907812 */ /* 0x000fe400078efcff */
[----:B------:R-:W-:-:S03]  /*a120*/  PRMT R88, R88, 0x5410, RZ ;  /* 0x0000541058587816 */ /* 0x000fc600000000ff */
[----:B------:R-:W2:Y:S01]  /*a130*/  LDC R142, c[0x0][0xaf8] ;  /* 0x0002be00ff8e7b82 */ /* 0x000ea20000000800 */
[----:B0-----:R-:W-:-:S07]  /*a140*/  HSET2.BF.GE.AND R83, R43.H0_H0, R145, PT ;  /* 0x000000912b537233 */ /* 0x001fce0003806880 */
[----:B------:R-:W0:Y:S01]  /*a150*/  LDC R145, c[0x0][0xafc] ;  /* 0x0002bf00ff917b82 */ /* 0x000e220000000800 */
[----:B------:R-:W-:-:S05]  /*a160*/  HFMA2 R83, -R83, UR7.H0_H0, R42.H0_H0 ;  /* 0x2000000753537c31 */ /* 0x000fca000804012a */
[C---:B-1----:R-:W-:Y:S02]  /*a170*/  IDP.2A.LO.S16.S8 R143, R83.reuse, UR8, R143 ;  /* 0x00000008538f7c26 */ /* 0x042fe4000800168f */
[----:B--2---:R-:W-:Y:S01]  /*a180*/  IDP.2A.HI.S16.S8 R142, R83, UR10, R142 ;  /* 0x0000000a538e7c26 */ /* 0x004fe2000800368e */
[----:B------:R-:W-:-:S04]  /*a190*/  LOP3.LUT R83, R124, 0xffff, RZ, 0xc0, !PT ;  /* 0x0000ffff7c537812 */ /* 0x000fc800078ec0ff */
                                                                                                /* 0x00000090577c7241 */
                                                                                                /* 0x000fe20000000053 */
[----:B------:R-:W-:Y:S01]  /*a1b0*/  LDS R146, [R142+UR9] ;  /* 0x000000098e927984 */ /* 0x000fe20008000800 */
                                                                                                /* 0x0000009057907241 */
                                                                                                /* 0x000fc60000008053 */
[----:B------:R-:W1:Y:S01]  /*a1d0*/  LDS R87, [R143+UR9] ;  /* 0x000000098f577984 */ /* 0x000e620008000800 */
[----:B0-----:R-:W-:Y:S02]  /*a1e0*/  HSET2.BF.GE.AND R145, R43.H0_H0, R145, PT ;  /* 0x000000912b917233 */ /* 0x001fe40003806880 */
[----:B------:R-:W-:-:S03]  /*a1f0*/  PRMT R144, R144, 0x5410, RZ ;  /* 0x0000541090907816 */ /* 0x000fc600000000ff */
[----:B------:R-:W-:Y:S01]  /*a200*/  HFMA2 R145, -R145, UR7.H0_H0, R42.H0_H0 ;  /* 0x2000000791917c31 */ /* 0x000fe2000804012a */
[C-C-:B-1----:R-:W-:Y:S02]  /*a210*/  PRMT R83, R87.reuse, 0x5410, R146.reuse ;  /* 0x0000541057537816 */ /* 0x142fe40000000092 */
[----:B------:R-:W-:-:S04]  /*a220*/  PRMT R87, R87, 0x7632, R146 ;  /* 0x0000763257577816 */ /* 0x000fc80000000092 */
[----:B------:R-:W-:Y:S01]  /*a230*/  HFMA2.MMA R124, R83, 1, 1, -R124 ;  /* 0x3c003c00537c7835 */ /* 0x000fe2000010007c */
[----:B------:R-:W-:Y:S02]  /*a240*/  HADD2 R87, R87, -R82 ;  /* 0x8000005257577230 */ /* 0x000fe40000000000 */
[----:B------:R-:W0:Y:S02]  /*a250*/  LDC.64 R82, c[0x0][0xb00] ;  /* 0x0002c000ff527b82 */ /* 0x000e240000000a00 */
[C---:B0-----:R-:W-:Y:S02]  /*a260*/  IDP.2A.HI.S16.S8 R147, R145.reuse, UR10, R83 ;  /* 0x0000000a91937c26 */ /* 0x041fe40008003653 */
[----:B------:R-:W-:-:S03]  /*a270*/  IDP.2A.LO.S16.S8 R82, R145, UR8, R82 ;  /* 0x0000000891527c26 */ /* 0x000fc60008001652 */
[----:B------:R-:W-:Y:S04]  /*a280*/  LDS R146, [R147+UR9] ;  /* 0x0000000993927984 */ /* 0x000fe80008000800 */
[----:B------:R-:W0:Y:S02]  /*a290*/  LDS R83, [R82+UR9] ;  /* 0x0000000952537984 */ /* 0x000e240008000800 */
[C-C-:B0-----:R-:W-:Y:S02]  /*a2a0*/  PRMT R145, R83.reuse, 0x5410, R146.reuse ;  /* 0x0000541053917816 */ /* 0x141fe40000000092 */
[----:B------:R-:W-:-:S04]  /*a2b0*/  PRMT R83, R83, 0x7632, R146 ;  /* 0x0000763253537816 */ /* 0x000fc80000000092 */
[----:B------:R-:W-:Y:S01]  /*a2c0*/  HFMA2.MMA R144, R145, 1, 1, -R144 ;  /* 0x3c003c0091907835 */ /* 0x000fe20000100090 */
[----:B------:R-:W-:-:S09]  /*a2d0*/  HADD2 R146, R83, -R88 ;  /* 0x8000005853927230 */ /* 0x000fd20000000000 */
                                                                                                /* 0x000000907c587241 */
                                                                                                /* 0x000fe400000003ff */
                                                                                                /* 0x000000907c537242 */
                                                                                                /* 0x000fe400000017ff */
[----:B------:R-:W0:Y:S02]  /*a300*/  POPC R145, R88 ;  /* 0x0000005800917309 */ /* 0x000e240000000000 */
                                                                                                /* 0x000000907c967241 */
                                                                                                /* 0x000fe20000001053 */
[----:B------:R-:W-:-:S05]  /*a320*/  IMAD.SHL.U32 R83, R83, 0x2, RZ ;  /* 0x0000000253537824 */ /* 0x000fca00078e00ff */
[----:B------:R-:W-:Y:S01]  /*a330*/  LOP3.LUT R83, R83, 0x1e, RZ, 0xc0, !PT ;  /* 0x0000001e53537812 */ /* 0x000fe200078ec0ff */
[----:B------:R-:W-:-:S03]  /*a340*/  HFMA2.MMA R150, R150, R110, -RZ ;  /* 0x0000006e96967235 */ /* 0x000fc600001000ff */
[----:B------:R-:W-:Y:S02]  /*a350*/  SHF.L.U32 R148, R164, R83, RZ ;  /* 0x00000053a4947219 */ /* 0x000fe400000006ff */
[----:B0-----:R-:W-:-:S04]  /*a360*/  LOP3.LUT R145, R145, 0x1, RZ, 0xc0, !PT ;  /* 0x0000000191917812 */ /* 0x001fc800078ec0ff */
[----:B------:R-:W-:-:S04]  /*a370*/  ISETP.NE.U32.AND P0, PT, R145, 0x1, PT ;  /* 0x000000019100780c */ /* 0x000fc80003f05070 */
[----:B------:R-:W-:-:S04]  /*a380*/  SEL R145, R165, 0xa820a820, !P0 ;  /* 0xa820a820a5917807 */ /* 0x000fc80004000000 */
                                                                                                /* 0x4040009191917241 */
                                                                                                /* 0x000fe40000000058 */
                                                                                                /* 0x0000009257587241 */
                                                                                                /* 0x000fe400000003ff */
[----:B------:R-:W-:Y:S02]  /*a3b0*/  LOP3.LUT R83, R145, R148, RZ, 0xfc, !PT ;  /* 0x0000009491537212 */ /* 0x000fe400078efcff */
[----:B------:R-:W0:Y:S01]  /*a3c0*/  POPC R148, R88 ;  /* 0x0000005800947309 */ /* 0x000e220000000000 */
                                                                                                /* 0x0000009257917242 */
                                                                                                /* 0x000fc800000017ff */
                                                                                                /* 0x0000009257937241 */
                                                                                                /* 0x000fe20000001091 */
        /* <DEDUP_REMOVED lines=8> */
                                                                                                /* 0x4040009494947241 */
                                                                                                /* 0x000fe40000000058 */
[----:B------:R-:W-:Y:S02]  /*a480*/  HMNMX2 R88, |R147|, 65504, 65504, PT ;  /* 0x7bff7bff93587840 */ /* 0x000fe40003800200 */
[----:B------:R-:W-:-:S03]  /*a490*/  LOP3.LUT R145, R148, R145, RZ, 0xfc, !PT ;  /* 0x0000009194917212 */ /* 0x000fc600078efcff */
[----:B------:R-:W-:-:S04]  /*a4a0*/  LOP3.LUT R148, R88, 0x80008000, RZ, 0xfc, !PT ;  /* 0x8000800058947812 */ /* 0x000fc800078efcff */
                                                                                                /* 0x0000009458937241 */
                                                                                                /* 0x000fe40000000091 */
                                                                                                /* 0x0000009458947241 */
                                                                                                /* 0x000fc60000008091 */
[----:B------:R-:W-:Y:S01]  /*a4d0*/  HADD2 R147, R87, R147 ;  /* 0x0000009357937230 */ /* 0x000fe20000000000 */
[----:B------:R-:W-:Y:S01]  /*a4e0*/  HMNMX2 R87, |R150|, 65504, 65504, PT ;  /* 0x7bff7bff96577840 */ /* 0x000fe20003800200 */
[----:B------:R-:W-:-:S04]  /*a4f0*/  HADD2 R148, R146.H0_H0, R148.H0_H0 ;  /* 0x2000009492947230 */ /* 0x000fc80000000800 */
[----:B------:R-:W-:-:S04]  /*a500*/  LOP3.LUT R146, R87, 0x80008000, RZ, 0xfc, !PT ;  /* 0x8000800057927812 */ /* 0x000fc800078efcff */
                                                                                                /* 0x0000009257967241 */
                                                                                                /* 0x000fe40000000053 */
                                                                                                /* 0x0000009257927241 */
                                                                                                /* 0x000fe40000008053 */
[----:B------:R-:W-:Y:S02]  /*a530*/  LOP3.LUT R83, R83, 0xffff, RZ, 0xc0, !PT ;  /* 0x0000ffff53537812 */ /* 0x000fe400078ec0ff */
[----:B------:R-:W-:Y:S01]  /*a540*/  HFMA2.MMA R150, R124, 1, 1, R150 ;  /* 0x3c003c007c967835 */ /* 0x000fe20000000096 */
[----:B------:R-:W-:Y:S01]  /*a550*/  HADD2 R146, R144.H0_H0, R146.H0_H0 ;  /* 0x2000009290927230 */ /* 0x000fe20000000800 */
[----:B------:R-:W-:-:S04]  /*a560*/  PRMT R124, R145, 0x1054, R83 ;  /* 0x00001054917c7816 */ /* 0x000fc80000000053 */
[----:B------:R-:W-:-:S04]  /*a570*/  PRMT R146, R146, 0x5410, R148 ;  /* 0x0000541092927816 */ /* 0x000fc80000000094 */
[C-C-:B------:R-:W-:Y:S02]  /*a580*/  PRMT R83, R150.reuse, 0x5410, R147.reuse ;  /* 0x0000541096537816 */ /* 0x140fe40000000093 */
[----:B------:R-:W-:-:S03]  /*a590*/  PRMT R147, R150, 0x7632, R147 ;  /* 0x0000763296937816 */ /* 0x000fc60000000093 */
[----:B------:R0:W-:Y:S04]  /*a5a0*/  STS [R143+UR9], R83 ;  /* 0x000000538f007988 */ /* 0x0001e80008000809 */
[----:B------:R0:W-:Y:S04]  /*a5b0*/  STS [R142+UR9], R147 ;  /* 0x000000938e007988 */ /* 0x0001e80008000809 */
[----:B------:R0:W-:Y:S01]  /*a5c0*/  STS [R82+UR9], R146 ;  /* 0x0000009252007988 */ /* 0x0001e20008000809 */
[----:B------:R-:W-:Y:S06]  /*a5d0*/  BAR.SYNC 0x0 ;  /* 0x000000ff0000791d */ /* 0x000fec0000000000 */
[----:B0-----:R-:W-:Y:S05]  /*a5e0*/  @P0 BRA `(.L_x_14) ;  /* 0x0000007400480947 */ /* 0x001fea0003800000 */
[----:B------:R-:W2:Y:S01]  /*a5f0*/  LDL.LU R159, [R1] ;  /* 0x00000000019f7983 */ /* 0x000ea20000300800 */
[----:B------:R-:W0:Y:S01]  /*a600*/  LDC R82, c[0x0][0xb14] ;  /* 0x0002c500ff527b82 */ /* 0x000e220000000800 */
[----:B------:R-:W-:Y:S01]  /*a610*/  LOP3.LUT R145, R18, 0x80008000, RZ, 0xfc, !PT ;  /* 0x8000800012917812 */ /* 0x000fe200078efcff */
[----:B------:R-:W-:-:S06]  /*a620*/  UISETP.NE.AND UP0, UPT, UR6, 0x15, UPT ;  /* 0x000000150600788c */ /* 0x000fcc000bf05270 */
[----:B------:R-:W1:Y:S08]  /*a630*/  LDC R83, c[0x0][0xb1c] ;  /* 0x0002c700ff537b82 */ /* 0x000e700000000800 */
[----:B------:R-:W3:Y:S01]  /*a640*/  LDC R143, c[0x0][0xb18] ;  /* 0x0002c600ff8f7b82 */ /* 0x000ee20000000800 */
[----:B0-----:R-:W-:-:S05]  /*a650*/  HSET2.BF.GE.AND R82, R43.H0_H0, R82, PT ;  /* 0x000000522b527233 */ /* 0x001fca0003806880 */
[----:B------:R-:W-:-:S05]  /*a660*/  HFMA2 R82, -R82, UR7.H0_H0, R42.H0_H0 ;  /* 0x2000000752527c31 */ /* 0x000fca000804012a */
[C---:B-1----:R-:W-:Y:S02]  /*a670*/  IDP.2A.HI.S16.S8 R83, R82.reuse, UR10, R83 ;  /* 0x0000000a52537c26 */ /* 0x042fe40008003653 */
[----:B---3--:R-:W-:-:S04]  /*a680*/  IDP.2A.LO.S16.S8 R82, R82, UR8, R143 ;  /* 0x0000000852527c26 */ /* 0x008fc8000800168f */
[----:B------:R-:W-:Y:S04]  /*a690*/  LDS R83, [R83+UR9] ;  /* 0x0000000953537984 */ /* 0x000fe80008000800 */
[----:B------:R-:W0:Y:S02]  /*a6a0*/  LDS R144, [R82+UR9] ;  /* 0x0000000952907984 */ /* 0x000e240008000800 */
[C-C-:B0-----:R-:W-:Y:S02]  /*a6b0*/  PRMT R147, R144.reuse, 0x5410, R83.reuse ;  /* 0x0000541090937816 */ /* 0x141fe40000000053 */
[----:B------:R-:W-:Y:S02]  /*a6c0*/  PRMT R144, R144, 0x7632, R83 ;  /* 0x0000763290907816 */ /* 0x000fe40000000053 */
[----:B------:R-:W0:Y:S01]  /*a6d0*/  LDC R83, c[0x0][0xb10] ;  /* 0x0002c400ff537b82 */ /* 0x000e220000000800 */
[----:B--2---:R-:W-:-:S02]  /*a6e0*/  SHF.R.U32.HI R142, RZ, 0x10, R159 ;  /* 0x00000010ff8e7819 */ /* 0x004fc4000001169f */
[----:B------:R-:W-:Y:S02]  /*a6f0*/  LOP3.LUT R146, R159, 0xffff, RZ, 0xc0, !PT ;  /* 0x0000ffff9f927812 */ /* 0x000fe400078ec0ff */
                                                                                                /* 0x00000091128f7241 */
                                                                                                /* 0x000fe4000000008e */
                                                                                                /* 0x0000009112127241 */
                                                                                                /* 0x000fe4000000808e */
[----:B------:R-:W-:-:S04]  /*a720*/  LOP3.LUT R142, R17, 0x80008000, RZ, 0xfc, !PT ;  /* 0x80008000118e7812 */ /* 0x000fc800078efcff */
                                                                                                /* 0x0000008e11917241 */
                                                                                                /* 0x000fe40000000092 */
                                                                                                /* 0x0000008e118e7241 */
                                                                                                /* 0x000fe40000008092 */
[----:B------:R-:W1:Y:S02]  /*a750*/  LDC R17, c[0x0][0xb08] ;  /* 0x0002c200ff117b82 */ /* 0x000e640000000800 */
[----:B------:R-:W-:-:S06]  /*a760*/  PRMT R142, R142, 0x5410, RZ ;  /* 0x000054108e8e7816 */ /* 0x000fcc00000000ff */
[----:B------:R-:W-:Y:S02]  /*a770*/  HFMA2.MMA R146, R147, 1, 1, -R142 ;  /* 0x3c003c0093927835 */ /* 0x000fe4000010008e */
[----:B------:R-:W2:Y:S01]  /*a780*/  LDC R147, c[0x0][0xb0c] ;  /* 0x0002c300ff937b82 */ /* 0x000ea20000000800 */
[----:B-1----:R-:W-:-:S05]  /*a790*/  HSET2.BF.GE.AND R17, R43.H0_H0, R17, PT ;  /* 0x000000112b117233 */ /* 0x002fca0003806880 */
[----:B------:R-:W-:Y:S01]  /*a7a0*/  HFMA2 R148, -R17, UR7.H0_H0, R42.H0_H0 ;  /* 0x2000000711947c31 */ /* 0x000fe2000804012a */
[----:B------:R-:W-:-:S04]  /*a7b0*/  PRMT R17, R18, 0x5410, RZ ;  /* 0x0000541012117816 */ /* 0x000fc800000000ff */
[C---:B--2---:R-:W-:Y:S02]  /*a7c0*/  IDP.2A.LO.S16.S8 R142, R148.reuse, UR8, R147 ;  /* 0x00000008948e7c26 */ /* 0x044fe40008001693 */
[----:B------:R-:W-:Y:S02]  /*a7d0*/  HADD2 R144, R144, -R17 ;  /* 0x8000001190907230 */ /* 0x000fe40000000000 */
[----:B0-----:R-:W-:Y:S01]  /*a7e0*/  IDP.2A.HI.S16.S8 R83, R148, UR10, R83 ;  /* 0x0000000a94537c26 */ /* 0x001fe20008003653 */
[----:B------:R-:W-:Y:S04]  /*a7f0*/  LDS R18, [R142+UR9] ;  /* 0x000000098e127984 */ /* 0x000fe80008000800 */
[----:B------:R-:W0:Y:S02]  /*a800*/  LDS R17, [R83+UR9] ;  /* 0x0000000953117984 */ /* 0x000e240008000800 */
[----:B0-----:R-:W-:-:S02]  /*a810*/  PRMT R148, R18, 0x5410, R17 ;  /* 0x0000541012947816 */ /* 0x001fc40000000011 */
[----:B------:R-:W-:-:S04]  /*a820*/  PRMT R18, R18, 0x7632, R17 ;  /* 0x0000763212127816 */ /* 0x000fc80000000011 */
[----:B------:R-:W-:Y:S01]  /*a830*/  HFMA2.MMA R145, R148, 1, 1, -R145 ;  /* 0x3c003c0094917835 */ /* 0x000fe20000100091 */
[----:B------:R-:W-:-:S09]  /*a840*/  HADD2 R143, R18, -R143 ;  /* 0x8000008f128f7230 */ /* 0x000fd20000000000 */
                                                                                                /* 0x0000009291127241 */
                                                                                                /* 0x000fe400000003ff */
                                                                                                /* 0x0000009291117242 */
                                                                                                /* 0x000fe400000017ff */
[----:B------:R-:W0:Y:S02]  /*a870*/  POPC R147, R18 ;  /* 0x0000001200937309 */ /* 0x000e240000000000 */
                                                                                                /* 0x0000009291967241 */
                                                                                                /* 0x000fe20000001011 */
[----:B------:R-:W-:-:S05]  /*a890*/  IMAD.SHL.U32 R17, R17, 0x2, RZ ;  /* 0x0000000211117824 */ /* 0x000fca00078e00ff */
[----:B------:R-:W-:Y:S01]  /*a8a0*/  LOP3.LUT R17, R17, 0x1e, RZ, 0xc0, !PT ;  /* 0x0000001e11117812 */ /* 0x000fe200078ec0ff */
[----:B------:R-:W-:-:S03]  /*a8b0*/  HFMA2.MMA R150, R150, R110, -RZ ;  /* 0x0000006e96967235 */ /* 0x000fc600001000ff */
[----:B------:R-:W-:Y:S02]  /*a8c0*/  SHF.L.U32 R148, R164, R17, RZ ;  /* 0x00000011a4947219 */ /* 0x000fe400000006ff */
                                                                                                /* 0x000000908f117242 */
                                                                                                /* 0x000fe400000017ff */
[----:B0-----:R-:W-:-:S04]  /*a8e0*/  LOP3.LUT R147, R147, 0x1, RZ, 0xc0, !PT ;  /* 0x0000000193937812 */ /* 0x001fc800078ec0ff */
[----:B------:R-:W-:-:S04]  /*a8f0*/  ISETP.NE.U32.AND P0, PT, R147, 0x1, PT ;  /* 0x000000019300780c */ /* 0x000fc80003f05070 */
[----:B------:R-:W-:-:S04]  /*a900*/  SEL R147, R165, 0xa820a820, !P0 ;  /* 0xa820a820a5937807 */ /* 0x000fc80004000000 */
                                                                                                /* 0x4040009393937241 */
                                                                                                /* 0x000fe40000000012 */
                                                                                                /* 0x000000908f127241 */
                                                                                                /* 0x000fe400000003ff */
[----:B------:R-:W-:Y:S02]  /*a930*/  LOP3.LUT R147, R147, R148, RZ, 0xfc, !PT ;  /* 0x0000009493937212 */ /* 0x000fe400078efcff */
[----:B------:R-:W0:Y:S01]  /*a940*/  POPC R151, R18 ;  /* 0x0000001200977309 */ /* 0x000e220000000000 */
                                                                                                /* 0x000000908f947241 */
                                                                                                /* 0x000fe20000001011 */
[----:B------:R-:W-:-:S04]  /*a960*/  IMAD.SHL.U32 R17, R17, 0x2, RZ ;  /* 0x0000000211117824 */ /* 0x000fc800078e00ff */
[----:B------:R-:W-:Y:S01]  /*a970*/  HMUL2 R148, R148, R110 ;  /* 0x0000006e94947232 */ /* 0x000fe20000000000 */
[----:B------:R-:W-:-:S04]  /*a980*/  LOP3.LUT R17, R17, 0x1e, RZ, 0xc0, !PT ;  /* 0x0000001e11117812 */ /* 0x000fc800078ec0ff */
[----:B------:R-:W-:Y:S02]  /*a990*/  SHF.L.U32 R17, R164, R17, RZ ;  /* 0x00000011a4117219 */ /* 0x000fe400000006ff */
[----:B0-----:R-:W-:-:S04]  /*a9a0*/  LOP3.LUT R151, R151, 0x1, RZ, 0xc0, !PT ;  /* 0x0000000197977812 */ /* 0x001fc800078ec0ff */
[----:B------:R-:W-:-:S04]  /*a9b0*/  ISETP.NE.U32.AND P0, PT, R151, 0x1, PT ;  /* 0x000000019700780c */ /* 0x000fc80003f05070 */
[----:B------:R-:W-:Y:S02]  /*a9c0*/  SEL R151, R165, 0xa820a820, !P0 ;  /* 0xa820a820a5977807 */ /* 0x000fe40004000000 */
[----:B------:R-:W-:Y:S01]  /*a9d0*/  PLOP3.LUT P0, PT, PT, PT, UP0, 0x80, 0x0 ;  /* 0x000000000000781c */ /* 0x000fe20003f0f008 */
[----:B------:R-:W-:Y:S01]  /*a9e0*/  UISETP.NE.AND UP0, UPT, UR6, 0x15, UPT ;  /* 0x000000150600788c */ /* 0x000fe2000bf05270 */
                                                                                                /* 0x4040009797977241 */
                                                                                                /* 0x000fe40000000012 */
[----:B------:R-:W-:Y:S02]  /*aa00*/  HMNMX2 R18, |R148|, 65504, 65504, PT ;  /* 0x7bff7bff94127840 */ /* 0x000fe40003800200 */
[----:B------:R-:W-:-:S03]  /*aa10*/  LOP3.LUT R148, R151, R17, RZ, 0xfc, !PT ;  /* 0x0000001197947212 */ /* 0x000fc600078efcff */
[----:B------:R-:W-:-:S04]  /*aa20*/  LOP3.LUT R17, R18, 0x80008000, RZ, 0xfc, !PT ;  /* 0x8000800012117812 */ /* 0x000fc800078efcff */
                                                                                                /* 0x0000001112977241 */
                                                                                                /* 0x000fca0000000094 */
[----:B------:R-:W-:Y:S01]  /*aa40*/  HADD2 R143, R143, R151 ;  /* 0x000000978f8f7230 */ /* 0x000fe20000000000 */
                                                                                                /* 0x0000001112977241 */
                                                                                                /* 0x000fe40000008094 */
[----:B------:R-:W-:-:S03]  /*aa60*/  HMNMX2 R17, |R150|, 65504, 65504, PT ;  /* 0x7bff7bff96117840 */ /* 0x000fc60003800200 */
[----:B------:R-:W-:Y:S02]  /*aa70*/  HADD2 R151, R144.H0_H0, R151.H0_H0 ;  /* 0x2000009790977230 */ /* 0x000fe40000000800 */
[----:B------:R-:W-:-:S04]  /*aa80*/  LOP3.LUT R144, R17, 0x80008000, RZ, 0xfc, !PT ;  /* 0x8000800011907812 */ /* 0x000fc800078efcff */
                                                                                                /* 0x0000009011967241 */
                                                                                                /* 0x000fe40000000093 */
                                                                                                /* 0x0000009011907241 */
                                                                                                /* 0x000fe40000008093 */
[----:B------:R-:W-:Y:S02]  /*aab0*/  LOP3.LUT R147, R147, 0xffff, RZ, 0xc0, !PT ;  /* 0x0000ffff93937812 */ /* 0x000fe400078ec0ff */
[----:B------:R-:W-:Y:S01]  /*aac0*/  HFMA2.MMA R145, R145, 1, 1, R150 ;  /* 0x3c003c0091917835 */ /* 0x000fe20000000096 */
[----:B------:R-:W-:Y:S01]  /*aad0*/  HADD2 R144, R146.H0_H0, R144.H0_H0 ;  /* 0x2000009092907230 */ /* 0x000fe20000000800 */
[----:B------:R-:W-:-:S04]  /*aae0*/  PRMT R147, R148, 0x1054, R147 ;  /* 0x0000105494937816 */ /* 0x000fc80000000093 */
[----:B------:R-:W-:Y:S01]  /*aaf0*/  PRMT R144, R144, 0x5410, R151 ;  /* 0x0000541090907816 */ /* 0x000fe20000000097 */
[----:B------:R0:W-:Y:S03]  /*ab00*/  STL [R1], R147 ;  /* 0x0000009301007387 */ /* 0x0001e60000100800 */
[C-C-:B------:R-:W-:Y:S02]  /*ab10*/  PRMT R146, R145.reuse, 0x5410, R143.reuse ;  /* 0x0000541091927816 */ /* 0x140fe4000000008f */
[----:B------:R-:W-:-:S03]  /*ab20*/  PRMT R143, R145, 0x7632, R143 ;  /* 0x00007632918f7816 */ /* 0x000fc6000000008f */
[----:B------:R0:W-:Y:S04]  /*ab30*/  STS [R142+UR9], R146 ;  /* 0x000000928e007988 */ /* 0x0001e80008000809 */
[----:B------:R0:W-:Y:S04]  /*ab40*/  STS [R83+UR9], R143 ;  /* 0x0000008f53007988 */ /* 0x0001e80008000809 */
[----:B------:R0:W-:Y:S01]  /*ab50*/  STS [R82+UR9], R144 ;  /* 0x0000009052007988 */ /* 0x0001e20008000809 */
[----:B------:R-:W-:Y:S06]  /*ab60*/  @!P0 BAR.SYNC 0x0 ;  /* 0x000000ff0000891d */ /* 0x000fec0000000000 */
[----:B------:R-:W-:-:S13]  /*ab70*/  PLOP3.LUT P0, PT, PT, PT, UP0, 0x40, 0x0 ;  /* 0x000000000000781c */ /* 0x000fda0003f0e808 */
[----:B0-----:R-:W-:Y:S05]  /*ab80*/  @P0 BRA `(.L_x_14) ;  /* 0x0000006c00e00947 */ /* 0x001fea0003800000 */
[----:B------:R-:W0:Y:S01]  /*ab90*/  LDC R145, c[0x0][0xb20] ;  /* 0x0002c800ff917b82 */ /* 0x000e220000000800 */
[----:B------:R-:W-:Y:S01]  /*aba0*/  SHF.R.U32.HI R144, RZ, 0x10, R125 ;  /* 0x00000010ff907819 */ /* 0x000fe2000001167d */
[----:B------:R-:W-:Y:S01]  /*abb0*/  UISETP.NE.AND UP0, UPT, UR6, 0x16, UPT ;  /* 0x000000160600788c */ /* 0x000fe2000bf05270 */
[----:B------:R-:W-:-:S04]  /*abc0*/  LOP3.LUT R83, R90, 0x80008000, RZ, 0xfc, !PT ;  /* 0x800080005a537812 */ /* 0x000fc800078efcff */
                                                                                                /* 0x000000535a527241 */
                                                                                                /* 0x000fe20000000090 */
[----:B------:R-:W1:Y:S01]  /*abe0*/  LDC R143, c[0x0][0xb24] ;  /* 0x0002c900ff8f7b82 */ /* 0x000e620000000800 */
                                                                                                /* 0x000000535a5a7241 */
                                                                                                /* 0x000fe40000008090 */
        /* <DEDUP_REMOVED lines=9> */
                                                                                                /* 0x00000090597d7241 */
                                                                                                /* 0x000fe20000000053 */
[----:B------:R-:W-:Y:S01]  /*aca0*/  LDS R148, [R142+UR9] ;  /* 0x000000098e947984 */ /* 0x000fe20008000800 */
                                                                                                /* 0x0000009059907241 */
                                                                                                /* 0x000fc60000008053 */
[----:B------:R-:W1:Y:S01]  /*acc0*/  LDS R83, [R143+UR9] ;  /* 0x000000098f537984 */ /* 0x000e620008000800 */
[----:B0-----:R-:W-:Y:S02]  /*acd0*/  HSET2.BF.GE.AND R145, R43.H0_H0, R145, PT ;  /* 0x000000912b917233 */ /* 0x001fe40003806880 */
[----:B------:R-:W-:-:S03]  /*ace0*/  PRMT R144, R144, 0x5410, RZ ;  /* 0x0000541090907816 */ /* 0x000fc600000000ff */
[----:B------:R-:W-:Y:S01]  /*acf0*/  HFMA2 R145, -R145, UR7.H0_H0, R42.H0_H0 ;  /* 0x2000000791917c31 */ /* 0x000fe2000804012a */
[C-C-:B-1----:R-:W-:Y:S02]  /*ad00*/  PRMT R89, R83.reuse, 0x7632, R148.reuse ;  /* 0x0000763253597816 */ /* 0x142fe40000000094 */
[----:B------:R-:W-:-:S03]  /*ad10*/  PRMT R146, R83, 0x5410, R148 ;  /* 0x0000541053927816 */ /* 0x000fc60000000094 */
[----:B------:R-:W-:Y:S02]  /*ad20*/  HADD2 R89, R89, -R82 ;  /* 0x8000005259597230 */ /* 0x000fe40000000000 */
[----:B------:R-:W0:Y:S01]  /*ad30*/  LDC.64 R82, c[0x0][0xb30] ;  /* 0x0002cc00ff527b82 */ /* 0x000e220000000a00 */
[----:B------:R-:W-:Y:S01]  /*ad40*/  HFMA2.MMA R125, R146, 1, 1, -R125 ;  /* 0x3c003c00927d7835 */ /* 0x000fe2000010007d */
        /* <DEDUP_REMOVED lines=8> */
                                                                                                /* 0x000000907d5a7241 */
                                                                                                /* 0x000fe400000003ff */
                                                                                                /* 0x000000907d537242 */
                                                                                                /* 0x000fe400000017ff */
[----:B------:R-:W0:Y:S02]  /*adf0*/  POPC R145, R90 ;  /* 0x0000005a00917309 */ /* 0x000e240000000000 */
                                                                                                /* 0x000000907d967241 */
                                                                                                /* 0x000fe20000001053 */
[----:B------:R-:W-:-:S05]  /*ae10*/  IMAD.SHL.U32 R83, R83, 0x2, RZ ;  /* 0x0000000253537824 */ /* 0x000fca00078e00ff */
[----:B------:R-:W-:Y:S01]  /*ae20*/  LOP3.LUT R83, R83, 0x1e, RZ, 0xc0, !PT ;  /* 0x0000001e53537812 */ /* 0x000fe200078ec0ff */
[----:B------:R-:W-:-:S03]  /*ae30*/  HFMA2.MMA R150, R150, R110, -RZ ;  /* 0x0000006e96967235 */ /* 0x000fc600001000ff */
[----:B------:R-:W-:Y:S02]  /*ae40*/  SHF.L.U32 R148, R164, R83, RZ ;  /* 0x00000053a4947219 */ /* 0x000fe400000006ff */
[----:B0-----:R-:W-:-:S04]  /*ae50*/  LOP3.LUT R145, R145, 0x1, RZ, 0xc0, !PT ;  /* 0x0000000191917812 */ /* 0x001fc800078ec0ff */
[----:B------:R-:W-:-:S04]  /*ae60*/  ISETP.NE.U32.AND P0, PT, R145, 0x1, PT ;  /* 0x000000019100780c */ /* 0x000fc80003f05070 */
[----:B------:R-:W-:-:S04]  /*ae70*/  SEL R145, R165, 0xa820a820, !P0 ;  /* 0xa820a820a5917807 */ /* 0x000fc80004000000 */
                                                                                                /* 0x4040009191917241 */
                                                                                                /* 0x000fe4000000005a */
                                                                                                /* 0x00000092595a7241 */
                                                                                                /* 0x000fe400000003ff */
[----:B------:R-:W-:Y:S02]  /*aea0*/  LOP3.LUT R83, R145, R148, RZ, 0xfc, !PT ;  /* 0x0000009491537212 */ /* 0x000fe400078efcff */
[----:B------:R-:W0:Y:S01]  /*aeb0*/  POPC R148, R90 ;  /* 0x0000005a00947309 */ /* 0x000e220000000000 */
                                                                                                /* 0x0000009259917242 */
                                                                                                /* 0x000fc800000017ff */
                                                                                                /* 0x0000009259937241 */
                                                                                                /* 0x000fe20000001091 */
        /* <DEDUP_REMOVED lines=8> */
                                                                                                /* 0x4040009494947241 */
                                                                                                /* 0x000fe4000000005a */
[----:B------:R-:W-:Y:S02]  /*af70*/  HMNMX2 R90, |R147|, 65504, 65504, PT ;  /* 0x7bff7bff935a7840 */ /* 0x000fe40003800200 */
[----:B------:R-:W-:-:S03]  /*af80*/  LOP3.LUT R145, R148, R145, RZ, 0xfc, !PT ;  /* 0x0000009194917212 */ /* 0x000fc600078efcff */
[----:B------:R-:W-:-:S04]  /*af90*/  LOP3.LUT R148, R90, 0x80008000, RZ, 0xfc, !PT ;  /* 0x800080005a947812 */ /* 0x000fc800078efcff */
                                                                                                /* 0x000000945a937241 */
                                                                                                /* 0x000fe40000000091 */
                                                                                                /* 0x000000945a947241 */
                                                                                                /* 0x000fc60000008091 */
[----:B------:R-:W-:Y:S01]  /*afc0*/  HADD2 R147, R89, R147 ;  /* 0x0000009359937230 */ /* 0x000fe20000000000 */
[----:B------:R-:W-:Y:S01]  /*afd0*/  HMNMX2 R89, |R150|, 65504, 65504, PT ;  /* 0x7bff7bff96597840 */ /* 0x000fe20003800200 */
[----:B------:R-:W-:-:S04]  /*afe0*/  HADD2 R148, R146.H0_H0, R148.H0_H0 ;  /* 0x2000009492947230 */ /* 0x000fc80000000800 */
[----:B------:R-:W-:-:S04]  /*aff0*/  LOP3.LUT R146, R89, 0x80008000, RZ, 0xfc, !PT ;  /* 0x8000800059927812 */ /* 0x000fc800078efcff */
                                                                                                /* 0x0000009259967241 */
                                                                                                /* 0x000fe40000000053 */
                                                                                                /* 0x0000009259927241 */
                                                                                                /* 0x000fe40000008053 */
        /* <DEDUP_REMOVED lines=12> */
[----:B------:R-:W2:Y:S01]  /*b0e0*/  LDL.LU R152, [R1+0x20] ;  /* 0x0000200001987983 */ /* 0x000ea20000300800 */
[----:B------:R-:W0:Y:S01]  /*b0f0*/  LDC R83, c[0x0][0xb38] ;  /* 0x0002ce00ff537b82 */ /* 0x000e220000000800 */
[----:B------:R-:W-:Y:S01]  /*b100*/  LOP3.LUT R142, R19, 0x80008000, RZ, 0xfc, !PT ;  /* 0x80008000138e7812 */ /* 0x000fe200078efcff */
[----:B------:R-:W-:Y:S01]  /*b110*/  UISETP.NE.AND UP0, UPT, UR6, 0x17, UPT ;  /* 0x000000170600788c */ /* 0x000fe2000bf05270 */
[----:B------:R-:W-:-:S05]  /*b120*/  LOP3.LUT R143, R20, 0x80008000, RZ, 0xfc, !PT ;  /* 0x80008000148f7812 */ /* 0x000fca00078efcff */
[----:B------:R-:W1:Y:S01]  /*b130*/  LDC R144, c[0x0][0xb40] ;  /* 0x0002d000ff907b82 */ /* 0x000e620000000800 */
[----:B--2---:R-:W-:-:S04]  /*b140*/  LOP3.LUT R82, R152, 0xffff, RZ, 0xc0, !PT ;  /* 0x0000ffff98527812 */ /* 0x004fc800078ec0ff */
                                                                                                /* 0x0000008e138e7241 */
                                                                                                /* 0x000fc60000000052 */
[----:B------:R-:W2:Y:S01]  /*b160*/  LDC R82, c[0x0][0xb3c] ;  /* 0x0002cf00ff527b82 */ /* 0x000ea20000000800 */
[----:B0-----:R-:W-:-:S05]  /*b170*/  HSET2.BF.GE.AND R19, R43.H0_H0, R83, PT ;  /* 0x000000532b137233 */ /* 0x001fca0003806880 */
[----:B------:R-:W-:-:S05]  /*b180*/  HFMA2 R19, -R19, UR7.H0_H0, R42.H0_H0 ;  /* 0x2000000713137c31 */ /* 0x000fca000804012a */
[C---:B--2---:R-:W-:Y:S02]  /*b190*/  IDP.2A.LO.S16.S8 R83, R19.reuse, UR8, R82 ;  /* 0x0000000813537c26 */ /* 0x044fe40008001652 */
[----:B-1----:R-:W-:Y:S01]  /*b1a0*/  IDP.2A.HI.S16.S8 R82, R19, UR10, R144 ;  /* 0x0000000a13527c26 */ /* 0x002fe20008003690 */
[----:B------:R-:W-:Y:S02]  /*b1b0*/  SHF.R.U32.HI R19, RZ, 0x10, R152 ;  /* 0x00000010ff137819 */ /* 0x000fe40000011698 */
[----:B------:R-:W-:Y:S02]  /*b1c0*/  LDS R144, [R83+UR9] ;  /* 0x0000000953907984 */ /* 0x000fe40008000800 */
                                                                                                /* 0x0000008f148f7241 */
                                                                                                /* 0x000fe40000000013 */
[----:B------:R-:W0:Y:S01]  /*b1e0*/  LDS R19, [R82+UR9] ;  /* 0x0000000952137984 */ /* 0x000e220008000800 */
[----:B------:R-:W1:Y:S01]  /*b1f0*/  LDC R20, c[0x0][0xb48] ;  /* 0x0002d200ff147b82 */ /* 0x000e620000000800 */
[----:B0-----:R-:W-:-:S02]  /*b200*/  PRMT R145, R144, 0x5410, R19 ;  /* 0x0000541090917816 */ /* 0x001fc40000000013 */
[----:B------:R-:W-:-:S05]  /*b210*/  PRMT R144, R144, 0x7632, R19 ;  /* 0x0000763290907816 */ /* 0x000fca0000000013 */
[----:B------:R-:W0:Y:S01]  /*b220*/  LDC R19, c[0x0][0xb44] ;  /* 0x0002d100ff137b82 */ /* 0x000e220000000800 */
[----:B------:R-:W-:Y:S01]  /*b230*/  HFMA2.MMA R142, R145, 1, 1, -R142 ;  /* 0x3c003c00918e7835 */ /* 0x000fe2000010008e */
[----:B------:R-:W-:Y:S01]  /*b240*/  HADD2 R143, R144, -R143 ;  /* 0x8000008f908f7230 */ /* 0x000fe20000000000 */
[----:B0-----:R-:W-:-:S05]  /*b250*/  HSET2.BF.GE.AND R19, R43.H0_H0, R19, PT ;  /* 0x000000132b137233 */ /* 0x001fca0003806880 */
[----:B------:R-:W-:-:S05]  /*b260*/  HFMA2 R19, -R19, UR7.H0_H0, R42.H0_H0 ;  /* 0x2000000713137c31 */ /* 0x000fca000804012a */
[----:B-1----:R-:W-:-:S06]  /*b270*/  IDP.2A.LO.S16.S8 R20, R19, UR8, R20 ;  /* 0x0000000813147c26 */ /* 0x002fcc0008001614 */
[----:B------:R-:W0:Y:S02]  /*b280*/  LDS R20, [R20+UR9] ;  /* 0x0000000914147984 */ /* 0x000e240008000800 */
[----:B0-----:R-:W-:-:S04]  /*b290*/  PRMT R149, R20, 0x7610, R149 ;  /* 0x0000761014957816 */ /* 0x001fc80000000095 */
                                                                                                /* 0x000000958e917241 */
                                                                                                /* 0x000fe400000003ff */
                                                                                                /* 0x000000958e907242 */
                                                                                                /* 0x000fe400000017ff */
[----:B------:R-:W0:Y:S02]  /*b2c0*/  POPC R146, R145 ;  /* 0x0000009100927309 */ /* 0x000e240000000000 */
                                                                                                /* 0x000000958e137241 */
                                                                                                /* 0x000fe20000001090 */
[----:B------:R-:W-:Y:S01]  /*b2e0*/  IMAD.SHL.U32 R144, R144, 0x2, RZ ;  /* 0x0000000290907824 */ /* 0x000fe200078e00ff */
[----:B------:R-:W-:-:S04]  /*b2f0*/  PRMT R149, R20, 0x7632, R149 ;  /* 0x0000763214957816 */ /* 0x000fc80000000095 */
                                                                                                /* 0x000000958f147242 */
                                                                                                /* 0x000fe200000017ff */
[----:B------:R-:W-:Y:S01]  /*b310*/  HFMA2.MMA R19, R19, R110, -RZ ;  /* 0x0000006e13137235 */ /* 0x000fe200001000ff */
[----:B0-----:R-:W-:-:S09]  /*b320*/  LOP3.LUT R146, R146, 0x1, RZ, 0xc0, !PT ;  /* 0x0000000192927812 */ /* 0x001fd200078ec0ff */
[----:B------:R-:W-:Y:S02]  /*b330*/  HMNMX2 R19, |R19|, 65504, 65504, PT ;  /* 0x7bff7bff13137840 */ /* 0x000fe40003800200 */
[----:B------:R-:W-:Y:S02]  /*b340*/  ISETP.NE.U32.AND P0, PT, R146, 0x1, PT ;  /* 0x000000019200780c */ /* 0x000fe40003f05070 */
[----:B------:R-:W-:Y:S02]  /*b350*/  LOP3.LUT R146, R144, 0x1e, RZ, 0xc0, !PT ;  /* 0x0000001e90927812 */ /* 0x000fe400078ec0ff */
[----:B------:R-:W-:Y:S02]  /*b360*/  SEL R144, R165, 0xa820a820, !P0 ;  /* 0xa820a820a5907807 */ /* 0x000fe40004000000 */
[----:B------:R-:W-:Y:S02]  /*b370*/  SHF.L.U32 R147, R164, R146, RZ ;  /* 0x00000092a4937219 */ /* 0x000fe400000006ff */
                                                                                                /* 0x4040009090907241 */
                                                                                                /* 0x000fc40000000091 */
                                                                                                /* 0x000000958f917241 */
                                                                                                /* 0x000fe400000003ff */
[----:B------:R-:W-:Y:S02]  /*b3a0*/  LOP3.LUT R144, R144, R147, RZ, 0xfc, !PT ;  /* 0x0000009390907212 */ /* 0x000fe400078efcff */
[----:B------:R-:W0:Y:S01]  /*b3b0*/  POPC R146, R145 ;  /* 0x0000009100927309 */ /* 0x000e220000000000 */
                                                                                                /* 0x000000958f937241 */
                                                                                                /* 0x000fe20000001014 */
[----:B------:R-:W-:-:S04]  /*b3d0*/  IMAD.SHL.U32 R20, R20, 0x2, RZ ;  /* 0x0000000214147824 */ /* 0x000fc800078e00ff */
[----:B------:R-:W-:Y:S01]  /*b3e0*/  HMUL2 R147, R147, R110 ;  /* 0x0000006e93937232 */ /* 0x000fe20000000000 */
[----:B------:R-:W-:-:S04]  /*b3f0*/  LOP3.LUT R20, R20, 0x1e, RZ, 0xc0, !PT ;  /* 0x0000001e14147812 */ /* 0x000fc800078ec0ff */
[----:B------:R-:W-:Y:S02]  /*b400*/  SHF.L.U32 R151, R164, R20, RZ ;  /* 0x00000014a4977219 */ /* 0x000fe400000006ff */
[----:B------:R-:W-:Y:S02]  /*b410*/  HMNMX2 R20, |R147|, 65504, 65504, PT ;  /* 0x7bff7bff93147840 */ /* 0x000fe40003800200 */
[----:B0-----:R-:W-:-:S04]  /*b420*/  LOP3.LUT R146, R146, 0x1, RZ, 0xc0, !PT ;  /* 0x0000000192927812 */ /* 0x001fc800078ec0ff */
[----:B------:R-:W-:-:S04]  /*b430*/  ISETP.NE.U32.AND P0, PT, R146, 0x1, PT ;  /* 0x000000019200780c */ /* 0x000fc80003f05070 */
[----:B------:R-:W-:Y:S02]  /*b440*/  SEL R146, R165, 0xa820a820, !P0 ;  /* 0xa820a820a5927807 */ /* 0x000fe40004000000 */
[----:B------:R-:W-:Y:S01]  /*b450*/  PLOP3.LUT P0, PT, PT, PT, UP0, 0x80, 0x0 ;  /* 0x000000000000781c */ /* 0x000fe20003f0f008 */
[----:B------:R-:W-:Y:S01]  /*b460*/  UISETP.NE.AND UP0, UPT, UR6, 0x17, UPT ;  /* 0x000000170600788c */ /* 0x000fe2000bf05270 */
                                                                                                /* 0x4040009292927241 */
                                                                                                /* 0x000fe40000000091 */
[----:B------:R-:W-:Y:S02]  /*b480*/  LOP3.LUT R145, R20, 0x80008000, RZ, 0xfc, !PT ;  /* 0x8000800014917812 */ /* 0x000fe400078efcff */
[----:B------:R-:W-:-:S04]  /*b490*/  LOP3.LUT R147, R146, R151, RZ, 0xfc, !PT ;  /* 0x0000009792937212 */ /* 0x000fc800078efcff */
                                                                                                /* 0x0000009114927241 */
                                                                                                /* 0x000fe40000000093 */
[----:B------:R-:W-:-:S03]  /*b4b0*/  LOP3.LUT R145, R19, 0x80008000, RZ, 0xfc, !PT ;  /* 0x8000800013917812 */ /* 0x000fc600078efcff */
[----:B------:R-:W-:Y:S01]  /*b4c0*/  HADD2 R143, R143, R146 ;  /* 0x000000928f8f7230 */ /* 0x000fe20000000000 */
                                                                                                /* 0x0000009113917241 */
                                                                                                /* 0x000fe40000000090 */
[----:B------:R-:W-:-:S04]  /*b4e0*/  LOP3.LUT R144, R144, 0xffff, RZ, 0xc0, !PT ;  /* 0x0000ffff90907812 */ /* 0x000fc800078ec0ff */
[----:B------:R-:W-:Y:S01]  /*b4f0*/  HFMA2.MMA R142, R142, 1, 1, R145 ;  /* 0x3c003c008e8e7835 */ /* 0x000fe20000000091 */
[----:B------:R-:W-:-:S05]  /*b500*/  PRMT R146, R147, 0x1054, R144 ;  /* 0x0000105493927816 */ /* 0x000fca0000000090 */
[----:B------:R0:W-:Y:S04]  /*b510*/  STL [R1+0x20], R146 ;  /* 0x0000209201007387 */ /* 0x0001e80000100800 */
[C-C-:B------:R-:W-:Y:S02]  /*b520*/  PRMT R144, R142.reuse, 0x5410, R143.reuse ;  /* 0x000054108e907816 */ /* 0x140fe4000000008f */
[----:B------:R-:W-:-:S03]  /*b530*/  PRMT R143, R142, 0x7632, R143 ;  /* 0x000076328e8f7816 */ /* 0x000fc6000000008f */
        /* <DEDUP_REMOVED lines=9> */
                                                                                                /* 0x000000535c527241 */
                                                                                                /* 0x000fe20000000090 */
[----:B------:R-:W1:Y:S01]  /*b5e0*/  LDC R143, c[0x0][0xb54] ;  /* 0x0002d500ff8f7b82 */ /* 0x000e620000000800 */
                                                                                                /* 0x000000535c5c7241 */
                                                                                                /* 0x000fe40000008090 */
        /* <DEDUP_REMOVED lines=9> */
                                                                                                /* 0x000000905b7e7241 */
                                                                                                /* 0x000fe20000000053 */
[----:B------:R-:W-:Y:S01]  /*b6a0*/  LDS R146, [R142+UR9] ;  /* 0x000000098e927984 */ /* 0x000fe20008000800 */
                                                                                                /* 0x000000905b907241 */
                                                                                                /* 0x000fc60000008053 */
[----:B------:R-:W1:Y:S01]  /*b6c0*/  LDS R91, [R143+UR9] ;  /* 0x000000098f5b7984 */ /* 0x000e620008000800 */
[----:B0-----:R-:W-:Y:S02]  /*b6d0*/  HSET2.BF.GE.AND R145, R43.H0_H0, R145, PT ;  /* 0x000000912b917233 */ /* 0x001fe40003806880 */
[----:B------:R-:W-:-:S03]  /*b6e0*/  PRMT R144, R144, 0x5410, RZ ;  /* 0x0000541090907816 */ /* 0x000fc600000000ff */
[----:B------:R-:W-:Y:S01]  /*b6f0*/  HFMA2 R145, -R145, UR7.H0_H0, R42.H0_H0 ;  /* 0x2000000791917c31 */ /* 0x000fe2000804012a */
[C-C-:B-1----:R-:W-:Y:S02]  /*b700*/  PRMT R83, R91.reuse, 0x5410, R146.reuse ;  /* 0x000054105b537816 */ /* 0x142fe40000000092 */
        /* <DEDUP_REMOVED lines=12> */
                                                                                                /* 0x000000907e5c7241 */
                                                                                                /* 0x000fe400000003ff */
                                                                                                /* 0x000000907e537242 */
                                                                                                /* 0x000fe400000017ff */
[----:B------:R-:W0:Y:S02]  /*b7f0*/  POPC R145, R92 ;  /* 0x0000005c00917309 */ /* 0x000e240000000000 */
                                                                                                /* 0x000000907e967241 */
                                                                                                /* 0x000fe20000001053 */
[----:B------:R-:W-:-:S05]  /*b810*/  IMAD.SHL.U32 R83, R83, 0x2, RZ ;  /* 0x0000000253537824 */ /* 0x000fca00078e00ff */
[----:B------:R-:W-:Y:S01]  /*b820*/  LOP3.LUT R83, R83, 0x1e, RZ, 0xc0, !PT ;  /* 0x0000001e53537812 */ /* 0x000fe200078ec0ff */
[----:B------:R-:W-:-:S03]  /*b830*/  HFMA2.MMA R150, R150, R110, -RZ ;  /* 0x0000006e96967235 */ /* 0x000fc600001000ff */
[----:B------:R-:W-:Y:S02]  /*b840*/  SHF.L.U32 R148, R164, R83, RZ ;  /* 0x00000053a4947219 */ /* 0x000fe400000006ff */
[----:B0-----:R-:W-:-:S04]  /*b850*/  LOP3.LUT R145, R145, 0x1, RZ, 0xc0, !PT ;  /* 0x0000000191917812 */ /* 0x001fc800078ec0ff */
[----:B------:R-:W-:-:S04]  /*b860*/  ISETP.NE.U32.AND P0, PT, R145, 0x1, PT ;  /* 0x000000019100780c */ /* 0x000fc80003f05070 */
[----:B------:R-:W-:-:S04]  /*b870*/  SEL R145, R165, 0xa820a820, !P0 ;  /* 0xa820a820a5917807 */ /* 0x000fc80004000000 */
                                                                                                /* 0x4040009191917241 */
                                                                                                /* 0x000fe4000000005c */
                                                                                                /* 0x000000925b5c7241 */
                                                                                                /* 0x000fe400000003ff */
[----:B------:R-:W-:Y:S02]  /*b8a0*/  LOP3.LUT R83, R145, R148, RZ, 0xfc, !PT ;  /* 0x0000009491537212 */ /* 0x000fe400078efcff */
[----:B------:R-:W0:Y:S01]  /*b8b0*/  POPC R148, R92 ;  /* 0x0000005c00947309 */ /* 0x000e220000000000 */
                                                                                                /* 0x000000925b917242 */
                                                                                                /* 0x000fc800000017ff */
                                                                                                /* 0x000000925b937241 */
                                                                                                /* 0x000fe20000001091 */
        /* <DEDUP_REMOVED lines=8> */
                                                                                                /* 0x4040009494947241 */
                                                                                                /* 0x000fe4000000005c */
[----:B------:R-:W-:Y:S02]  /*b970*/  HMNMX2 R92, |R147|, 65504, 65504, PT ;  /* 0x7bff7bff935c7840 */ /* 0x000fe40003800200 */
[----:B------:R-:W-:-:S03]  /*b980*/  LOP3.LUT R145, R148, R145, RZ, 0xfc, !PT ;  /* 0x0000009194917212 */ /* 0x000fc600078efcff */
[----:B------:R-:W-:-:S04]  /*b990*/  LOP3.LUT R148, R92, 0x80008000, RZ, 0xfc, !PT ;  /* 0x800080005c947812 */ /* 0x000fc800078efcff */
                                                                                                /* 0x000000945c937241 */
                                                                                                /* 0x000fe40000000091 */
                                                                                                /* 0x000000945c947241 */
                                                                                                /* 0x000fc60000008091 */
[----:B------:R-:W-:Y:S01]  /*b9c0*/  HADD2 R147, R91, R147 ;  /* 0x000000935b937230 */ /* 0x000fe20000000000 */
[----:B------:R-:W-:Y:S01]  /*b9d0*/  HMNMX2 R91, |R150|, 65504, 65504, PT ;  /* 0x7bff7bff965b7840 */ /* 0x000fe20003800200 */
[----:B------:R-:W-:-:S04]  /*b9e0*/  HADD2 R148, R146.H0_H0, R148.H0_H0 ;  /* 0x2000009492947230 */ /* 0x000fc80000000800 */
[----:B------:R-:W-:-:S04]  /*b9f0*/  LOP3.LUT R146, R91, 0x80008000, RZ, 0xfc, !PT ;  /* 0x800080005b927812 */ /* 0x000fc800078efcff */
                                                                                                /* 0x000000925b967241 */
                                                                                                /* 0x000fe40000000053 */
                                                                                                /* 0x000000925b927241 */
                                                                                                /* 0x000fe40000008053 */
        /* <DEDUP_REMOVED lines=29> */
                                                                                                /* 0x00000091168f7241 */
                                                                                                /* 0x000fe4000000008e */
                                                                                                /* 0x0000009116167241 */
                                                                                                /* 0x000fe4000000808e */
[----:B------:R-:W-:-:S04]  /*bc10*/  LOP3.LUT R142, R21, 0x80008000, RZ, 0xfc, !PT ;  /* 0x80008000158e7812 */ /* 0x000fc800078efcff */
                                                                                                /* 0x0000008e15917241 */
                                                                                                /* 0x000fe40000000092 */
                                                                                                /* 0x0000008e158e7241 */
                                                                                                /* 0x000fe40000008092 */
        /* <DEDUP_REMOVED lines=16> */
                                                                                                /* 0x0000009291167241 */
                                                                                                /* 0x000fe400000003ff */
                                                                                                /* 0x0000009291157242 */
                                                                                                /* 0x000fe400000017ff */
[----:B------:R-:W0:Y:S02]  /*bd60*/  POPC R147, R22 ;  /* 0x0000001600937309 */ /* 0x000e240000000000 */
                                                                                                /* 0x0000009291967241 */
                                                                                                /* 0x000fe20000001015 */
[----:B------:R-:W-:-:S05]  /*bd80*/  IMAD.SHL.U32 R21, R21, 0x2, RZ ;  /* 0x0000000215157824 */ /* 0x000fca00078e00ff */
[----:B------:R-:W-:Y:S01]  /*bd90*/  LOP3.LUT R21, R21, 0x1e, RZ, 0xc0, !PT ;  /* 0x0000001e15157812 */ /* 0x000fe200078ec0ff */
[----:B------:R-:W-:-:S03]  /*bda0*/  HFMA2.MMA R150, R150, R110, -RZ ;  /* 0x0000006e96967235 */ /* 0x000fc600001000ff */
[----:B------:R-:W-:Y:S02]  /*bdb0*/  SHF.L.U32 R148, R164, R21, RZ ;  /* 0x00000015a4947219 */ /* 0x000fe400000006ff */
                                                                                                /* 0x000000908f157242 */
                                                                                                /* 0x000fe400000017ff */
[----:B0-----:R-:W-:-:S04]  /*bdd0*/  LOP3.LUT R147, R147, 0x1, RZ, 0xc0, !PT ;  /* 0x0000000193937812 */ /* 0x001fc800078ec0ff */
[----:B------:R-:W-:-:S04]  /*bde0*/  ISETP.NE.U32.AND P0, PT, R147, 0x1, PT ;  /* 0x000000019300780c */ /* 0x000fc80003f05070 */
[----:B------:R-:W-:-:S04]  /*bdf0*/  SEL R147, R165, 0xa820a820, !P0 ;  /* 0xa820a820a5937807 */ /* 0x000fc80004000000 */
                                                                                                /* 0x4040009393937241 */
                                                                                                /* 0x000fe40000000016 */
                                                                                                /* 0x000000908f167241 */
                                                                                                /* 0x000fe400000003ff */
[----:B------:R-:W-:Y:S02]  /*be20*/  LOP3.LUT R147, R147, R148, RZ, 0xfc, !PT ;  /* 0x0000009493937212 */ /* 0x000fe400078efcff */
[----:B------:R-:W0:Y:S01]  /*be30*/  POPC R151, R22 ;  /* 0x0000001600977309 */ /* 0x000e220000000000 */
                                                                                                /* 0x000000908f947241 */
                                                                                                /* 0x000fe20000001015 */
        /* <DEDUP_REMOVED lines=9> */
                                                                                                /* 0x4040009797977241 */
                                                                                                /* 0x000fe40000000016 */
[----:B------:R-:W-:Y:S02]  /*bef0*/  HMNMX2 R22, |R148|, 65504, 65504, PT ;  /* 0x7bff7bff94167840 */ /* 0x000fe40003800200 */
[----:B------:R-:W-:-:S03]  /*bf00*/  LOP3.LUT R148, R151, R21, RZ, 0xfc, !PT ;  /* 0x0000001597947212 */ /* 0x000fc600078efcff */
[----:B------:R-:W-:-:S04]  /*bf10*/  LOP3.LUT R21, R22, 0x80008000, RZ, 0xfc, !PT ;  /* 0x8000800016157812 */ /* 0x000fc800078efcff */
                                                                                                /* 0x0000001516977241 */
                                                                                                /* 0x000fca0000000094 */
[----:B------:R-:W-:Y:S01]  /*bf30*/  HADD2 R143, R143, R151 ;  /* 0x000000978f8f7230 */ /* 0x000fe20000000000 */
                                                                                                /* 0x0000001516977241 */
                                                                                                /* 0x000fe40000008094 */
[----:B------:R-:W-:-:S03]  /*bf50*/  HMNMX2 R21, |R150|, 65504, 65504, PT ;  /* 0x7bff7bff96157840 */ /* 0x000fc60003800200 */
[----:B------:R-:W-:Y:S02]  /*bf60*/  HADD2 R151, R144.H0_H0, R151.H0_H0 ;  /* 0x2000009790977230 */ /* 0x000fe40000000800 */
[----:B------:R-:W-:-:S04]  /*bf70*/  LOP3.LUT R144, R21, 0x80008000, RZ, 0xfc, !PT ;  /* 0x8000800015907812 */ /* 0x000fc800078efcff */
                                                                                                /* 0x0000009015967241 */
                                                                                                /* 0x000fe40000000093 */
                                                                                                /* 0x0000009015907241 */
                                                                                                /* 0x000fe40000008093 */
[----:B------:R-:W-:Y:S02]  /*bfa0*/  LOP3.LUT R147, R147, 0xffff, RZ, 0xc0, !PT ;  /* 0x0000ffff93937812 */ /* 0x000fe400078ec0ff */
[----:B------:R-:W-:Y:S01]  /*bfb0*/  HFMA2.MMA R145, R145, 1, 1, R150 ;  /* 0x3c003c0091917835 */ /* 0x000fe20000000096 */
[----:B------:R-:W-:Y:S01]  /*bfc0*/  HADD2 R144, R146.H0_H0, R144.H0_H0 ;  /* 0x2000009092907230 */ /* 0x000fe20000000800 */
[----:B------:R-:W-:-:S04]  /*bfd0*/  PRMT R147, R148, 0x1054, R147 ;  /* 0x0000105494937816 */ /* 0x000fc80000000093 */
[----:B------:R-:W-:Y:S01]  /*bfe0*/  PRMT R144, R144, 0x5410, R151 ;  /* 0x0000541090907816 */ /* 0x000fe20000000097 */
[----:B------:R0:W-:Y:S03]  /*bff0*/  STL [R1+0x4], R147 ;  /* 0x0000049301007387 */ /* 0x0001e60000100800 */
        /* <DEDUP_REMOVED lines=15> */
                                                                                                /* 0x0000008e178e7241 */
                                                                                                /* 0x000fc60000000052 */
[----:B------:R-:W2:Y:S01]  /*c100*/  LDC R82, c[0x0][0xb84] ;  /* 0x0002e100ff527b82 */ /* 0x000ea20000000800 */
[----:B0-----:R-:W-:-:S05]  /*c110*/  HSET2.BF.GE.AND R23, R43.H0_H0, R83, PT ;  /* 0x000000532b177233 */ /* 0x001fca0003806880 */
[----:B------:R-:W-:-:S05]  /*c120*/  HFMA2 R23, -R23, UR7.H0_H0, R42.H0_H0 ;  /* 0x2000000717177c31 */ /* 0x000fca000804012a */
[C---:B--2---:R-:W-:Y:S02]  /*c130*/  IDP.2A.LO.S16.S8 R83, R23.reuse, UR8, R82 ;  /* 0x0000000817537c26 */ /* 0x044fe40008001652 */
[----:B-1----:R-:W-:Y:S01]  /*c140*/  IDP.2A.HI.S16.S8 R82, R23, UR10, R144 ;  /* 0x0000000a17527c26 */ /* 0x002fe20008003690 */
[----:B------:R-:W-:Y:S02]  /*c150*/  SHF.R.U32.HI R23, RZ, 0x10, R152 ;  /* 0x00000010ff177819 */ /* 0x000fe40000011698 */
[----:B------:R-:W-:Y:S02]  /*c160*/  LDS R144, [R83+UR9] ;  /* 0x0000000953907984 */ /* 0x000fe40008000800 */
                                                                                                /* 0x0000008f188f7241 */
                                                                                                /* 0x000fe40000000017 */
        /* <DEDUP_REMOVED lines=12> */
                                                                                                /* 0x000000958e917241 */
                                                                                                /* 0x000fe400000003ff */
                                                                                                /* 0x000000958e907242 */
                                                                                                /* 0x000fe400000017ff */
[----:B------:R-:W0:Y:S02]  /*c260*/  POPC R146, R145 ;  /* 0x0000009100927309 */ /* 0x000e240000000000 */
                                                                                                /* 0x000000958e177241 */
                                                                                                /* 0x000fe20000001090 */
[----:B------:R-:W-:Y:S01]  /*c280*/  IMAD.SHL.U32 R144, R144, 0x2, RZ ;  /* 0x0000000290907824 */ /* 0x000fe200078e00ff */
[----:B------:R-:W-:-:S04]  /*c290*/  PRMT R149, R24, 0x7632, R149 ;  /* 0x0000763218957816 */ /* 0x000fc80000000095 */
                                                                                                /* 0x000000958f187242 */
                                                                                                /* 0x000fe200000017ff */
[----:B------:R-:W-:Y:S01]  /*c2b0*/  HFMA2.MMA R23, R23, R110, -RZ ;  /* 0x0000006e17177235 */ /* 0x000fe200001000ff */
[----:B0-----:R-:W-:-:S09]  /*c2c0*/  LOP3.LUT R146, R146, 0x1, RZ, 0xc0, !PT ;  /* 0x0000000192927812 */ /* 0x001fd200078ec0ff */
[----:B------:R-:W-:Y:S02]  /*c2d0*/  HMNMX2 R23, |R23|, 65504, 65504, PT ;  /* 0x7bff7bff17177840 */ /* 0x000fe40003800200 */
[----:B------:R-:W-:Y:S02]  /*c2e0*/  ISETP.NE.U32.AND P0, PT, R146, 0x1, PT ;  /* 0x000000019200780c */ /* 0x000fe40003f05070 */
[----:B------:R-:W-:Y:S02]  /*c2f0*/  LOP3.LUT R146, R144, 0x1e, RZ, 0xc0, !PT ;  /* 0x0000001e90927812 */ /* 0x000fe400078ec0ff */
[----:B------:R-:W-:Y:S02]  /*c300*/  SEL R144, R165, 0xa820a820, !P0 ;  /* 0xa820a820a5907807 */ /* 0x000fe40004000000 */
[----:B------:R-:W-:Y:S02]  /*c310*/  SHF.L.U32 R147, R164, R146, RZ ;  /* 0x00000092a4937219 */ /* 0x000fe400000006ff */
                                                                                                /* 0x4040009090907241 */
                                                                                                /* 0x000fc40000000091 */
                                                                                                /* 0x000000958f917241 */
                                                                                                /* 0x000fe400000003ff */
[----:B------:R-:W-:Y:S02]  /*c340*/  LOP3.LUT R144, R144, R147, RZ, 0xfc, !PT ;  /* 0x0000009390907212 */ /* 0x000fe400078efcff */
[----:B------:R-:W0:Y:S01]  /*c350*/  POPC R146, R145 ;  /* 0x0000009100927309 */ /* 0x000e220000000000 */
                                                                                                /* 0x000000958f937241 */
                                                                                                /* 0x000fe20000001018 */
        /* <DEDUP_REMOVED lines=8> */
[----:B------:R-:W-:Y:S02]  /*c3f0*/  PLOP3.LUT P0, PT, PT, PT, UP0, 0x40, 0x0 ;  /* 0x000000000000781c */ /* 0x000fe40003f0e808 */
                                                                                                /* 0x4040009292927241 */
                                                                                                /* 0x000fe40000000091 */
[----:B------:R-:W-:Y:S02]  /*c410*/  LOP3.LUT R145, R24, 0x80008000, RZ, 0xfc, !PT ;  /* 0x8000800018917812 */ /* 0x000fe400078efcff */
[----:B------:R-:W-:-:S04]  /*c420*/  LOP3.LUT R147, R146, R151, RZ, 0xfc, !PT ;  /* 0x0000009792937212 */ /* 0x000fc800078efcff */
                                                                                                /* 0x0000009118927241 */
                                                                                                /* 0x000fe40000000093 */
[----:B------:R-:W-:-:S03]  /*c440*/  LOP3.LUT R145, R23, 0x80008000, RZ, 0xfc, !PT ;  /* 0x8000800017917812 */ /* 0x000fc600078efcff */
[----:B------:R-:W-:Y:S01]  /*c450*/  HADD2 R143, R143, R146 ;  /* 0x000000928f8f7230 */ /* 0x000fe20000000000 */
                                                                                                /* 0x0000009117917241 */
                                                                                                /* 0x000fe40000000090 */
        /* <DEDUP_REMOVED lines=15> */
[----:B------:R-:W1:Y:S08]  /*c560*/  LDC R83, c[0x0][0xb9c] ;  /* 0x0002e700ff537b82 */ /* 0x000e700000000800 */
[----:B------:R-:W3:Y:S01]  /*c570*/  LDC R143, c[0x0][0xba0] ;  /* 0x0002e800ff8f7b82 */ /* 0x000ee20000000800 */
[----:B0-----:R-:W-:-:S05]  /*c580*/  HSET2.BF.GE.AND R82, R43.H0_H0, R82, PT ;  /* 0x000000522b527233 */ /* 0x001fca0003806880 */
[----:B------:R-:W-:-:S05]  /*c590*/  HFMA2 R82, -R82, UR7.H0_H0, R42.H0_H0 ;  /* 0x2000000752527c31 */ /* 0x000fca000804012a */
[C---:B-1----:R-:W-:Y:S02]  /*c5a0*/  IDP.2A.LO.S16.S8 R83, R82.reuse, UR8, R83 ;  /* 0x0000000852537c26 */ /* 0x042fe40008001653 */
[----:B---3--:R-:W-:Y:S02]  /*c5b0*/  IDP.2A.HI.S16.S8 R82, R82, UR10, R143 ;  /* 0x0000000a52527c26 */ /* 0x008fe4000800368f */
[----:B------:R-:W0:Y:S02]  /*c5c0*/  LDC R143, c[0x0][0xba4] ;  /* 0x0002e900ff8f7b82 */ /* 0x000e240000000800 */
[----:B0-----:R-:W-:-:S05]  /*c5d0*/  HSET2.BF.GE.AND R143, R43.H0_H0, R143, PT ;  /* 0x0000008f2b8f7233 */ /* 0x001fca0003806880 */
[----:B------:R-:W-:Y:S01]  /*c5e0*/  HFMA2 R143, -R143, UR7.H0_H0, R42.H0_H0 ;  /* 0x200000078f8f7c31 */ /* 0x000fe2000804012a */
[----:B--2---:R-:W-:Y:S02]  /*c5f0*/  SHF.R.U32.HI R147, RZ, 0x10, R150 ;  /* 0x00000010ff937819 */ /* 0x004fe40000011696 */
[----:B------:R-:W-:Y:S02]  /*c600*/  LOP3.LUT R142, R150, 0xffff, RZ, 0xc0, !PT ;  /* 0x0000ffff968e7812 */ /* 0x000fe400078ec0ff */
                                                                                                /* 0x000000901a967241 */
                                                                                                /* 0x000fe40000000093 */
                                                                                                /* 0x000000901a937241 */
                                                                                                /* 0x000fe40000008093 */
[----:B------:R-:W0:Y:S01]  /*c630*/  LDC R144, c[0x0][0xba8] ;  /* 0x0002ea00ff907b82 */ /* 0x000e220000000800 */
                                                                                                /* 0x0000009219917241 */
                                                                                                /* 0x000fc4000000008e */
                                                                                                /* 0x0000009219927241 */
                                                                                                /* 0x000fe4000000808e */
[----:B------:R-:W-:Y:S03]  /*c660*/  LDS R25, [R83+UR9] ;  /* 0x0000000953197984 */ /* 0x000fe60008000800 */
[----:B------:R-:W1:Y:S01]  /*c670*/  LDC R26, c[0x0][0xbac] ;  /* 0x0002eb00ff1a7b82 */ /* 0x000e620000000800 */
[----:B------:R-:W2:Y:S01]  /*c680*/  LDS R142, [R82+UR9] ;  /* 0x00000009528e7984 */ /* 0x000ea20008000800 */
[C---:B0-----:R-:W-:Y:S02]  /*c690*/  IDP.2A.LO.S16.S8 R144, R143.reuse, UR8, R144 ;  /* 0x000000088f907c26 */ /* 0x041fe40008001690 */
[----:B-1----:R-:W-:-:S03]  /*c6a0*/  IDP.2A.HI.S16.S8 R143, R143, UR10, R26 ;  /* 0x0000000a8f8f7c26 */ /* 0x002fc6000800361a */
[----:B------:R-:W-:Y:S04]  /*c6b0*/  LDS R26, [R144+UR9] ;  /* 0x00000009901a7984 */ /* 0x000fe80008000800 */
[----:B------:R-:W0:Y:S01]  /*c6c0*/  LDS R151, [R143+UR9] ;  /* 0x000000098f977984 */ /* 0x000e220008000800 */
[C-C-:B--2---:R-:W-:Y:S02]  /*c6d0*/  PRMT R148, R25.reuse, 0x5410, R142.reuse ;  /* 0x0000541019947816 */ /* 0x144fe4000000008e */
[----:B------:R-:W-:-:S03]  /*c6e0*/  PRMT R25, R25, 0x7632, R142 ;  /* 0x0000763219197816 */ /* 0x000fc6000000008e */
[----:B------:R-:W-:Y:S02]  /*c6f0*/  HADD2 R145, R148, -R145 ;  /* 0x8000009194917230 */ /* 0x000fe40000000000 */
[----:B------:R-:W-:Y:S02]  /*c700*/  HADD2 R25, R25, -R150 ;  /* 0x8000009619197230 */ /* 0x000fe40000000000 */
[----:B------:R-:W1:Y:S01]  /*c710*/  LDC R150, c[0x0][0xbb4] ;  /* 0x0002ed00ff967b82 */ /* 0x000e620000000800 */
[C-C-:B0-----:R-:W-:Y:S02]  /*c720*/  PRMT R142, R26.reuse, 0x5410, R151.reuse ;  /* 0x000054101a8e7816 */ /* 0x141fe40000000097 */
[----:B------:R-:W-:-:S05]  /*c730*/  PRMT R151, R26, 0x7632, R151 ;  /* 0x000076321a977816 */ /* 0x000fca0000000097 */
[----:B------:R-:W0:Y:S01]  /*c740*/  LDC R26, c[0x0][0xbb0] ;  /* 0x0002ec00ff1a7b82 */ /* 0x000e220000000800 */
[----:B------:R-:W-:Y:S02]  /*c750*/  HFMA2.MMA R146, R142, 1, 1, -R146 ;  /* 0x3c003c008e927835 */ /* 0x000fe40000100092 */
[----:B------:R-:W-:Y:S01]  /*c760*/  HFMA2.MMA R147, R151, 1, 1, -R147 ;  /* 0x3c003c0097937835 */ /* 0x000fe20000100093 */
[----:B0-----:R-:W-:-:S05]  /*c770*/  HSET2.BF.GE.AND R26, R43.H0_H0, R26, PT ;  /* 0x0000001a2b1a7233 */ /* 0x001fca0003806880 */
[----:B------:R-:W-:-:S05]  /*c780*/  HFMA2 R26, -R26, UR7.H0_H0, R42.H0_H0 ;  /* 0x200000071a1a7c31 */ /* 0x000fca000804012a */
[----:B-1----:R-:W-:Y:S01]  /*c790*/  IDP.2A.LO.S16.S8 R26, R26, UR8, R150 ;  /* 0x000000081a1a7c26 */ /* 0x002fe20008001696 */
                                                                                                /* 0x0000009319967241 */
                                                                                                /* 0x000fca00000003ff */
[----:B------:R-:W0:Y:S02]  /*c7b0*/  LDS R26, [R26+UR9] ;  /* 0x000000091a1a7984 */ /* 0x000e240008000800 */
[C-C-:B0-----:R-:W-:Y:S02]  /*c7c0*/  PRMT R148, R26.reuse, 0x7632, R149.reuse ;  /* 0x000076321a947816 */ /* 0x141fe40000000095 */
[----:B------:R-:W-:Y:S02]  /*c7d0*/  PRMT R26, R26, 0x7610, R149 ;  /* 0x000076101a1a7816 */ /* 0x000fe40000000095 */
                                                                                                /* 0x000000ff948e7241 */
                                                                                                /* 0x000fca00000003ff */
[----:B------:R-:W-:Y:S01]  /*c7f0*/  IMAD R142, R142, 0x10, R150 ;  /* 0x000000108e8e7824 */ /* 0x000fe200078e0296 */
                                                                                                /* 0x0000009319967242 */
                                                                                                /* 0x000fc8000000179b */
                                                                                                /* 0x0000009319977241 */
                                                                                                /* 0x000fc80000001096 */
                                                                                                /* 0x0000009497417242 */
                                                                                                /* 0x000fc80000001741 */
                                                                                                /* 0x0000009497947241 */
                                                                                                /* 0x000fe40000001041 */
[----:B------:R-:W0:Y:S01]  /*c840*/  POPC R151, R142 ;  /* 0x0000008e00977309 */ /* 0x000e220000000000 */
                                                                                                /* 0x200000ff96967241 */
                                                                                                /* 0x000fe40000001041 */
[----:B------:R-:W-:-:S03]  /*c860*/  HMUL2 R148, R148, R110 ;  /* 0x0000006e94947232 */ /* 0x000fc60000000000 */
[----:B------:R-:W-:-:S05]  /*c870*/  IMAD.SHL.U32 R150, R150, 0x2, RZ ;  /* 0x0000000296967824 */ /* 0x000fca00078e00ff */
[----:B------:R-:W-:-:S04]  /*c880*/  LOP3.LUT R150, R150, 0x1e, RZ, 0xc0, !PT ;  /* 0x0000001e96967812 */ /* 0x000fc800078ec0ff */
[----:B------:R-:W-:Y:S02]  /*c890*/  SHF.L.U32 R150, R164, R150, RZ ;  /* 0x00000096a4967219 */ /* 0x000fe400000006ff */
[----:B0-----:R-:W-:-:S04]  /*c8a0*/  LOP3.LUT R151, R151, 0x1, RZ, 0xc0, !PT ;  /* 0x0000000197977812 */ /* 0x001fc800078ec0ff */
[----:B------:R-:W-:-:S04]  /*c8b0*/  ISETP.NE.U32.AND P0, PT, R151, 0x1, PT ;  /* 0x000000019700780c */ /* 0x000fc80003f05070 */
[----:B------:R-:W-:-:S04]  /*c8c0*/  SEL R151, R165, 0xa820a820, !P0 ;  /* 0xa820a820a5977807 */ /* 0x000fc80004000000 */
                                                                                                /* 0x40400097978e7241 */
                                                                                                /* 0x000fe4000000008e */
                                                                                                /* 0x0000009291977241 */
                                                                                                /* 0x000fe400000003ff */
[----:B------:R-:W-:Y:S02]  /*c8f0*/  LOP3.LUT R142, R150, R142, RZ, 0xfc, !PT ;  /* 0x0000008e968e7212 */ /* 0x000fe400078efcff */
                                                                                                /* 0x000000ff1a967241 */
                                                                                                /* 0x000fca00000003ff */
[----:B------:R-:W-:Y:S01]  /*c910*/  IMAD R150, R150, 0x10, R151 ;  /* 0x0000001096967824 */ /* 0x000fe200078e0297 */
                                                                                                /* 0x0000009291977242 */
                                                                                                /* 0x000fc8000000179b */
                                                                                                /* 0x0000009291987241 */
                                                                                                /* 0x000fc80000001097 */
                                                                                                /* 0x0000001a98427242 */
                                                                                                /* 0x000fc80000001742 */
                                                                                                /* 0x0000001a98987241 */
                                                                                                /* 0x000fe40000001042 */
[----:B------:R-:W0:Y:S04]  /*c960*/  POPC R26, R150 ;  /* 0x00000096001a7309 */ /* 0x000e280000000000 */
[----:B------:R-:W-:Y:S01]  /*c970*/  HFMA2.MMA R152, R152, R110, -RZ ;  /* 0x0000006e98987235 */ /* 0x000fe200001000ff */
[----:B0-----:R-:W-:-:S04]  /*c980*/  LOP3.LUT R26, R26, 0x1, RZ, 0xc0, !PT ;  /* 0x000000011a1a7812 */ /* 0x001fc800078ec0ff */
[----:B------:R-:W-:Y:S02]  /*c990*/  ISETP.NE.U32.AND P0, PT, R26, 0x1, PT ;  /* 0x000000011a00780c */ /* 0x000fe40003f05070 */
                                                                                                /* 0x200000ff971a7241 */
                                                                                                /* 0x000fe40000001042 */
[----:B------:R-:W-:Y:S02]  /*c9b0*/  SEL R151, R165, 0xa820a820, !P0 ;  /* 0xa820a820a5977807 */ /* 0x000fe40004000000 */
[----:B------:R-:W-:Y:S01]  /*c9c0*/  PLOP3.LUT P0, PT, PT, PT, UP0, 0x80, 0x0 ;  /* 0x000000000000781c */ /* 0x000fe20003f0f008 */
[----:B------:R-:W-:Y:S01]  /*c9d0*/  IMAD.SHL.U32 R26, R26, 0x2, RZ ;  /* 0x000000021a1a7824 */ /* 0x000fe200078e00ff */
                                                                                                /* 0x4040009797967241 */
                                                                                                /* 0x000fe20000000096 */
[----:B------:R-:W-:-:S03]  /*c9f0*/  UISETP.NE.AND UP0, UPT, UR6, 0x1b, UPT ;  /* 0x0000001b0600788c */ /* 0x000fc6000bf05270 */
[----:B------:R-:W-:Y:S02]  /*ca00*/  LOP3.LUT R153, R26, 0x1e, RZ, 0xc0, !PT ;  /* 0x0000001e1a997812 */ /* 0x000fe400078ec0ff */
[----:B------:R-:W-:Y:S02]  /*ca10*/  HMNMX2 R26, |R148|, 65504, 65504, PT ;  /* 0x7bff7bff941a7840 */ /* 0x000fe40003800200 */
[----:B------:R-:W-:-:S04]  /*ca20*/  SHF.L.U32 R148, R164, R153, RZ ;  /* 0x00000099a4947219 */ /* 0x000fc800000006ff */
[----:B------:R-:W-:Y:S02]  /*ca30*/  LOP3.LUT R148, R148, R150, RZ, 0xfc, !PT ;  /* 0x0000009694947212 */ /* 0x000fe400078efcff */
[----:B------:R-:W-:-:S04]  /*ca40*/  LOP3.LUT R150, R26, 0x80008000, RZ, 0xfc, !PT ;  /* 0x800080001a967812 */ /* 0x000fc800078efcff */
                                                                                                /* 0x000000961a977241 */
                                                                                                /* 0x000fe4000000008e */
                                                                                                /* 0x000000961a967241 */
                                                                                                /* 0x000fc6000000808e */
[----:B------:R-:W-:Y:S01]  /*ca70*/  HADD2 R151, R25, R151 ;  /* 0x0000009719977230 */ /* 0x000fe20000000000 */
[----:B------:R-:W-:Y:S02]  /*ca80*/  HMNMX2 R25, |R152|, 65504, 65504, PT ;  /* 0x7bff7bff98197840 */ /* 0x000fe40003800200 */
[----:B------:R-:W-:-:S03]  /*ca90*/  HFMA2.MMA R147, R147, 1, 1, R150 ;  /* 0x3c003c0093937835 */ /* 0x000fc60000000096 */
[----:B------:R-:W-:-:S04]  /*caa0*/  LOP3.LUT R150, R25, 0x80008000, RZ, 0xfc, !PT ;  /* 0x8000800019967812 */ /* 0x000fc800078efcff */
                                                                                                /* 0x0000009619987241 */
                                                                                                /* 0x000fe40000000094 */
                                                                                                /* 0x0000009619967241 */
                                                                                                /* 0x000fc60000008094 */
[----:B------:R-:W-:-:S03]  /*cad0*/  HADD2 R145, R145, R152 ;  /* 0x0000009891917230 */ /* 0x000fc60000000000 */
[----:B------:R-:W-:Y:S02]  /*cae0*/  HFMA2.MMA R146, R146, 1, 1, R150 ;  /* 0x3c003c0092927835 */ /* 0x000fe40000000096 */
[C-C-:B------:R-:W-:Y:S02]  /*caf0*/  PRMT R150, R145.reuse, 0x5410, R151.reuse ;  /* 0x0000541091967816 */ /* 0x140fe40000000097 */
[----:B------:R-:W-:Y:S02]  /*cb00*/  PRMT R151, R145, 0x7632, R151 ;  /* 0x0000763291977816 */ /* 0x000fe40000000097 */
[----:B------:R-:W-:Y:S01]  /*cb10*/  LOP3.LUT R145, R148, 0xffff, RZ, 0xc0, !PT ;  /* 0x0000ffff94917812 */ /* 0x000fe200078ec0ff */
[----:B------:R0:W-:Y:S04]  /*cb20*/  STS [R83+UR9], R150 ;  /* 0x0000009653007988 */ /* 0x0001e80008000809 */
[----:B------:R1:W-:Y:S01]  /*cb30*/  STS [R82+UR9], R151 ;  /* 0x0000009752007988 */ /* 0x0003e20008000809 */
[----:B0-----:R-:W-:-:S02]  /*cb40*/  PRMT R83, R146, 0x5410, R147 ;  /* 0x0000541092537816 */ /* 0x001fc40000000093 */
[----:B------:R-:W-:Y:S02]  /*cb50*/  PRMT R147, R146, 0x7632, R147 ;  /* 0x0000763292937816 */ /* 0x000fe40000000093 */
[----:B-1----:R-:W-:Y:S01]  /*cb60*/  PRMT R82, R142, 0x1054, R145 ;  /* 0x000010548e527816 */ /* 0x002fe20000000091 */
[----:B------:R0:W-:Y:S04]  /*cb70*/  STS [R144+UR9], R83 ;  /* 0x0000005390007988 */ /* 0x0001e80008000809 */
[----:B------:R0:W-:Y:S04]  /*cb80*/  STL [R1+0x8], R82 ;  /* 0x0000085201007387 */ /* 0x0001e80000100800 */
        /* <DEDUP_REMOVED lines=11> */
                                                                                                /* 0x0000008e5d8e7241 */
                                                                                                /* 0x000fc60000000052 */
[----:B------:R-:W2:Y:S01]  /*cc50*/  LDC.64 R82, c[0x0][0xbc0] ;  /* 0x0002f000ff527b82 */ /* 0x000ea20000000a00 */
[----:B0-----:R-:W-:Y:S02]  /*cc60*/  HSET2.BF.GE.AND R93, R43.H0_H0, R143, PT ;  /* 0x0000008f2b5d7233 */ /* 0x001fe40003806880 */
[----:B------:R-:W-:-:S03]  /*cc70*/  SHF.R.U32.HI R143, RZ, 0x10, R154 ;  /* 0x00000010ff8f7819 */ /* 0x000fc6000001169a */
[----:B------:R-:W-:Y:S01]  /*cc80*/  HFMA2 R93, -R93, UR7.H0_H0, R42.H0_H0 ;  /* 0x200000075d5d7c31 */ /* 0x000fe2000804012a */
                                                                                                /* 0x000000901b8f7241 */
                                                                                                /* 0x000fc8000000008f */
[C---:B--2---:R-:W-:Y:S02]  /*cca0*/  IDP.2A.LO.S16.S8 R82, R93.reuse, UR8, R82 ;  /* 0x000000085d527c26 */ /* 0x044fe40008001652 */
[----:B------:R-:W-:-:S03]  /*ccb0*/  IDP.2A.HI.S16.S8 R83, R93, UR10, R83 ;  /* 0x0000000a5d537c26 */ /* 0x000fc60008003653 */
[----:B------:R-:W-:Y:S04]  /*ccc0*/  LDS R144, [R82+UR9] ;  /* 0x0000000952907984 */ /* 0x000fe80008000800 */
[----:B------:R-:W0:Y:S02]  /*ccd0*/  LDS R27, [R83+UR9] ;  /* 0x00000009531b7984 */ /* 0x000e240008000800 */
[C-C-:B0-----:R-:W-:Y:S02]  /*cce0*/  PRMT R93, R144.reuse, 0x5410, R27.reuse ;  /* 0x00005410905d7816 */ /* 0x141fe4000000001b */
[----:B------:R-:W-:Y:S02]  /*ccf0*/  PRMT R144, R144, 0x7632, R27 ;  /* 0x0000763290907816 */ /* 0x000fe4000000001b */
[----:B------:R-:W0:Y:S01]  /*cd00*/  LDC R27, c[0x0][0xbc8] ;  /* 0x0002f200ff1b7b82 */ /* 0x000e220000000800 */
[----:B------:R-:W-:-:S03]  /*cd10*/  HADD2 R142, R93, -R142 ;  /* 0x8000008e5d8e7230 */ /* 0x000fc60000000000 */
[----:B------:R-:W-:Y:S01]  /*cd20*/  HFMA2.MMA R143, R144, 1, 1, -R143 ;  /* 0x3c003c00908f7835 */ /* 0x000fe2000010008f */
[----:B0-----:R-:W-:-:S05]  /*cd30*/  HSET2.BF.GE.AND R27, R43.H0_H0, R27, PT ;  /* 0x0000001b2b1b7233 */ /* 0x001fca0003806880 */
[----:B------:R-:W-:-:S05]  /*cd40*/  HFMA2 R27, -R27, UR7.H0_H0, R42.H0_H0 ;  /* 0x200000071b1b7c31 */ /* 0x000fca000804012a */
[----:B-1----:R-:W-:-:S06]  /*cd50*/  IDP.2A.LO.S16.S8 R146, R27, UR8, R146 ;  /* 0x000000081b927c26 */ /* 0x002fcc0008001692 */
[----:B------:R-:W0:Y:S02]  /*cd60*/  LDS R146, [R146+UR9] ;  /* 0x0000000992927984 */ /* 0x000e240008000800 */
[----:B0-----:R-:W-:-:S04]  /*cd70*/  PRMT R149, R146, 0x7610, R149 ;  /* 0x0000761092957816 */ /* 0x001fc80000000095 */
                                                                                                /* 0x000000958e1b7241 */
                                                                                                /* 0x000fe400000003ff */
                                                                                                /* 0x000000958e907242 */
                                                                                                /* 0x000fe400000017ff */
[----:B------:R-:W0:Y:S02]  /*cda0*/  POPC R145, R27 ;  /* 0x0000001b00917309 */ /* 0x000e240000000000 */
                                                                                                /* 0x000000958e5d7241 */
                                                                                                /* 0x000fe20000001090 */
[----:B------:R-:W-:Y:S01]  /*cdc0*/  IMAD.SHL.U32 R144, R144, 0x2, RZ ;  /* 0x0000000290907824 */ /* 0x000fe200078e00ff */
[----:B------:R-:W-:-:S04]  /*cdd0*/  PRMT R149, R146, 0x7632, R149 ;  /* 0x0000763292957816 */ /* 0x000fc80000000095 */
[----:B------:R-:W-:Y:S01]  /*cde0*/  HFMA2.MMA R93, R93, R110, -RZ ;  /* 0x0000006e5d5d7235 */ /* 0x000fe200001000ff */
[----:B0-----:R-:W-:-:S09]  /*cdf0*/  LOP3.LUT R145, R145, 0x1, RZ, 0xc0, !PT ;  /* 0x0000000191917812 */ /* 0x001fd200078ec0ff */
[----:B------:R-:W-:Y:S02]  /*ce00*/  HMNMX2 R93, |R93|, 65504, 65504, PT ;  /* 0x7bff7bff5d5d7840 */ /* 0x000fe40003800200 */
[----:B------:R-:W-:Y:S02]  /*ce10*/  ISETP.NE.U32.AND P0, PT, R145, 0x1, PT ;  /* 0x000000019100780c */ /* 0x000fe40003f05070 */
[----:B------:R-:W-:Y:S02]  /*ce20*/  LOP3.LUT R145, R144, 0x1e, RZ, 0xc0, !PT ;  /* 0x0000001e90917812 */ /* 0x000fe400078ec0ff */
[----:B------:R-:W-:Y:S02]  /*ce30*/  SEL R144, R165, 0xa820a820, !P0 ;  /* 0xa820a820a5907807 */ /* 0x000fe40004000000 */
[----:B------:R-:W-:Y:S02]  /*ce40*/  SHF.L.U32 R145, R164, R145, RZ ;  /* 0x00000091a4917219 */ /* 0x000fe400000006ff */
                                                                                                /* 0x4040009090907241 */
                                                                                                /* 0x000fc4000000001b */
                                                                                                /* 0x000000958f1b7242 */
                                                                                                /* 0x000fe400000017ff */
[----:B------:R-:W-:Y:S02]  /*ce70*/  LOP3.LUT R144, R144, R145, RZ, 0xfc, !PT ;  /* 0x0000009190907212 */ /* 0x000fe400078efcff */
                                                                                                /* 0x000000958f917241 */
                                                                                                /* 0x000fe400000003ff */
                                                                                                /* 0x000000958f937241 */
                                                                                                /* 0x000fe2000000101b */
[----:B------:R-:W-:Y:S01]  /*cea0*/  IMAD.SHL.U32 R27, R27, 0x2, RZ ;  /* 0x000000021b1b7824 */ /* 0x000fe200078e00ff */
[----:B------:R-:W0:Y:S03]  /*ceb0*/  POPC R146, R145 ;  /* 0x0000009100927309 */ /* 0x000e260000000000 */
        /* <DEDUP_REMOVED lines=8> */
                                                                                                /* 0x4040009292927241 */
                                                                                                /* 0x000fe40000000091 */
[----:B------:R-:W-:Y:S02]  /*cf50*/  LOP3.LUT R145, R27, 0x80008000, RZ, 0xfc, !PT ;  /* 0x800080001b917812 */ /* 0x000fe400078efcff */
[----:B------:R-:W-:-:S04]  /*cf60*/  LOP3.LUT R146, R146, R151, RZ, 0xfc, !PT ;  /* 0x0000009792927212 */ /* 0x000fc800078efcff */
                                                                                                /* 0x000000911b947241 */
                                                                                                /* 0x000fe40000000092 */
[----:B------:R-:W-:-:S03]  /*cf80*/  LOP3.LUT R145, R93, 0x80008000, RZ, 0xfc, !PT ;  /* 0x800080005d917812 */ /* 0x000fc600078efcff */
[----:B------:R-:W-:Y:S01]  /*cf90*/  HADD2 R143, R143, R148 ;  /* 0x000000948f8f7230 */ /* 0x000fe20000000000 */
                                                                                                /* 0x000000915d917241 */
                                                                                                /* 0x000fcc0000000090 */
[----:B------:R-:W-:Y:S01]  /*cfb0*/  HFMA2.MMA R142, R142, 1, 1, R145 ;  /* 0x3c003c008e8e7835 */ /* 0x000fe20000000091 */
[----:B------:R-:W-:-:S04]  /*cfc0*/  LOP3.LUT R145, R144, 0xffff, RZ, 0xc0, !PT ;  /* 0x0000ffff90917812 */ /* 0x000fc800078ec0ff */
[----:B------:R-:W-:-:S05]  /*cfd0*/  PRMT R144, R146, 0x1054, R145 ;  /* 0x0000105492907816 */ /* 0x000fca0000000091 */
[----:B------:R0:W-:Y:S01]  /*cfe0*/  STL [R1+0x28], R144 ;  /* 0x0000289001007387 */ /* 0x0001e20000100800 */
[C-C-:B------:R-:W-:Y:S02]  /*cff0*/  PRMT R145, R142.reuse, 0x5410, R143.reuse ;  /* 0x000054108e917816 */ /* 0x140fe4000000008f */
[----:B------:R-:W-:-:S03]  /*d000*/  PRMT R143, R142, 0x7632, R143 ;  /* 0x000076328e8f7816 */ /* 0x000fc6000000008f */
[----:B------:R0:W-:Y:S04]  /*d010*/  STS [R82+UR9], R145 ;  /* 0x0000009152007988 */ /* 0x0001e80008000809 */
[----:B------:R0:W-:Y:S01]  /*d020*/  STS [R83+UR9], R143 ;  /* 0x0000008f53007988 */ /* 0x0001e20008000809 */
[----:B------:R-:W-:Y:S06]  /*d030*/  BAR.SYNC 0x0 ;  /* 0x000000ff0000791d */ /* 0x000fec0000000000 */
[----:B0-----:R-:W-:Y:S05]  /*d040*/  @P0 BRA `(.L_x_14) ;  /* 0x0000004800b00947 */ /* 0x001fea0003800000 */
[----:B------:R-:W0:Y:S01]  /*d050*/  LDC R82, c[0x0][0xbe0] ;  /* 0x0002f800ff527b82 */ /* 0x000e220000000800 */
[----:B------:R-:W-:Y:S01]  /*d060*/  SHF.R.U32.HI R145, RZ, 0x10, R127 ;  /* 0x00000010ff917819 */ /* 0x000fe2000001167f */
[----:B------:R-:W-:-:S06]  /*d070*/  UISETP.NE.AND UP0, UPT, UR6, 0x1d, UPT ;  /* 0x0000001d0600788c */ /* 0x000fcc000bf05270 */
[----:B------:R-:W1:Y:S08]  /*d080*/  LDC R83, c[0x0][0xbe8] ;  /* 0x0002fa00ff537b82 */ /* 0x000e700000000800 */
[----:B------:R-:W2:Y:S01]  /*d090*/  LDC R143, c[0x0][0xbe4] ;  /* 0x0002f900ff8f7b82 */ /* 0x000ea20000000800 */
[----:B0-----:R-:W-:-:S05]  /*d0a0*/  HSET2.BF.GE.AND R82, R43.H0_H0, R82, PT ;  /* 0x000000522b527233 */ /* 0x001fca0003806880 */
[----:B------:R-:W-:-:S05]  /*d0b0*/  HFMA2 R82, -R82, UR7.H0_H0, R42.H0_H0 ;  /* 0x2000000752527c31 */ /* 0x000fca000804012a */
[C---:B-1----:R-:W-:Y:S02]  /*d0c0*/  IDP.2A.HI.S16.S8 R83, R82.reuse, UR10, R83 ;  /* 0x0000000a52537c26 */ /* 0x042fe40008003653 */
[----:B--2---:R-:W-:-:S04]  /*d0d0*/  IDP.2A.LO.S16.S8 R142, R82, UR8, R143 ;  /* 0x00000008528e7c26 */ /* 0x004fc8000800168f */
[----:B------:R-:W-:Y:S01]  /*d0e0*/  LDS R83, [R83+UR9] ;  /* 0x0000000953537984 */ /* 0x000fe20008000800 */
[----:B------:R-:W-:-:S03]  /*d0f0*/  LOP3.LUT R82, R95, 0x80008000, RZ, 0xfc, !PT ;  /* 0x800080005f527812 */ /* 0x000fc600078efcff */
[----:B------:R-:W0:Y:S01]  /*d100*/  LDS R144, [R142+UR9] ;  /* 0x000000098e907984 */ /* 0x000e220008000800 */
                                                                                                /* 0x000000525f8f7241 */
                                                                                                /* 0x000fe40000000091 */
                                                                                                /* 0x000000525f5f7241 */
                                                                                                /* 0x000fe40000008091 */
[----:B------:R-:W-:Y:S02]  /*d130*/  LOP3.LUT R82, R127, 0xffff, RZ, 0xc0, !PT ;  /* 0x0000ffff7f527812 */ /* 0x000fe400078ec0ff */
[----:B------:R-:W-:Y:S02]  /*d140*/  LOP3.LUT R127, R94, 0x80008000, RZ, 0xfc, !PT ;  /* 0x800080005e7f7812 */ /* 0x000fe400078efcff */
[----:B------:R-:W-:Y:S02]  /*d150*/  PRMT R95, R95, 0x5410, RZ ;  /* 0x000054105f5f7816 */ /* 0x000fe400000000ff */
                                                                                                /* 0x0000007f5e917241 */
                                                                                                /* 0x000fc40000000052 */
                                                                                                /* 0x0000007f5e527241 */
                                                                                                /* 0x000fe40000008052 */
[----:B------:R-:W1:Y:S02]  /*d180*/  LDC R94, c[0x0][0xbd4] ;  /* 0x0002f500ff5e7b82 */ /* 0x000e640000000800 */
[----:B------:R-:W-:Y:S02]  /*d190*/  PRMT R82, R82, 0x5410, RZ ;  /* 0x0000541052527816 */ /* 0x000fe400000000ff */
[----:B-1----:R-:W-:Y:S02]  /*d1a0*/  HSET2.BF.GE.AND R94, R43.H0_H0, R94, PT ;  /* 0x0000005e2b5e7233 */ /* 0x002fe40003806880 */
[C-C-:B0-----:R-:W-:Y:S02]  /*d1b0*/  PRMT R127, R144.reuse, 0x5410, R83.reuse ;  /* 0x00005410907f7816 */ /* 0x141fe40000000053 */
[----:B------:R-:W-:Y:S01]  /*d1c0*/  PRMT R144, R144, 0x7632, R83 ;  /* 0x0000763290907816 */ /* 0x000fe20000000053 */
[----:B------:R-:W-:-:S02]  /*d1d0*/  HFMA2 R94, -R94, UR7.H0_H0, R42.H0_H0 ;  /* 0x200000075e5e7c31 */ /* 0x000fc4000804012a */
[----:B------:R-:W-:Y:S02]  /*d1e0*/  HADD2 R127, R127, -R82 ;  /* 0x800000527f7f7230 */ /* 0x000fe40000000000 */
[----:B------:R-:W0:Y:S01]  /*d1f0*/  LDC.64 R82, c[0x0][0xbd8] ;  /* 0x0002f600ff527b82 */ /* 0x000e220000000a00 */
[----:B------:R-:W-:Y:S01]  /*d200*/  HFMA2.MMA R144, R144, 1, 1, -R95 ;  /* 0x3c003c0090907835 */ /* 0x000fe2000010005f */
[C---:B0-----:R-:W-:Y:S02]  /*d210*/  IDP.2A.LO.S16.S8 R82, R94.reuse, UR8, R82 ;  /* 0x000000085e527c26 */ /* 0x041fe40008001652 */
[----:B------:R-:W-:-:S03]  /*d220*/  IDP.2A.HI.S16.S8 R83, R94, UR10, R83 ;  /* 0x0000000a5e537c26 */ /* 0x000fc60008003653 */
[----:B------:R-:W-:Y:S04]  /*d230*/  LDS R95, [R82+UR9] ;  /* 0x00000009525f7984 */ /* 0x000fe80008000800 */
[----:B------:R-:W0:Y:S02]  /*d240*/  LDS R94, [R83+UR9] ;  /* 0x00000009535e7984 */ /* 0x000e240008000800 */
[C-C-:B0-----:R-:W-:Y:S02]  /*d250*/  PRMT R146, R95.reuse, 0x5410, R94.reuse ;  /* 0x000054105f927816 */ /* 0x141fe4000000005e */
[----:B------:R-:W-:-:S03]  /*d260*/  PRMT R94, R95, 0x7632, R94 ;  /* 0x000076325f5e7816 */ /* 0x000fc6000000005e */
[----:B------:R-:W-:-:S03]  /*d270*/  HADD2 R145, R146, -R145 ;  /* 0x8000009192917230 */ /* 0x000fc60000000000 */
[----:B------:R-:W-:Y:S02]  /*d280*/  HFMA2.MMA R143, R94, 1, 1, -R143 ;  /* 0x3c003c005e8f7835 */ /* 0x000fe4000010008f */
                                                                                                /* 0x0000007f915f7241 */
                                                                                                /* 0x000fe400000003ff */
                                                                                                /* 0x0000007f915e7242 */
                                                                                                /* 0x000fe400000017ff */
[----:B------:R-:W0:Y:S02]  /*d2b0*/  POPC R146, R95 ;  /* 0x0000005f00927309 */ /* 0x000e240000000000 */
                                                                                                /* 0x0000007f91947241 */
                                                                                                /* 0x000fe2000000105e */
[----:B------:R-:W-:-:S05]  /*d2d0*/  IMAD.SHL.U32 R94, R94, 0x2, RZ ;  /* 0x000000025e5e7824 */ /* 0x000fca00078e00ff */
[----:B------:R-:W-:Y:S01]  /*d2e0*/  LOP3.LUT R94, R94, 0x1e, RZ, 0xc0, !PT ;  /* 0x0000001e5e5e7812 */ /* 0x000fe200078ec0ff */
[----:B------:R-:W-:-:S03]  /*d2f0*/  HFMA2.MMA R148, R148, R110, -RZ ;  /* 0x0000006e94947235 */ /* 0x000fc600001000ff */
[----:B------:R-:W-:Y:S02]  /*d300*/  SHF.L.U32 R147, R164, R94, RZ ;  /* 0x0000005ea4937219 */ /* 0x000fe400000006ff */
                                                                                                /* 0x000000908f5e7242 */
                                                                                                /* 0x000fe400000017ff */
[----:B0-----:R-:W-:-:S04]  /*d320*/  LOP3.LUT R146, R146, 0x1, RZ, 0xc0, !PT ;  /* 0x0000000192927812 */ /* 0x001fc800078ec0ff */
[----:B------:R-:W-:-:S04]  /*d330*/  ISETP.NE.U32.AND P0, PT, R146, 0x1, PT ;  /* 0x000000019200780c */ /* 0x000fc80003f05070 */
[----:B------:R-:W-:-:S04]  /*d340*/  SEL R146, R165, 0xa820a820, !P0 ;  /* 0xa820a820a5927807 */ /* 0x000fc80004000000 */
                                                                                                /* 0x4040009292927241 */
                                                                                                /* 0x000fe4000000005f */
                                                                                                /* 0x000000908f5f7241 */
                                                                                                /* 0x000fe400000003ff */
[----:B------:R-:W-:Y:S02]  /*d370*/  LOP3.LUT R146, R146, R147, RZ, 0xfc, !PT ;  /* 0x0000009392927212 */ /* 0x000fe400078efcff */
[----:B------:R-:W0:Y:S01]  /*d380*/  POPC R150, R95 ;  /* 0x0000005f00967309 */ /* 0x000e220000000000 */
                                                                                                /* 0x000000908f937241 */
                                                                                                /* 0x000fe2000000105e */
        /* <DEDUP_REMOVED lines=9> */
                                                                                                /* 0x4040009696967241 */
                                                                                                /* 0x000fe4000000005f */
[----:B------:R-:W-:Y:S02]  /*d440*/  HMNMX2 R95, |R147|, 65504, 65504, PT ;  /* 0x7bff7bff935f7840 */ /* 0x000fe40003800200 */
[----:B------:R-:W-:-:S03]  /*d450*/  LOP3.LUT R147, R150, R94, RZ, 0xfc, !PT ;  /* 0x0000005e96937212 */ /* 0x000fc600078efcff */
[----:B------:R-:W-:-:S04]  /*d460*/  LOP3.LUT R94, R95, 0x80008000, RZ, 0xfc, !PT ;  /* 0x800080005f5e7812 */ /* 0x000fc800078efcff */
                                                                                                /* 0x0000005e5f967241 */
                                                                                                /* 0x000fca0000000093 */
[----:B------:R-:W-:Y:S01]  /*d480*/  HADD2 R143, R143, R150 ;  /* 0x000000968f8f7230 */ /* 0x000fe20000000000 */
                                                                                                /* 0x0000005e5f967241 */
                                                                                                /* 0x000fe40000008093 */
[----:B------:R-:W-:-:S03]  /*d4a0*/  HMNMX2 R94, |R148|, 65504, 65504, PT ;  /* 0x7bff7bff945e7840 */ /* 0x000fc60003800200 */
[----:B------:R-:W-:Y:S02]  /*d4b0*/  HADD2 R150, R144.H0_H0, R150.H0_H0 ;  /* 0x2000009690967230 */ /* 0x000fe40000000800 */
[----:B------:R-:W-:-:S04]  /*d4c0*/  LOP3.LUT R144, R94, 0x80008000, RZ, 0xfc, !PT ;  /* 0x800080005e907812 */ /* 0x000fc800078efcff */
                                                                                                /* 0x000000905e947241 */
                                                                                                /* 0x000fe40000000092 */
                                                                                                /* 0x000000905e907241 */
                                                                                                /* 0x000fc80000008092 */
        /* <DEDUP_REMOVED lines=17> */
[----:B--2---:R-:W-:Y:S02]  /*d600*/  LOP3.LUT R142, R151, 0xffff, RZ, 0xc0, !PT ;  /* 0x0000ffff978e7812 */ /* 0x004fe400078ec0ff */
[----:B------:R-:W-:Y:S02]  /*d610*/  SHF.R.U32.HI R144, RZ, 0x10, R151 ;  /* 0x00000010ff907819 */ /* 0x000fe40000011697 */
                                                                                                /* 0x00000053608e7241 */
                                                                                                /* 0x000fe4000000008e */
[----:B------:R-:W1:Y:S01]  /*d630*/  LDC.64 R82, c[0x0][0xbf0] ;  /* 0x0002fc00ff527b82 */ /* 0x000e620000000a00 */
[----:B0-----:R-:W-:-:S02]  /*d640*/  HSET2.BF.GE.AND R96, R43.H0_H0, R143, PT ;  /* 0x0000008f2b607233 */ /* 0x001fc40003806880 */
[----:B------:R-:W-:-:S03]  /*d650*/  LOP3.LUT R143, R28, 0x80008000, RZ, 0xfc, !PT ;  /* 0x800080001c8f7812 */ /* 0x000fc600078efcff */
[----:B------:R-:W-:Y:S01]  /*d660*/  HFMA2 R96, -R96, UR7.H0_H0, R42.H0_H0 ;  /* 0x2000000760607c31 */ /* 0x000fe2000804012a */
                                                                                                /* 0x0000008f1c907241 */
                                                                                                /* 0x000fc80000000090 */
[C---:B-1----:R-:W-:Y:S02]  /*d680*/  IDP.2A.LO.S16.S8 R82, R96.reuse, UR8, R82 ;  /* 0x0000000860527c26 */ /* 0x042fe40008001652 */
[----:B------:R-:W-:-:S03]  /*d690*/  IDP.2A.HI.S16.S8 R83, R96, UR10, R83 ;  /* 0x0000000a60537c26 */ /* 0x000fc60008003653 */
[----:B------:R-:W-:Y:S04]  /*d6a0*/  LDS R143, [R82+UR9] ;  /* 0x00000009528f7984 */ /* 0x000fe80008000800 */
[----:B------:R-:W0:Y:S02]  /*d6b0*/  LDS R28, [R83+UR9] ;  /* 0x00000009531c7984 */ /* 0x000e240008000800 */
[C-C-:B0-----:R-:W-:Y:S02]  /*d6c0*/  PRMT R145, R143.reuse, 0x5410, R28.reuse ;  /* 0x000054108f917816 */ /* 0x141fe4000000001c */
[----:B------:R-:W-:Y:S02]  /*d6d0*/  PRMT R143, R143, 0x7632, R28 ;  /* 0x000076328f8f7816 */ /* 0x000fe4000000001c */
[----:B------:R-:W0:Y:S02]  /*d6e0*/  LDC R28, c[0x0][0xbf8] ;  /* 0x0002fe00ff1c7b82 */ /* 0x000e240000000800 */
[----:B------:R-:W-:Y:S01]  /*d6f0*/  HFMA2.MMA R142, R145, 1, 1, -R142 ;  /* 0x3c003c00918e7835 */ /* 0x000fe2000010008e */
[----:B------:R-:W-:-:S05]  /*d700*/  HADD2 R144, R143, -R144 ;  /* 0x800000908f907230 */ /* 0x000fca0000000000 */
[----:B------:R-:W1:Y:S01]  /*d710*/  LDC R145, c[0x0][0xbfc] ;  /* 0x0002ff00ff917b82 */ /* 0x000e620000000800 */
[----:B0-----:R-:W-:-:S05]  /*d720*/  HSET2.BF.GE.AND R28, R43.H0_H0, R28, PT ;  /* 0x0000001c2b1c7233 */ /* 0x001fca0003806880 */
[----:B------:R-:W-:-:S05]  /*d730*/  HFMA2 R28, -R28, UR7.H0_H0, R42.H0_H0 ;  /* 0x200000071c1c7c31 */ /* 0x000fca000804012a */
[----:B-1----:R-:W-:-:S06]  /*d740*/  IDP.2A.LO.S16.S8 R28, R28, UR8, R145 ;  /* 0x000000081c1c7c26 */ /* 0x002fcc0008001691 */
[----:B------:R-:W0:Y:S02]  /*d750*/  LDS R28, [R28+UR9] ;  /* 0x000000091c1c7984 */ /* 0x000e240008000800 */
[----:B0-----:R-:W-:-:S04]  /*d760*/  PRMT R149, R28, 0x7610, R149 ;  /* 0x000076101c957816 */ /* 0x001fc80000000095 */
                                                                                                /* 0x000000958e607241 */
                                                                                                /* 0x000fe400000003ff */
                                                                                                /* 0x000000958e8f7242 */
                                                                                                /* 0x000fe400000017ff */
[----:B------:R-:W0:Y:S02]  /*d790*/  POPC R146, R96 ;  /* 0x0000006000927309 */ /* 0x000e240000000000 */
                                                                                                /* 0x000000958e917241 */
                                                                                                /* 0x000fe2000000108f */
[----:B------:R-:W-:Y:S01]  /*d7b0*/  IMAD.SHL.U32 R143, R143, 0x2, RZ ;  /* 0x000000028f8f7824 */ /* 0x000fe200078e00ff */
[----:B------:R-:W-:-:S04]  /*d7c0*/  PRMT R149, R28, 0x7632, R149 ;  /* 0x000076321c957816 */ /* 0x000fc80000000095 */
                                                                                                /* 0x00000095901c7242 */
                                                                                                /* 0x000fc800000017ff */
                                                                                                /* 0x0000009590937241 */
                                                                                                /* 0x000fe2000000101c */
[----:B------:R-:W-:Y:S01]  /*d7f0*/  IMAD.SHL.U32 R28, R28, 0x2, RZ ;  /* 0x000000021c1c7824 */ /* 0x000fe200078e00ff */
[----:B0-----:R-:W-:-:S03]  /*d800*/  LOP3.LUT R146, R146, 0x1, RZ, 0xc0, !PT ;  /* 0x0000000192927812 */ /* 0x001fc600078ec0ff */
[----:B------:R-:W-:Y:S01]  /*d810*/  HMUL2 R147, R147, R110 ;  /* 0x0000006e93937232 */ /* 0x000fe20000000000 */
[----:B------:R-:W-:Y:S02]  /*d820*/  LOP3.LUT R28, R28, 0x1e, RZ, 0xc0, !PT ;  /* 0x0000001e1c1c7812 */ /* 0x000fe400078ec0ff */
[----:B------:R-:W-:Y:S02]  /*d830*/  ISETP.NE.U32.AND P0, PT, R146, 0x1, PT ;  /* 0x000000019200780c */ /* 0x000fe40003f05070 */
[----:B------:R-:W-:Y:S02]  /*d840*/  LOP3.LUT R146, R143, 0x1e, RZ, 0xc0, !PT ;  /* 0x0000001e8f927812 */ /* 0x000fe400078ec0ff */
[----:B------:R-:W-:Y:S02]  /*d850*/  SEL R143, R165, 0xa820a820, !P0 ;  /* 0xa820a820a58f7807 */ /* 0x000fe40004000000 */
[----:B------:R-:W-:Y:S02]  /*d860*/  SHF.L.U32 R146, R164, R146, RZ ;  /* 0x00000092a4927219 */ /* 0x000fe400000006ff */
                                                                                                /* 0x4040008f8f8f7241 */
                                                                                                /* 0x000fc40000000060 */
                                                                                                /* 0x0000009590607241 */
                                                                                                /* 0x000fe400000003ff */
[----:B------:R-:W-:Y:S02]  /*d890*/  LOP3.LUT R143, R143, R146, RZ, 0xfc, !PT ;  /* 0x000000928f8f7212 */ /* 0x000fe400078efcff */
[----:B------:R-:W0:Y:S02]  /*d8a0*/  POPC R146, R96 ;  /* 0x0000006000927309 */ /* 0x000e240000000000 */
[----:B0-----:R-:W-:-:S04]  /*d8b0*/  LOP3.LUT R146, R146, 0x1, RZ, 0xc0, !PT ;  /* 0x0000000192927812 */ /* 0x001fc800078ec0ff */
[----:B------:R-:W-:-:S04]  /*d8c0*/  ISETP.NE.U32.AND P0, PT, R146, 0x1, PT ;  /* 0x000000019200780c */ /* 0x000fc80003f05070 */
[----:B------:R-:W-:Y:S02]  /*d8d0*/  SEL R151, R165, 0xa820a820, !P0 ;  /* 0xa820a820a5977807 */ /* 0x000fe40004000000 */
[----:B------:R-:W-:Y:S02]  /*d8e0*/  PLOP3.LUT P0, PT, PT, PT, UP0, 0x40, 0x0 ;  /* 0x000000000000781c */ /* 0x000fe40003f0e808 */
                                                                                                /* 0x4040009797927241 */
                                                                                                /* 0x000fe20000000060 */
[----:B------:R-:W-:Y:S01]  /*d900*/  HFMA2.MMA R96, R145, R110, -RZ ;  /* 0x0000006e91607235 */ /* 0x000fe200001000ff */
[----:B------:R-:W-:Y:S02]  /*d910*/  SHF.L.U32 R151, R164, R28, RZ ;  /* 0x0000001ca4977219 */ /* 0x000fe400000006ff */
[----:B------:R-:W-:Y:S02]  /*d920*/  HMNMX2 R28, |R147|, 65504, 65504, PT ;  /* 0x7bff7bff931c7840 */ /* 0x000fe40003800200 */
[----:B------:R-:W-:-:S02]  /*d930*/  LOP3.LUT R147, R146, R151, RZ, 0xfc, !PT ;  /* 0x0000009792937212 */ /* 0x000fc400078efcff */
[----:B------:R-:W-:Y:S02]  /*d940*/  LOP3.LUT R146, R143, 0xffff, RZ, 0xc0, !PT ;  /* 0x0000ffff8f927812 */ /* 0x000fe400078ec0ff */
[----:B------:R-:W-:Y:S02]  /*d950*/  LOP3.LUT R145, R28, 0x80008000, RZ, 0xfc, !PT ;  /* 0x800080001c917812 */ /* 0x000fe400078efcff */
[----:B------:R-:W-:Y:S02]  /*d960*/  HMNMX2 R96, |R96|, 65504, 65504, PT ;  /* 0x7bff7bff60607840 */ /* 0x000fe40003800200 */
                                                                                                /* 0x000000911c917241 */
                                                                                                /* 0x000fe40000000093 */
[----:B------:R-:W-:-:S03]  /*d980*/  PRMT R146, R147, 0x1054, R146 ;  /* 0x0000105493927816 */ /* 0x000fc60000000092 */
[----:B------:R-:W-:Y:S01]  /*d990*/  HADD2 R144, R144, R145 ;  /* 0x0000009190907230 */ /* 0x000fe20000000000 */
[----:B------:R-:W-:Y:S01]  /*d9a0*/  LOP3.LUT R145, R96, 0x80008000, RZ, 0xfc, !PT ;  /* 0x8000800060917812 */ /* 0x000fe200078efcff */
[----:B------:R0:W-:Y:S03]  /*d9b0*/  STL [R1+0x2c], R146 ;  /* 0x00002c9201007387 */ /* 0x0001e60000100800 */
                                                                                                /* 0x0000009160917241 */
                                                                                                /* 0x000fcc000000008f */
[----:B------:R-:W-:-:S10]  /*d9d0*/  HFMA2.MMA R142, R142, 1, 1, R145 ;  /* 0x3c003c008e8e7835 */ /* 0x000fd40000000091 */
        /* <DEDUP_REMOVED lines=11> */
[----:B------:R-:W3:Y:S08]  /*da90*/  LDC R148, c[0x0][0xc14] ;  /* 0x00030500ff947b82 */ /* 0x000ef00000000800 */
[----:B------:R-:W4:Y:S01]  /*daa0*/  LDC R150, c[0x0][0xc18] ;  /* 0x00030600ff967b82 */ /* 0x000f220000000800 */
[----:B0-----:R-:W-:-:S02]  /*dab0*/  HSET2.BF.GE.AND R142, R43.H0_H0, R142, PT ;  /* 0x0000008e2b8e7233 */ /* 0x001fc40003806880 */
[----:B--2---:R-:W-:Y:S02]  /*dac0*/  LOP3.LUT R143, R152, 0xffff, RZ, 0xc0, !PT ;  /* 0x0000ffff988f7812 */ /* 0x004fe400078ec0ff */
[----:B------:R-:W-:Y:S02]  /*dad0*/  SHF.R.U32.HI R147, RZ, 0x10, R152 ;  /* 0x00000010ff937819 */ /* 0x000fe40000011698 */
                                                                                                /* 0x0000005261907241 */
                                                                                                /* 0x000fe4000000008f */
                                                                                                /* 0x00000052618f7241 */
                                                                                                /* 0x000fe4000000808f */
[----:B------:R-:W0:Y:S01]  /*db00*/  LDC.64 R82, c[0x0][0xc08] ;  /* 0x00030200ff527b82 */ /* 0x000e220000000a00 */
[----:B------:R-:W-:-:S04]  /*db10*/  LOP3.LUT R97, R29, 0x80008000, RZ, 0xfc, !PT ;  /* 0x800080001d617812 */ /* 0x000fc800078efcff */
                                                                                                /* 0x000000611d927241 */
                                                                                                /* 0x000fe40000000093 */
                                                                                                /* 0x000000611d937241 */
                                                                                                /* 0x000fe40000008093 */
[----:B-1----:R-:W-:Y:S01]  /*db40*/  HSET2.BF.GE.AND R29, R43.H0_H0, R145, PT ;  /* 0x000000912b1d7233 */ /* 0x002fe20003806880 */
[----:B------:R-:W-:-:S04]  /*db50*/  HFMA2 R145, -R142, UR7.H0_H0, R42.H0_H0 ;  /* 0x200000078e917c31 */ /* 0x000fc8000804012a */
[----:B------:R-:W-:-:S05]  /*db60*/  HFMA2 R29, -R29, UR7.H0_H0, R42.H0_H0 ;  /* 0x200000071d1d7c31 */ /* 0x000fca000804012a */
[----:B---3--:R-:W-:Y:S02]  /*db70*/  IDP.2A.LO.S16.S8 R142, R29, UR8, R148 ;  /* 0x000000081d8e7c26 */ /* 0x008fe40008001694 */
[C---:B0-----:R-:W-:Y:S02]  /*db80*/  IDP.2A.LO.S16.S8 R82, R145.reuse, UR8, R82 ;  /* 0x0000000891527c26 */ /* 0x041fe40008001652 */
[----:B------:R-:W-:Y:S02]  /*db90*/  IDP.2A.HI.S16.S8 R145, R145, UR10, R83 ;  /* 0x0000000a91917c26 */ /* 0x000fe40008003653 */
[----:B----4-:R-:W-:Y:S01]  /*dba0*/  IDP.2A.HI.S16.S8 R83, R29, UR10, R150 ;  /* 0x0000000a1d537c26 */ /* 0x010fe20008003696 */
[----:B------:R-:W-:Y:S04]  /*dbb0*/  LDS R97, [R82+UR9] ;  /* 0x0000000952617984 */ /* 0x000fe80008000800 */
[----:B------:R-:W0:Y:S04]  /*dbc0*/  LDS R148, [R145+UR9] ;  /* 0x0000000991947984 */ /* 0x000e280008000800 */
[----:B------:R-:W-:Y:S04]  /*dbd0*/  LDS R29, [R142+UR9] ;  /* 0x000000098e1d7984 */ /* 0x000fe80008000800 */
[----:B------:R-:W1:Y:S01]  /*dbe0*/  LDS R150, [R83+UR9] ;  /* 0x0000000953967984 */ /* 0x000e620008000800 */
[----:B0-----:R-:W-:-:S02]  /*dbf0*/  PRMT R151, R97, 0x5410, R148 ;  /* 0x0000541061977816 */ /* 0x001fc40000000094 */
[----:B------:R-:W-:-:S03]  /*dc00*/  PRMT R97, R97, 0x7632, R148 ;  /* 0x0000763261617816 */ /* 0x000fc60000000094 */
[----:B------:R-:W-:Y:S02]  /*dc10*/  HADD2 R144, R151, -R144 ;  /* 0x8000009097907230 */ /* 0x000fe40000000000 */
[----:B------:R-:W0:Y:S01]  /*dc20*/  LDC R151, c[0x0][0xc20] ;  /* 0x00030800ff977b82 */ /* 0x000e220000000800 */
[C-C-:B-1----:R-:W-:Y:S01]  /*dc30*/  PRMT R148, R29.reuse, 0x5410, R150.reuse ;  /* 0x000054101d947816 */ /* 0x142fe20000000096 */
[----:B------:R-:W-:Y:S01]  /*dc40*/  HADD2 R146, R97, -R146 ;  /* 0x8000009261927230 */ /* 0x000fe20000000000 */
[----:B------:R-:W-:-:S04]  /*dc50*/  PRMT R29, R29, 0x7632, R150 ;  /* 0x000076321d1d7816 */ /* 0x000fc80000000096 */
[----:B------:R-:W-:Y:S01]  /*dc60*/  HFMA2.MMA R143, R148, 1, 1, -R143 ;  /* 0x3c003c00948f7835 */ /* 0x000fe2000010008f */
[----:B------:R-:W1:Y:S01]  /*dc70*/  LDC R150, c[0x0][0xc1c] ;  /* 0x00030700ff967b82 */ /* 0x000e620000000800 */
[----:B------:R-:W-:-:S08]  /*dc80*/  HFMA2.MMA R147, R29, 1, 1, -R147 ;  /* 0x3c003c001d937835 */ /* 0x000fd00000100093 */
                                                                                                /* 0x0000008f90947241 */
                                                                                                /* 0x000fe400000003ff */
                                                                                                /* 0x0000009392987241 */
                                                                                                /* 0x000fe400000003ff */
[----:B-1----:R-:W-:-:S05]  /*dcb0*/  HSET2.BF.GE.AND R150, R43.H0_H0, R150, PT ;  /* 0x000000962b967233 */ /* 0x002fca0003806880 */
[----:B------:R-:W-:-:S05]  /*dcc0*/  HFMA2 R150, -R150, UR7.H0_H0, R42.H0_H0 ;  /* 0x2000000796967c31 */ /* 0x000fca000804012a */
[----:B0-----:R-:W-:-:S06]  /*dcd0*/  IDP.2A.LO.S16.S8 R150, R150, UR8, R151 ;  /* 0x0000000896967c26 */ /* 0x001fcc0008001697 */
[----:B------:R-:W0:Y:S02]  /*dce0*/  LDS R150, [R150+UR9] ;  /* 0x0000000996967984 */ /* 0x000e240008000800 */
[C-C-:B0-----:R-:W-:Y:S02]  /*dcf0*/  PRMT R97, R150.reuse, 0x7610, R149.reuse ;  /* 0x0000761096617816 */ /* 0x141fe40000000095 */
[----:B------:R-:W-:Y:S02]  /*dd00*/  PRMT R149, R150, 0x7632, R149 ;  /* 0x0000763296957816 */ /* 0x000fe40000000095 */
                                                                                                /* 0x000000ff611d7241 */
                                                                                                /* 0x000fe400000003ff */
                                                                                                /* 0x0000009392967242 */
                                                                                                /* 0x000fc6000000179b */
[----:B------:R-:W-:Y:S01]  /*dd30*/  IMAD R29, R29, 0x10, R148 ;  /* 0x000000101d1d7824 */ /* 0x000fe200078e0294 */
                                                                                                /* 0x0000008f90947242 */
                                                                                                /* 0x000fc8000000179b */
                                                                                                /* 0x0000008f90977241 */
                                                                                                /* 0x000fc80000001094 */
                                                                                                /* 0x0000006197437242 */
                                                                                                /* 0x000fc80000001743 */
                                                                                                /* 0x0000006197617241 */
                                                                                                /* 0x000fe40000001043 */
                                                                                                /* 0x000000ff95977241 */
                                                                                                /* 0x000fe400000003ff */
                                                                                                /* 0x200000ff94947241 */
                                                                                                /* 0x000fe40000001043 */
[----:B------:R-:W-:Y:S01]  /*dda0*/  HFMA2.MMA R97, R97, R110, -RZ ;  /* 0x0000006e61617235 */ /* 0x000fe200001000ff */
[----:B------:R-:W-:Y:S01]  /*ddb0*/  IMAD R151, R151, 0x10, R152 ;  /* 0x0000001097977824 */ /* 0x000fe200078e0298 */
                                                                                                /* 0x0000009392987241 */
                                                                                                /* 0x000fe20000001096 */
[----:B------:R-:W-:Y:S02]  /*ddd0*/  IMAD.SHL.U32 R148, R148, 0x2, RZ ;  /* 0x0000000294947824 */ /* 0x000fe400078e00ff */
[----:B------:R-:W0:Y:S01]  /*dde0*/  POPC R153, R151 ;  /* 0x0000009700997309 */ /* 0x000e220000000000 */
                                                                                                /* 0x0000009598447242 */
                                                                                                /* 0x000fc40000001744 */
[----:B------:R-:W-:Y:S02]  /*de00*/  LOP3.LUT R148, R148, 0x1e, RZ, 0xc0, !PT ;  /* 0x0000001e94947812 */ /* 0x000fe400078ec0ff */
                                                                                                /* 0x200000ff96967241 */
                                                                                                /* 0x000fe40000001044 */
                                                                                                /* 0x0000009598987241 */
                                                                                                /* 0x000fe40000001044 */
[----:B------:R-:W-:Y:S01]  /*de30*/  SHF.L.U32 R148, R164, R148, RZ ;  /* 0x00000094a4947219 */ /* 0x000fe200000006ff */
[----:B------:R-:W-:Y:S01]  /*de40*/  IMAD.SHL.U32 R150, R150, 0x2, RZ ;  /* 0x0000000296967824 */ /* 0x000fe200078e00ff */
[----:B------:R-:W-:Y:S01]  /*de50*/  HMNMX2 R97, |R97|, 65504, 65504, PT ;  /* 0x7bff7bff61617840 */ /* 0x000fe20003800200 */
[----:B------:R-:W-:-:S03]  /*de60*/  HMUL2 R152, R152, R110 ;  /* 0x0000006e98987232 */ /* 0x000fc60000000000 */
[----:B------:R-:W-:Y:S02]  /*de70*/  LOP3.LUT R150, R150, 0x1e, RZ, 0xc0, !PT ;  /* 0x0000001e96967812 */ /* 0x000fe400078ec0ff */
[----:B0-----:R-:W-:Y:S02]  /*de80*/  LOP3.LUT R153, R153, 0x1, RZ, 0xc0, !PT ;  /* 0x0000000199997812 */ /* 0x001fe400078ec0ff */
[----:B------:R-:W-:Y:S02]  /*de90*/  SHF.L.U32 R150, R164, R150, RZ ;  /* 0x00000096a4967219 */ /* 0x000fe400000006ff */
[----:B------:R-:W-:-:S04]  /*dea0*/  ISETP.NE.U32.AND P0, PT, R153, 0x1, PT ;  /* 0x000000019900780c */ /* 0x000fc80003f05070 */
[----:B------:R-:W-:-:S04]  /*deb0*/  SEL R153, R165, 0xa820a820, !P0 ;  /* 0xa820a820a5997807 */ /* 0x000fc80004000000 */
                                                                                                /* 0x4040009999977241 */
                                                                                                /* 0x000fe40000000097 */
[----:B------:R-:W0:Y:S02]  /*ded0*/  POPC R153, R29 ;  /* 0x0000001d00997309 */ /* 0x000e240000000000 */
[----:B------:R-:W-:Y:S02]  /*dee0*/  LOP3.LUT R150, R150, R151, RZ, 0xfc, !PT ;  /* 0x0000009796967212 */ /* 0x000fe400078efcff */
[----:B0-----:R-:W-:-:S04]  /*def0*/  LOP3.LUT R153, R153, 0x1, RZ, 0xc0, !PT ;  /* 0x0000000199997812 */ /* 0x001fc800078ec0ff */
[----:B------:R-:W-:-:S04]  /*df00*/  ISETP.NE.U32.AND P0, PT, R153, 0x1, PT ;  /* 0x000000019900780c */ /* 0x000fc80003f05070 */
[----:B------:R-:W-:Y:S02]  /*df10*/  SEL R151, R165, 0xa820a820, !P0 ;  /* 0xa820a820a5977807 */ /* 0x000fe40004000000 */
[----:B------:R-:W-:Y:S01]  /*df20*/  PLOP3.LUT P0, PT, PT, PT, UP0, 0x80, 0x0 ;  /* 0x000000000000781c */ /* 0x000fe20003f0f008 */
[----:B------:R-:W-:Y:S01]  /*df30*/  UISETP.NE.AND UP0, UPT, UR6, 0x1f, UPT ;  /* 0x0000001f0600788c */ /* 0x000fe2000bf05270 */
                                                                                                /* 0x4040009797977241 */
                                                                                                /* 0x000fe4000000001d */
[----:B------:R-:W-:Y:S02]  /*df50*/  HMNMX2 R29, |R152|, 65504, 65504, PT ;  /* 0x7bff7bff981d7840 */ /* 0x000fe40003800200 */
[----:B------:R-:W-:-:S03]  /*df60*/  LOP3.LUT R148, R148, R151, RZ, 0xfc, !PT ;  /* 0x0000009794947212 */ /* 0x000fc600078efcff */
[----:B------:R-:W-:-:S04]  /*df70*/  LOP3.LUT R152, R29, 0x80008000, RZ, 0xfc, !PT ;  /* 0x800080001d987812 */ /* 0x000fc800078efcff */
                                                                                                /* 0x000000981d977241 */
                                                                                                /* 0x000fe40000000096 */
                                                                                                /* 0x000000981d987241 */
                                                                                                /* 0x000fc60000008096 */
[----:B------:R-:W-:Y:S01]  /*dfa0*/  HADD2 R146, R146, R151 ;  /* 0x0000009792927230 */ /* 0x000fe20000000000 */
[----:B------:R-:W-:Y:S02]  /*dfb0*/  LOP3.LUT R151, R97, 0x80008000, RZ, 0xfc, !PT ;  /* 0x8000800061977812 */ /* 0x000fe400078efcff */
[----:B------:R-:W-:Y:S02]  /*dfc0*/  HFMA2.MMA R147, R147, 1, 1, R152 ;  /* 0x3c003c0093937835 */ /* 0x000fe40000000098 */
                                                                                                /* 0x0000009761987241 */
                                                                                                /* 0x000fca0000000094 */
[----:B------:R-:W-:-:S05]  /*dfe0*/  HADD2 R144, R144, R152 ;  /* 0x0000009890907230 */ /* 0x000fca0000000000 */
[C-C-:B------:R-:W-:Y:S02]  /*dff0*/  PRMT R152, R144.reuse, 0x5410, R146.reuse ;  /* 0x0000541090987816 */ /* 0x140fe40000000092 */
[----:B------:R-:W-:Y:S02]  /*e000*/  PRMT R146, R144, 0x7632, R146 ;  /* 0x0000763290927816 */ /* 0x000fe40000000092 */
                                                                                                /* 0x0000009761907241 */
                                                                                                /* 0x000fe20000008094 */
[----:B------:R-:W-:Y:S04]  /*e020*/  STS [R82+UR9], R152 ;  /* 0x0000009852007988 */ /* 0x000fe80008000809 */
[----:B------:R0:W-:Y:S01]  /*e030*/  STS [R145+UR9], R146 ;  /* 0x0000009291007988 */ /* 0x0001e20008000809 */
[----:B------:R-:W-:-:S10]  /*e040*/  HFMA2.MMA R143, R143, 1, 1, R144 ;  /* 0x3c003c008f8f7835 */ /* 0x000fd40000000090 */
[C-C-:B0-----:R-:W-:Y:S02]  /*e050*/  PRMT R145, R143.reuse, 0x5410, R147.reuse ;  /* 0x000054108f917816 */ /* 0x141fe40000000093 */
[----:B------:R-:W-:Y:S02]  /*e060*/  PRMT R147, R143, 0x7632, R147 ;  /* 0x000076328f937816 */ /* 0x000fe40000000093 */
[----:B------:R-:W-:Y:S01]  /*e070*/  LOP3.LUT R143, R148, 0xffff, RZ, 0xc0, !PT ;  /* 0x0000ffff948f7812 */ /* 0x000fe200078ec0ff */
[----:B------:R-:W-:Y:S04]  /*e080*/  STS [R142+UR9], R145 ;  /* 0x000000918e007988 */ /* 0x000fe80008000809 */
[----:B------:R0:W-:Y:S01]  /*e090*/  STS [R83+UR9], R147 ;  /* 0x0000009353007988 */ /* 0x0001e20008000809 */
[----:B------:R-:W-:Y:S06]  /*e0a0*/  @!P0 BAR.SYNC 0x0 ;  /* 0x000000ff0000891d */ /* 0x000fec0000000000 */
[----:B0-----:R-:W-:-:S02]  /*e0b0*/  PRMT R83, R150, 0x1054, R143 ;  /* 0x0000105496537816 */ /* 0x001fc4000000008f */
[----:B------:R-:W-:-:S03]  /*e0c0*/  PLOP3.LUT P0, PT, PT, PT, UP0, 0x40, 0x0 ;  /* 0x000000000000781c */ /* 0x000fc60003f0e808 */
[----:B------:R0:W-:Y:S10]  /*e0d0*/  STL [R1+0xc], R83 ;  /* 0x00000c5301007387 */ /* 0x0001f40000100800 */
        /* <DEDUP_REMOVED lines=9> */
[C---:B-1----:R-:W-:Y:S02]  /*e170*/  IDP.2A.LO.S16.S8 R82, R83.reuse, UR8, R142 ;  /* 0x0000000853527c26 */ /* 0x042fe4000800168e */
[----:B---3--:R-:W-:-:S03]  /*e180*/  IDP.2A.HI.S16.S8 R83, R83, UR10, R144 ;  /* 0x0000000a53537c26 */ /* 0x008fc60008003690 */
[----:B------:R-:W-:Y:S01]  /*e190*/  LDS R144, [R82+UR9] ;  /* 0x0000000952907984 */ /* 0x000fe20008000800 */
[----:B--2---:R-:W-:Y:S02]  /*e1a0*/  LOP3.LUT R142, R154, 0xffff, RZ, 0xc0, !PT ;  /* 0x0000ffff9a8e7812 */ /* 0x004fe400078ec0ff */
[----:B------:R-:W-:Y:S02]  /*e1b0*/  SHF.R.U32.HI R145, RZ, 0x10, R154 ;  /* 0x00000010ff917819 */ /* 0x000fe4000001169a */
                                                                                                /* 0x0000008f1e8e7241 */
                                                                                                /* 0x000fe4000000008e */
[----:B------:R-:W0:Y:S01]  /*e1d0*/  LDS R143, [R83+UR9] ;  /* 0x00000009538f7984 */ /* 0x000e220008000800 */
[----:B------:R-:W-:-:S04]  /*e1e0*/  LOP3.LUT R30, R31, 0x80008000, RZ, 0xfc, !PT ;  /* 0x800080001f1e7812 */ /* 0x000fc800078efcff */
                                                                                                /* 0x0000001e1f1f7241 */
                                                                                                /* 0x000fe40000000091 */
[----:B------:R-:W1:Y:S02]  /*e200*/  LDC R30, c[0x0][0xc34] ;  /* 0x00030d00ff1e7b82 */ /* 0x000e640000000800 */
[----:B-1----:R-:W-:-:S05]  /*e210*/  HSET2.BF.GE.AND R30, R43.H0_H0, R30, PT ;  /* 0x0000001e2b1e7233 */ /* 0x002fca0003806880 */
[----:B------:R-:W-:Y:S01]  /*e220*/  HFMA2 R30, -R30, UR7.H0_H0, R42.H0_H0 ;  /* 0x200000071e1e7c31 */ /* 0x000fe2000804012a */
[C-C-:B0-----:R-:W-:Y:S02]  /*e230*/  PRMT R145, R144.reuse, 0x5410, R143.reuse ;  /* 0x0000541090917816 */ /* 0x141fe4000000008f */
[----:B------:R-:W-:-:S03]  /*e240*/  PRMT R144, R144, 0x7632, R143 ;  /* 0x0000763290907816 */ /* 0x000fc6000000008f */
[----:B------:R-:W-:Y:S02]  /*e250*/  HADD2 R142, R145, -R142 ;  /* 0x8000008e918e7230 */ /* 0x000fe40000000000 */
[----:B------:R-:W0:Y:S01]  /*e260*/  LDC R145, c[0x0][0xc38] ;  /* 0x00030e00ff917b82 */ /* 0x000e220000000800 */
[----:B------:R-:W-:Y:S01]  /*e270*/  HFMA2.MMA R143, R144, 1, 1, -R31 ;  /* 0x3c003c00908f7835 */ /* 0x000fe2000010001f */
[----:B0-----:R-:W-:-:S06]  /*e280*/  IDP.2A.LO.S16.S8 R30, R30, UR8, R145 ;  /* 0x000000081e1e7c26 */ /* 0x001fcc0008001691 */
[----:B------:R-:W0:Y:S02]  /*e290*/  LDS R30, [R30+UR9] ;  /* 0x000000091e1e7984 */ /* 0x000e240008000800 */
[----:B0-----:R-:W-:-:S04]  /*e2a0*/  PRMT R149, R30, 0x7610, R149 ;  /* 0x000076101e957816 */ /* 0x001fc80000000095 */
                                                                                                /* 0x000000958e1f7241 */
                                                                                                /* 0x000fe400000003ff */
                                                                                                /* 0x000000958e907242 */
                                                                                                /* 0x000fe400000017ff */
[----:B------:R-:W0:Y:S02]  /*e2d0*/  POPC R146, R31 ;  /* 0x0000001f00927309 */ /* 0x000e240000000000 */
                                                                                                /* 0x000000958e917241 */
                                                                                                /* 0x000fe20000001090 */
[----:B------:R-:W-:Y:S01]  /*e2f0*/  IMAD.SHL.U32 R144, R144, 0x2, RZ ;  /* 0x0000000290907824 */ /* 0x000fe200078e00ff */
[----:B------:R-:W-:-:S04]  /*e300*/  PRMT R149, R30, 0x7632, R149 ;  /* 0x000076321e957816 */ /* 0x000fc80000000095 */
                                                                                                /* 0x000000958f1e7241 */
                                                                                                /* 0x000fe400000003ff */
[----:B0-----:R-:W-:-:S04]  /*e320*/  LOP3.LUT R146, R146, 0x1, RZ, 0xc0, !PT ;  /* 0x0000000192927812 */ /* 0x001fc800078ec0ff */
[----:B------:R-:W-:Y:S02]  /*e330*/  ISETP.NE.U32.AND P0, PT, R146, 0x1, PT ;  /* 0x000000019200780c */ /* 0x000fe40003f05070 */
[----:B------:R-:W-:Y:S02]  /*e340*/  LOP3.LUT R146, R144, 0x1e, RZ, 0xc0, !PT ;  /* 0x0000001e90927812 */ /* 0x000fe400078ec0ff */
[----:B------:R-:W-:Y:S02]  /*e350*/  SEL R144, R165, 0xa820a820, !P0 ;  /* 0xa820a820a5907807 */ /* 0x000fe40004000000 */
[----:B------:R-:W-:Y:S02]  /*e360*/  SHF.L.U32 R146, R164, R146, RZ ;  /* 0x00000092a4927219 */ /* 0x000fe400000006ff */
                                                                                                /* 0x4040009090937241 */
                                                                                                /* 0x000fe4000000001f */
[----:B------:R-:W0:Y:S01]  /*e380*/  POPC R144, R30 ;  /* 0x0000001e00907309 */ /* 0x000e220000000000 */
                                                                                                /* 0x000000958f1f7242 */
                                                                                                /* 0x000fc400000017ff */
[----:B------:R-:W-:Y:S02]  /*e3a0*/  LOP3.LUT R147, R147, R146, RZ, 0xfc, !PT ;  /* 0x0000009293937212 */ /* 0x000fe400078efcff */
                                                                                                /* 0x000000958f977241 */
                                                                                                /* 0x000fe2000000101f */
[----:B------:R-:W-:-:S04]  /*e3c0*/  IMAD.SHL.U32 R31, R31, 0x2, RZ ;  /* 0x000000021f1f7824 */ /* 0x000fc800078e00ff */
[----:B------:R-:W-:Y:S01]  /*e3d0*/  HMUL2 R151, R151, R110 ;  /* 0x0000006e97977232 */ /* 0x000fe20000000000 */
[----:B------:R-:W-:Y:S02]  /*e3e0*/  LOP3.LUT R31, R31, 0x1e, RZ, 0xc0, !PT ;  /* 0x0000001e1f1f7812 */ /* 0x000fe400078ec0ff */
[----:B0-----:R-:W-:-:S04]  /*e3f0*/  LOP3.LUT R144, R144, 0x1, RZ, 0xc0, !PT ;  /* 0x0000000190907812 */ /* 0x001fc800078ec0ff */
[----:B------:R-:W-:-:S04]  /*e400*/  ISETP.NE.U32.AND P0, PT, R144, 0x1, PT ;  /* 0x000000019000780c */ /* 0x000fc80003f05070 */
[----:B------:R-:W-:Y:S02]  /*e410*/  SEL R153, R165, 0xa820a820, !P0 ;  /* 0xa820a820a5997807 */ /* 0x000fe40004000000 */
[----:B------:R-:W-:Y:S02]  /*e420*/  PLOP3.LUT P0, PT, PT, PT, UP0, 0x40, 0x0 ;  /* 0x000000000000781c */ /* 0x000fe40003f0e808 */
                                                                                                /* 0x4040009999907241 */
                                                                                                /* 0x000fe2000000001e */
[----:B------:R-:W-:Y:S01]  /*e440*/  HFMA2.MMA R30, R145, R110, -RZ ;  /* 0x0000006e911e7235 */ /* 0x000fe200001000ff */
[----:B------:R-:W-:Y:S02]  /*e450*/  SHF.L.U32 R153, R164, R31, RZ ;  /* 0x0000001fa4997219 */ /* 0x000fe400000006ff */
[----:B------:R-:W-:Y:S02]  /*e460*/  HMNMX2 R31, |R151|, 65504, 65504, PT ;  /* 0x7bff7bff971f7840 */ /* 0x000fe40003800200 */
[----:B------:R-:W-:-:S03]  /*e470*/  LOP3.LUT R144, R144, R153, RZ, 0xfc, !PT ;  /* 0x0000009990907212 */ /* 0x000fc600078efcff */
[----:B------:R-:W-:Y:S02]  /*e480*/  LOP3.LUT R145, R31, 0x80008000, RZ, 0xfc, !PT ;  /* 0x800080001f917812 */ /* 0x000fe400078efcff */
[----:B------:R-:W-:Y:S02]  /*e490*/  HMNMX2 R30, |R30|, 65504, 65504, PT ;  /* 0x7bff7bff1e1e7840 */ /* 0x000fe40003800200 */
                                                                                                /* 0x000000911f927241 */
                                                                                                /* 0x000fc60000000090 */
[----:B------:R-:W-:Y:S02]  /*e4b0*/  LOP3.LUT R145, R30, 0x80008000, RZ, 0xfc, !PT ;  /* 0x800080001e917812 */ /* 0x000fe400078efcff */
[----:B------:R-:W-:Y:S02]  /*e4c0*/  HADD2 R143, R143, R146 ;  /* 0x000000928f8f7230 */ /* 0x000fe40000000000 */
                                                                                                /* 0x000000911e917241 */
                                                                                                /* 0x000fe40000000093 */
[----:B------:R-:W-:-:S04]  /*e4e0*/  LOP3.LUT R147, R147, 0xffff, RZ, 0xc0, !PT ;  /* 0x0000ffff93937812 */ /* 0x000fc800078ec0ff */
[----:B------:R-:W-:-:S10]  /*e4f0*/  HFMA2.MMA R142, R142, 1, 1, R145 ;  /* 0x3c003c008e8e7835 */ /* 0x000fd40000000091 */
[C-C-:B------:R-:W-:Y:S02]  /*e500*/  PRMT R145, R142.reuse, 0x5410, R143.reuse ;  /* 0x000054108e917816 */ /* 0x140fe4000000008f */
[----:B------:R-:W-:-:S03]  /*e510*/  PRMT R143, R142, 0x7632, R143 ;  /* 0x000076328e8f7816 */ /* 0x000fc6000000008f */
[----:B------:R0:W-:Y:S04]  /*e520*/  STS [R82+UR9], R145 ;  /* 0x0000009152007988 */ /* 0x0001e80008000809 */
[----:B------:R1:W-:Y:S01]  /*e530*/  STS [R83+UR9], R143 ;  /* 0x0000008f53007988 */ /* 0x0003e20008000809 */
[----:B0-----:R-:W-:-:S05]  /*e540*/  PRMT R82, R144, 0x1054, R147 ;  /* 0x0000105490527816 */ /* 0x001fca0000000093 */
[----:B------:R1:W-:Y:S01]  /*e550*/  STL [R1+0x30], R82 ;  /* 0x0000305201007387 */ /* 0x0003e20000100800 */
[----:B------:R-:W-:Y:S06]  /*e560*/  BAR.SYNC 0x0 ;  /* 0x000000ff0000791d */ /* 0x000fec0000000000 */
[----:B-1----:R-:W-:Y:S05]  /*e570*/  @P0 BRA `(.L_x_14) ;  /* 0x0000003400640947 */ /* 0x002fea0003800000 */
[----:B------:R-:W0:Y:S01]  /*e580*/  LDC R145, c[0x0][0xc40] ;  /* 0x00031000ff917b82 */ /* 0x000e220000000800 */
[----:B------:R-:W-:Y:S01]  /*e590*/  SHF.R.U32.HI R83, RZ, 0x10, R128 ;  /* 0x00000010ff537819 */ /* 0x000fe20000011680 */
[----:B------:R-:W-:Y:S01]  /*e5a0*/  UISETP.NE.AND UP0, UPT, UR6, 0x21, UPT ;  /* 0x000000210600788c */ /* 0x000fe2000bf05270 */
[----:B------:R-:W-:-:S04]  /*e5b0*/  LOP3.LUT R144, R99, 0x80008000, RZ, 0xfc, !PT ;  /* 0x8000800063907812 */ /* 0x000fc800078efcff */
                                                                                                /* 0x0000009063527241 */
                                                                                                /* 0x000fe20000000053 */
[----:B------:R-:W1:Y:S01]  /*e5d0*/  LDC R143, c[0x0][0xc44] ;  /* 0x00031100ff8f7b82 */ /* 0x000e620000000800 */
                                                                                                /* 0x0000009063637241 */
                                                                                                /* 0x000fe40000008053 */
        /* <DEDUP_REMOVED lines=9> */
                                                                                                /* 0x0000005362807241 */
                                                                                                /* 0x000fe40000000090 */
                                                                                                /* 0x0000005362907241 */
                                                                                                /* 0x000fe40000008090 */
[----:B------:R-:W-:Y:S01]  /*e6a0*/  LDS R83, [R143+UR9] ;  /* 0x000000098f537984 */ /* 0x000fe20008000800 */
[----:B0-----:R-:W-:Y:S02]  /*e6b0*/  HSET2.BF.GE.AND R145, R43.H0_H0, R145, PT ;  /* 0x000000912b917233 */ /* 0x001fe40003806880 */
[----:B------:R-:W-:Y:S01]  /*e6c0*/  PRMT R144, R144, 0x5410, RZ ;  /* 0x0000541090907816 */ /* 0x000fe200000000ff */
[----:B------:R-:W0:Y:S02]  /*e6d0*/  LDS R98, [R142+UR9] ;  /* 0x000000098e627984 */ /* 0x000e240008000800 */
[----:B------:R-:W-:Y:S01]  /*e6e0*/  HFMA2 R145, -R145, UR7.H0_H0, R42.H0_H0 ;  /* 0x2000000791917c31 */ /* 0x000fe2000804012a */
[----:B0-----:R-:W-:-:S02]  /*e6f0*/  PRMT R147, R83, 0x5410, R98 ;  /* 0x0000541053937816 */ /* 0x001fc40000000062 */
        /* <DEDUP_REMOVED lines=12> */
                                                                                                /* 0x0000009080637241 */
                                                                                                /* 0x000fe400000003ff */
                                                                                                /* 0x0000009080537242 */
                                                                                                /* 0x000fe400000017ff */
[----:B------:R-:W0:Y:S02]  /*e7e0*/  POPC R145, R99 ;  /* 0x0000006300917309 */ /* 0x000e240000000000 */
                                                                                                /* 0x0000009080967241 */
                                                                                                /* 0x000fe20000001053 */
[----:B------:R-:W-:-:S05]  /*e800*/  IMAD.SHL.U32 R83, R83, 0x2, RZ ;  /* 0x0000000253537824 */ /* 0x000fca00078e00ff */
[----:B------:R-:W-:Y:S01]  /*e810*/  LOP3.LUT R83, R83, 0x1e, RZ, 0xc0, !PT ;  /* 0x0000001e53537812 */ /* 0x000fe200078ec0ff */
[----:B------:R-:W-:-:S03]  /*e820*/  HFMA2.MMA R150, R150, R110, -RZ ;  /* 0x0000006e96967235 */ /* 0x000fc600001000ff */
[----:B------:R-:W-:Y:S02]  /*e830*/  SHF.L.U32 R83, R164, R83, RZ ;  /* 0x00000053a4537219 */ /* 0x000fe400000006ff */
[----:B0-----:R-:W-:-:S04]  /*e840*/  LOP3.LUT R145, R145, 0x1, RZ, 0xc0, !PT ;  /* 0x0000000191917812 */ /* 0x001fc800078ec0ff */
[----:B------:R-:W-:Y:S02]  /*e850*/  ISETP.NE.U32.AND P0, PT, R145, 0x1, PT ;  /* 0x000000019100780c */ /* 0x000fe40003f05070 */
                                                                                                /* 0x0000009262917242 */
                                                                                                /* 0x000fe400000017ff */
[----:B------:R-:W-:Y:S02]  /*e870*/  SEL R148, R165, 0xa820a820, !P0 ;  /* 0xa820a820a5947807 */ /* 0x000fe40004000000 */
                                                                                                /* 0x0000009262937241 */
                                                                                                /* 0x000fe20000001091 */
[----:B------:R-:W-:Y:S01]  /*e890*/  IMAD.SHL.U32 R145, R145, 0x2, RZ ;  /* 0x0000000291917824 */ /* 0x000fe200078e00ff */
                                                                                                /* 0x4040009494947241 */
                                                                                                /* 0x000fe40000000063 */
                                                                                                /* 0x0000009262637241 */
                                                                                                /* 0x000fe200000003ff */
[----:B------:R-:W-:Y:S01]  /*e8c0*/  HMUL2 R147, R147, R110 ;  /* 0x0000006e93937232 */ /* 0x000fe20000000000 */
[----:B------:R-:W-:-:S02]  /*e8d0*/  LOP3.LUT R83, R148, R83, RZ, 0xfc, !PT ;  /* 0x0000005394537212 */ /* 0x000fc400078efcff */
[----:B------:R-:W0:Y:S01]  /*e8e0*/  POPC R148, R99 ;  /* 0x0000006300947309 */ /* 0x000e220000000000 */
[----:B------:R-:W-:-:S04]  /*e8f0*/  LOP3.LUT R145, R145, 0x1e, RZ, 0xc0, !PT ;  /* 0x0000001e91917812 */ /* 0x000fc800078ec0ff */
[----:B------:R-:W-:Y:S02]  /*e900*/  SHF.L.U32 R145, R164, R145, RZ ;  /* 0x00000091a4917219 */ /* 0x000fe400000006ff */
[----:B0-----:R-:W-:-:S04]  /*e910*/  LOP3.LUT R148, R148, 0x1, RZ, 0xc0, !PT ;  /* 0x0000000194947812 */ /* 0x001fc800078ec0ff */
[----:B------:R-:W-:-:S04]  /*e920*/  ISETP.NE.U32.AND P0, PT, R148, 0x1, PT ;  /* 0x000000019400780c */ /* 0x000fc80003f05070 */
[----:B------:R-:W-:Y:S02]  /*e930*/  SEL R148, R165, 0xa820a820, !P0 ;  /* 0xa820a820a5947807 */ /* 0x000fe40004000000 */
[----:B------:R-:W-:Y:S01]  /*e940*/  PLOP3.LUT P0, PT, PT, PT, UP0, 0x80, 0x0 ;  /* 0x000000000000781c */ /* 0x000fe20003f0f008 */
[----:B------:R-:W-:Y:S01]  /*e950*/  UISETP.NE.AND UP0, UPT, UR6, 0x21, UPT ;  /* 0x000000210600788c */ /* 0x000fe2000bf05270 */
                                                                                                /* 0x4040009494947241 */
                                                                                                /* 0x000fe40000000063 */
[----:B------:R-:W-:Y:S02]  /*e970*/  HMNMX2 R99, |R147|, 65504, 65504, PT ;  /* 0x7bff7bff93637840 */ /* 0x000fe40003800200 */
[----:B------:R-:W-:-:S03]  /*e980*/  LOP3.LUT R145, R148, R145, RZ, 0xfc, !PT ;  /* 0x0000009194917212 */ /* 0x000fc600078efcff */
[----:B------:R-:W-:-:S04]  /*e990*/  LOP3.LUT R148, R99, 0x80008000, RZ, 0xfc, !PT ;  /* 0x8000800063947812 */ /* 0x000fc800078efcff */
                                                                                                /* 0x0000009463937241 */
                                                                                                /* 0x000fe40000000091 */
                                                                                                /* 0x0000009463947241 */
                                                                                                /* 0x000fc60000008091 */
[----:B------:R-:W-:Y:S01]  /*e9c0*/  HADD2 R147, R98, R147 ;  /* 0x0000009362937230 */ /* 0x000fe20000000000 */
[----:B------:R-:W-:Y:S01]  /*e9d0*/  HMNMX2 R98, |R150|, 65504, 65504, PT ;  /* 0x7bff7bff96627840 */ /* 0x000fe20003800200 */
[----:B------:R-:W-:-:S04]  /*e9e0*/  HADD2 R148, R146.H0_H0, R148.H0_H0 ;  /* 0x2000009492947230 */ /* 0x000fc80000000800 */
[----:B------:R-:W-:-:S04]  /*e9f0*/  LOP3.LUT R146, R98, 0x80008000, RZ, 0xfc, !PT ;  /* 0x8000800062927812 */ /* 0x000fc800078efcff */
                                                                                                /* 0x0000009262967241 */
                                                                                                /* 0x000fe40000000053 */
                                                                                                /* 0x0000009262927241 */
                                                                                                /* 0x000fc80000008053 */
        /* <DEDUP_REMOVED lines=22> */
[C---:B-1----:R-:W-:Y:S02]  /*eb80*/  IDP.2A.HI.S16.S8 R83, R82.reuse, UR10, R83 ;  /* 0x0000000a52537c26 */ /* 0x042fe40008003653 */
[----:B---3--:R-:W-:-:S04]  /*eb90*/  IDP.2A.LO.S16.S8 R82, R82, UR8, R143 ;  /* 0x0000000852527c26 */ /* 0x008fc8000800168f */
[----:B------:R-:W-:Y:S04]  /*eba0*/  LDS R83, [R83+UR9] ;  /* 0x0000000953537984 */ /* 0x000fe80008000800 */
[----:B------:R-:W0:Y:S01]  /*ebb0*/  LDS R144, [R82+UR9] ;  /* 0x0000000952907984 */ /* 0x000e220008000800 */
[----:B--2---:R-:W-:-:S04]  /*ebc0*/  SHF.R.U32.HI R145, RZ, 0x10, R151 ;  /* 0x00000010ff917819 */ /* 0x004fc80000011697 */
                                                                                                /* 0x0000008e218f7241 */
                                                                                                /* 0x000fe40000000091 */
                                                                                                /* 0x0000008e21217241 */
                                                                                                /* 0x000fe40000008091 */
[----:B------:R-:W-:Y:S02]  /*ebf0*/  LOP3.LUT R142, R151, 0xffff, RZ, 0xc0, !PT ;  /* 0x0000ffff978e7812 */ /* 0x000fe400078ec0ff */
[----:B------:R-:W-:Y:S02]  /*ec00*/  PRMT R33, R33, 0x5410, RZ ;  /* 0x0000541021217816 */ /* 0x000fe400000000ff */
                                                                                                /* 0x0000009320917241 */
                                                                                                /* 0x000fe4000000008e */
                                                                                                /* 0x00000093208e7241 */
                                                                                                /* 0x000fc4000000808e */
[----:B------:R-:W1:Y:S01]  /*ec30*/  LDC R32, c[0x0][0xc58] ;  /* 0x00031600ff207b82 */ /* 0x000e620000000800 */
[--C-:B0-----:R-:W-:Y:S02]  /*ec40*/  PRMT R147, R144, 0x5410, R83.reuse ;  /* 0x0000541090937816 */ /* 0x101fe40000000053 */
[----:B------:R-:W-:Y:S02]  /*ec50*/  PRMT R142, R142, 0x5410, RZ ;  /* 0x000054108e8e7816 */ /* 0x000fe400000000ff */
[----:B------:R-:W-:-:S03]  /*ec60*/  PRMT R144, R144, 0x7632, R83 ;  /* 0x0000763290907816 */ /* 0x000fc60000000053 */
[----:B------:R-:W0:Y:S01]  /*ec70*/  LDC R83, c[0x0][0xc60] ;  /* 0x00031800ff537b82 */ /* 0x000e220000000800 */
[----:B------:R-:W-:Y:S01]  /*ec80*/  HFMA2.MMA R146, R147, 1, 1, -R142 ;  /* 0x3c003c0093927835 */ /* 0x000fe2000010008e */
[----:B------:R-:W-:-:S06]  /*ec90*/  HADD2 R144, R144, -R33 ;  /* 0x8000002190907230 */ /* 0x000fcc0000000000 */
[----:B------:R-:W2:Y:S01]  /*eca0*/  LDC R142, c[0x0][0xc5c] ;  /* 0x00031700ff8e7b82 */ /* 0x000ea20000000800 */
[----:B-1----:R-:W-:-:S05]  /*ecb0*/  HSET2.BF.GE.AND R32, R43.H0_H0, R32, PT ;  /* 0x000000202b207233 */ /* 0x002fca0003806880 */
[----:B------:R-:W-:-:S05]  /*ecc0*/  HFMA2 R32, -R32, UR7.H0_H0, R42.H0_H0 ;  /* 0x2000000720207c31 */ /* 0x000fca000804012a */
[----:B0-----:R-:W-:-:S05]  /*ecd0*/  IDP.2A.HI.S16.S8 R83, R32, UR10, R83 ;  /* 0x0000000a20537c26 */ /* 0x001fca0008003653 */
[----:B------:R-:W-:Y:S01]  /*ece0*/  LDS R33, [R83+UR9] ;  /* 0x0000000953217984 */ /* 0x000fe20008000800 */
[----:B--2---:R-:W-:-:S05]  /*ecf0*/  IDP.2A.LO.S16.S8 R142, R32, UR8, R142 ;  /* 0x00000008208e7c26 */ /* 0x004fca000800168e */
[----:B------:R-:W0:Y:S02]  /*ed00*/  LDS R32, [R142+UR9] ;  /* 0x000000098e207984 */ /* 0x000e240008000800 */
[C-C-:B0-----:R-:W-:Y:S02]  /*ed10*/  PRMT R148, R32.reuse, 0x5410, R33.reuse ;  /* 0x0000541020947816 */ /* 0x141fe40000000021 */
[----:B------:R-:W-:-:S04]  /*ed20*/  PRMT R32, R32, 0x7632, R33 ;  /* 0x0000763220207816 */ /* 0x000fc80000000021 */
[----:B------:R-:W-:Y:S01]  /*ed30*/  HFMA2.MMA R145, R148, 1, 1, -R145 ;  /* 0x3c003c0094917835 */ /* 0x000fe20000100091 */
[----:B------:R-:W-:-:S09]  /*ed40*/  HADD2 R143, R32, -R143 ;  /* 0x8000008f208f7230 */ /* 0x000fd20000000000 */
                                                                                                /* 0x0000009291217242 */
                                                                                                /* 0x000fe400000017ff */
                                                                                                /* 0x0000009291207241 */
                                                                                                /* 0x000fe400000003ff */
                                                                                                /* 0x0000009291967241 */
                                                                                                /* 0x000fe20000001021 */
[----:B------:R-:W-:Y:S01]  /*ed80*/  IMAD.SHL.U32 R33, R33, 0x2, RZ ;  /* 0x0000000221217824 */ /* 0x000fe200078e00ff */
[----:B------:R-:W0:Y:S04]  /*ed90*/  POPC R147, R32 ;  /* 0x0000002000937309 */ /* 0x000e280000000000 */
[----:B------:R-:W-:Y:S01]  /*eda0*/  LOP3.LUT R33, R33, 0x1e, RZ, 0xc0, !PT ;  /* 0x0000001e21217812 */ /* 0x000fe200078ec0ff */
[----:B------:R-:W-:-:S03]  /*edb0*/  HFMA2.MMA R150, R150, R110, -RZ ;  /* 0x0000006e96967235 */ /* 0x000fc600001000ff */
[----:B------:R-:W-:Y:S02]  /*edc0*/  SHF.L.U32 R148, R164, R33, RZ ;  /* 0x00000021a4947219 */ /* 0x000fe400000006ff */
                                                                                                /* 0x000000908f217241 */
                                                                                                /* 0x000fc800000003ff */
[----:B------:R-:W1:Y:S01]  /*ede0*/  POPC R151, R33 ;  /* 0x0000002100977309 */ /* 0x000e620000000000 */
[----:B0-----:R-:W-:-:S04]  /*edf0*/  LOP3.LUT R147, R147, 0x1, RZ, 0xc0, !PT ;  /* 0x0000000193937812 */ /* 0x001fc800078ec0ff */
[----:B------:R-:W-:-:S04]  /*ee00*/  ISETP.NE.U32.AND P0, PT, R147, 0x1, PT ;  /* 0x000000019300780c */ /* 0x000fc80003f05070 */
[----:B------:R-:W-:-:S04]  /*ee10*/  SEL R147, R165, 0xa820a820, !P0 ;  /* 0xa820a820a5937807 */ /* 0x000fc80004000000 */
                                                                                                /* 0x4040009393937241 */
                                                                                                /* 0x000fe40000000020 */
                                                                                                /* 0x000000908f207242 */
                                                                                                /* 0x000fe400000017ff */
[----:B-1----:R-:W-:Y:S02]  /*ee40*/  LOP3.LUT R151, R151, 0x1, RZ, 0xc0, !PT ;  /* 0x0000000197977812 */ /* 0x002fe400078ec0ff */
[----:B------:R-:W-:Y:S02]  /*ee50*/  LOP3.LUT R147, R147, R148, RZ, 0xfc, !PT ;  /* 0x0000009493937212 */ /* 0x000fe400078efcff */
                                                                                                /* 0x000000908f947241 */
                                                                                                /* 0x000fe20000001020 */
[----:B------:R-:W-:Y:S01]  /*ee70*/  IMAD.SHL.U32 R32, R32, 0x2, RZ ;  /* 0x0000000220207824 */ /* 0x000fe200078e00ff */
[----:B------:R-:W-:-:S03]  /*ee80*/  ISETP.NE.U32.AND P0, PT, R151, 0x1, PT ;  /* 0x000000019700780c */ /* 0x000fc60003f05070 */
[----:B------:R-:W-:Y:S01]  /*ee90*/  HMUL2 R148, R148, R110 ;  /* 0x0000006e94947232 */ /* 0x000fe20000000000 */
[----:B------:R-:W-:Y:S02]  /*eea0*/  SEL R151, R165, 0xa820a820, !P0 ;  /* 0xa820a820a5977807 */ /* 0x000fe40004000000 */
[----:B------:R-:W-:Y:S02]  /*eeb0*/  LOP3.LUT R32, R32, 0x1e, RZ, 0xc0, !PT ;  /* 0x0000001e20207812 */ /* 0x000fe400078ec0ff */
                                                                                                /* 0x4040009797977241 */
                                                                                                /* 0x000fe40000000021 */
[----:B------:R-:W-:Y:S02]  /*eed0*/  HMNMX2 R33, |R148|, 65504, 65504, PT ;  /* 0x7bff7bff94217840 */ /* 0x000fe40003800200 */
[----:B------:R-:W-:Y:S02]  /*eee0*/  SHF.L.U32 R32, R164, R32, RZ ;  /* 0x00000020a4207219 */ /* 0x000fe400000006ff */
[----:B------:R-:W-:-:S02]  /*eef0*/  PLOP3.LUT P0, PT, PT, PT, UP0, 0x40, 0x0 ;  /* 0x000000000000781c */ /* 0x000fc40003f0e808 */
[----:B------:R-:W-:Y:S02]  /*ef00*/  LOP3.LUT R148, R151, R32, RZ, 0xfc, !PT ;  /* 0x0000002097947212 */ /* 0x000fe400078efcff */
[----:B------:R-:W-:-:S04]  /*ef10*/  LOP3.LUT R32, R33, 0x80008000, RZ, 0xfc, !PT ;  /* 0x8000800021207812 */ /* 0x000fc800078efcff */
                                                                                                /* 0x0000002021977241 */
                                                                                                /* 0x000fca0000000094 */
[----:B------:R-:W-:Y:S01]  /*ef30*/  HADD2 R143, R143, R151 ;  /* 0x000000978f8f7230 */ /* 0x000fe20000000000 */
                                                                                                /* 0x0000002021977241 */
                                                                                                /* 0x000fe40000008094 */
[----:B------:R-:W-:-:S03]  /*ef50*/  HMNMX2 R32, |R150|, 65504, 65504, PT ;  /* 0x7bff7bff96207840 */ /* 0x000fc60003800200 */
[----:B------:R-:W-:Y:S02]  /*ef60*/  HADD2 R151, R144.H0_H0, R151.H0_H0 ;  /* 0x2000009790977230 */ /* 0x000fe40000000800 */
[----:B------:R-:W-:-:S04]  /*ef70*/  LOP3.LUT R144, R32, 0x80008000, RZ, 0xfc, !PT ;  /* 0x8000800020907812 */ /* 0x000fc800078efcff */
                                                                                                /* 0x0000009020967241 */
                                                                                                /* 0x000fe40000000093 */
                                                                                                /* 0x0000009020907241 */
                                                                                                /* 0x000fe40000008093 */
        /* <DEDUP_REMOVED lines=17> */
                                                                                                /* 0x0000009065527241 */
                                                                                                /* 0x000fe20000000053 */
[----:B------:R-:W1:Y:S01]  /*f0c0*/  LDC R143, c[0x0][0xc74] ;  /* 0x00031d00ff8f7b82 */ /* 0x000e620000000800 */
                                                                                                /* 0x0000009065657241 */
                                                                                                /* 0x000fe40000008053 */
        /* <DEDUP_REMOVED lines=9> */
                                                                                                /* 0x0000005364817241 */
                                                                                                /* 0x000fe40000000090 */
                                                                                                /* 0x0000005364907241 */
                                                                                                /* 0x000fe40000008090 */
[----:B------:R-:W-:Y:S01]  /*f190*/  LDS R83, [R143+UR9] ;  /* 0x000000098f537984 */ /* 0x000fe20008000800 */
[----:B0-----:R-:W-:Y:S02]  /*f1a0*/  HSET2.BF.GE.AND R145, R43.H0_H0, R145, PT ;  /* 0x000000912b917233 */ /* 0x001fe40003806880 */
[----:B------:R-:W-:Y:S01]  /*f1b0*/  PRMT R144, R144, 0x5410, RZ ;  /* 0x0000541090907816 */ /* 0x000fe200000000ff */
[----:B------:R-:W0:Y:S02]  /*f1c0*/  LDS R100, [R142+UR9] ;  /* 0x000000098e647984 */ /* 0x000e240008000800 */
[----:B------:R-:W-:Y:S01]  /*f1d0*/  HFMA2 R145, -R145, UR7.H0_H0, R42.H0_H0 ;  /* 0x2000000791917c31 */ /* 0x000fe2000804012a */
[----:B0-----:R-:W-:-:S02]  /*f1e0*/  PRMT R146, R83, 0x5410, R100 ;  /* 0x0000541053927816 */ /* 0x001fc40000000064 */
        /* <DEDUP_REMOVED lines=12> */
                                                                                                /* 0x0000009081657241 */
                                                                                                /* 0x000fe400000003ff */
                                                                                                /* 0x0000009081537242 */
                                                                                                /* 0x000fe400000017ff */
[----:B------:R-:W0:Y:S02]  /*f2d0*/  POPC R145, R101 ;  /* 0x0000006500917309 */ /* 0x000e240000000000 */
                                                                                                /* 0x0000009081967241 */
                                                                                                /* 0x000fe20000001053 */
[----:B------:R-:W-:-:S05]  /*f2f0*/  IMAD.SHL.U32 R83, R83, 0x2, RZ ;  /* 0x0000000253537824 */ /* 0x000fca00078e00ff */
[----:B------:R-:W-:Y:S01]  /*f300*/  LOP3.LUT R83, R83, 0x1e, RZ, 0xc0, !PT ;  /* 0x0000001e53537812 */ /* 0x000fe200078ec0ff */
[----:B------:R-:W-:-:S03]  /*f310*/  HFMA2.MMA R150, R150, R110, -RZ ;  /* 0x0000006e96967235 */ /* 0x000fc600001000ff */
[----:B------:R-:W-:Y:S02]  /*f320*/  SHF.L.U32 R83, R164, R83, RZ ;  /* 0x00000053a4537219 */ /* 0x000fe400000006ff */
[----:B0-----:R-:W-:-:S04]  /*f330*/  LOP3.LUT R145, R145, 0x1, RZ, 0xc0, !PT ;  /* 0x0000000191917812 */ /* 0x001fc800078ec0ff */
[----:B------:R-:W-:Y:S02]  /*f340*/  ISETP.NE.U32.AND P0, PT, R145, 0x1, PT ;  /* 0x000000019100780c */ /* 0x000fe40003f05070 */
                                                                                                /* 0x0000009264917242 */
                                                                                                /* 0x000fe400000017ff */
[----:B------:R-:W-:Y:S02]  /*f360*/  SEL R148, R165, 0xa820a820, !P0 ;  /* 0xa820a820a5947807 */ /* 0x000fe40004000000 */
                                                                                                /* 0x0000009264937241 */
                                                                                                /* 0x000fe20000001091 */
[----:B------:R-:W-:Y:S01]  /*f380*/  IMAD.SHL.U32 R145, R145, 0x2, RZ ;  /* 0x0000000291917824 */ /* 0x000fe200078e00ff */
                                                                                                /* 0x4040009494947241 */
                                                                                                /* 0x000fe40000000065 */
                                                                                                /* 0x0000009264657241 */
                                                                                                /* 0x000fe200000003ff */
        /* <DEDUP_REMOVED lines=10> */
                                                                                                /* 0x4040009494947241 */
                                                                                                /* 0x000fe40000000065 */
[----:B------:R-:W-:Y:S02]  /*f460*/  HMNMX2 R101, |R147|, 65504, 65504, PT ;  /* 0x7bff7bff93657840 */ /* 0x000fe40003800200 */
[----:B------:R-:W-:-:S03]  /*f470*/  LOP3.LUT R145, R148, R145, RZ, 0xfc, !PT ;  /* 0x0000009194917212 */ /* 0x000fc600078efcff */
[----:B------:R-:W-:-:S04]  /*f480*/  LOP3.LUT R148, R101, 0x80008000, RZ, 0xfc, !PT ;  /* 0x8000800065947812 */ /* 0x000fc800078efcff */
                                                                                                /* 0x0000009465937241 */
                                                                                                /* 0x000fe40000000091 */
                                                                                                /* 0x0000009465947241 */
                                                                                                /* 0x000fc60000008091 */
[----:B------:R-:W-:Y:S01]  /*f4b0*/  HADD2 R147, R100, R147 ;  /* 0x0000009364937230 */ /* 0x000fe20000000000 */
[----:B------:R-:W-:Y:S01]  /*f4c0*/  HMNMX2 R100, |R150|, 65504, 65504, PT ;  /* 0x7bff7bff96647840 */ /* 0x000fe20003800200 */
[----:B------:R-:W-:-:S04]  /*f4d0*/  HADD2 R148, R146.H0_H0, R148.H0_H0 ;  /* 0x2000009492947230 */ /* 0x000fc80000000800 */
[----:B------:R-:W-:-:S04]  /*f4e0*/  LOP3.LUT R146, R100, 0x80008000, RZ, 0xfc, !PT ;  /* 0x8000800064927812 */ /* 0x000fc800078efcff */
                                                                                                /* 0x0000009264967241 */
                                                                                                /* 0x000fe40000000053 */
                                                                                                /* 0x0000009264927241 */
                                                                                                /* 0x000fc80000008053 */
        /* <DEDUP_REMOVED lines=27> */
                                                                                                /* 0x0000008e238f7241 */
                                                                                                /* 0x000fe40000000091 */
                                                                                                /* 0x0000008e23237241 */
                                                                                                /* 0x000fe40000008091 */
[----:B------:R-:W-:Y:S02]  /*f6e0*/  LOP3.LUT R142, R152, 0xffff, RZ, 0xc0, !PT ;  /* 0x0000ffff988e7812 */ /* 0x000fe400078ec0ff */
[----:B------:R-:W-:Y:S02]  /*f6f0*/  PRMT R35, R35, 0x5410, RZ ;  /* 0x0000541023237816 */ /* 0x000fe400000000ff */
                                                                                                /* 0x0000009322917241 */
                                                                                                /* 0x000fe4000000008e */
                                                                                                /* 0x00000093228e7241 */
                                                                                                /* 0x000fc4000000808e */
        /* <DEDUP_REMOVED lines=18> */
                                                                                                /* 0x0000009291237242 */
                                                                                                /* 0x000fe400000017ff */
                                                                                                /* 0x0000009291227241 */
                                                                                                /* 0x000fe400000003ff */
                                                                                                /* 0x0000009291967241 */
                                                                                                /* 0x000fe20000001023 */
[----:B------:R-:W-:Y:S01]  /*f870*/  IMAD.SHL.U32 R35, R35, 0x2, RZ ;  /* 0x0000000223237824 */ /* 0x000fe200078e00ff */
[----:B------:R-:W0:Y:S04]  /*f880*/  POPC R147, R34 ;  /* 0x0000002200937309 */ /* 0x000e280000000000 */
[----:B------:R-:W-:Y:S01]  /*f890*/  LOP3.LUT R35, R35, 0x1e, RZ, 0xc0, !PT ;  /* 0x0000001e23237812 */ /* 0x000fe200078ec0ff */
[----:B------:R-:W-:-:S03]  /*f8a0*/  HFMA2.MMA R150, R150, R110, -RZ ;  /* 0x0000006e96967235 */ /* 0x000fc600001000ff */
[----:B------:R-:W-:Y:S02]  /*f8b0*/  SHF.L.U32 R148, R164, R35, RZ ;  /* 0x00000023a4947219 */ /* 0x000fe400000006ff */
                                                                                                /* 0x000000908f237241 */
                                                                                                /* 0x000fc800000003ff */
[----:B------:R-:W1:Y:S01]  /*f8d0*/  POPC R151, R35 ;  /* 0x0000002300977309 */ /* 0x000e620000000000 */
[----:B0-----:R-:W-:-:S04]  /*f8e0*/  LOP3.LUT R147, R147, 0x1, RZ, 0xc0, !PT ;  /* 0x0000000193937812 */ /* 0x001fc800078ec0ff */
[----:B------:R-:W-:-:S04]  /*f8f0*/  ISETP.NE.U32.AND P0, PT, R147, 0x1, PT ;  /* 0x000000019300780c */ /* 0x000fc80003f05070 */
[----:B------:R-:W-:-:S04]  /*f900*/  SEL R147, R165, 0xa820a820, !P0 ;  /* 0xa820a820a5937807 */ /* 0x000fc80004000000 */
                                                                                                /* 0x4040009393937241 */
                                                                                                /* 0x000fe40000000022 */
                                                                                                /* 0x000000908f227242 */
                                                                                                /* 0x000fe400000017ff */
[----:B-1----:R-:W-:Y:S02]  /*f930*/  LOP3.LUT R151, R151, 0x1, RZ, 0xc0, !PT ;  /* 0x0000000197977812 */ /* 0x002fe400078ec0ff */
[----:B------:R-:W-:Y:S02]  /*f940*/  LOP3.LUT R147, R147, R148, RZ, 0xfc, !PT ;  /* 0x0000009493937212 */ /* 0x000fe400078efcff */
                                                                                                /* 0x000000908f947241 */
                                                                                                /* 0x000fe20000001022 */
[----:B------:R-:W-:Y:S01]  /*f960*/  IMAD.SHL.U32 R34, R34, 0x2, RZ ;  /* 0x0000000222227824 */ /* 0x000fe200078e00ff */
[----:B------:R-:W-:-:S03]  /*f970*/  ISETP.NE.U32.AND P0, PT, R151, 0x1, PT ;  /* 0x000000019700780c */ /* 0x000fc60003f05070 */
[----:B------:R-:W-:Y:S01]  /*f980*/  HMUL2 R148, R148, R110 ;  /* 0x0000006e94947232 */ /* 0x000fe20000000000 */
[----:B------:R-:W-:Y:S02]  /*f990*/  SEL R151, R165, 0xa820a820, !P0 ;  /* 0xa820a820a5977807 */ /* 0x000fe40004000000 */
[----:B------:R-:W-:Y:S02]  /*f9a0*/  LOP3.LUT R34, R34, 0x1e, RZ, 0xc0, !PT ;  /* 0x0000001e22227812 */ /* 0x000fe400078ec0ff */
                                                                                                /* 0x4040009797977241 */
                                                                                                /* 0x000fe40000000023 */
[----:B------:R-:W-:Y:S02]  /*f9c0*/  HMNMX2 R35, |R148|, 65504, 65504, PT ;  /* 0x7bff7bff94237840 */ /* 0x000fe40003800200 */
[----:B------:R-:W-:Y:S02]  /*f9d0*/  SHF.L.U32 R34, R164, R34, RZ ;  /* 0x00000022a4227219 */ /* 0x000fe400000006ff */
[----:B------:R-:W-:-:S02]  /*f9e0*/  PLOP3.LUT P0, PT, PT, PT, UP0, 0x40, 0x0 ;  /* 0x000000000000781c */ /* 0x000fc40003f0e808 */
[----:B------:R-:W-:Y:S02]  /*f9f0*/  LOP3.LUT R148, R151, R34, RZ, 0xfc, !PT ;  /* 0x0000002297947212 */ /* 0x000fe400078efcff */
[----:B------:R-:W-:-:S04]  /*fa00*/  LOP3.LUT R34, R35, 0x80008000, RZ, 0xfc, !PT ;  /* 0x8000800023227812 */ /* 0x000fc800078efcff */
                                                                                                /* 0x0000002223977241 */
                                                                                                /* 0x000fca0000000094 */
[----:B------:R-:W-:Y:S01]  /*fa20*/  HADD2 R143, R143, R151 ;  /* 0x000000978f8f7230 */ /* 0x000fe20000000000 */
                                                                                                /* 0x0000002223977241 */
                                                                                                /* 0x000fe40000008094 */
[----:B------:R-:W-:-:S03]  /*fa40*/  HMNMX2 R34, |R150|, 65504, 65504, PT ;  /* 0x7bff7bff96227840 */ /* 0x000fc60003800200 */
[----:B------:R-:W-:Y:S02]  /*fa50*/  HADD2 R151, R144.H0_H0, R151.H0_H0 ;  /* 0x2000009790977230 */ /* 0x000fe40000000800 */
[----:B------:R-:W-:-:S04]  /*fa60*/  LOP3.LUT R144, R34, 0x80008000, RZ, 0xfc, !PT ;  /* 0x8000800022907812 */ /* 0x000fc800078efcff */
                                                                                                /* 0x0000009022967241 */
                                                                                                /* 0x000fe40000000093 */
                                                                                                /* 0x0000009022907241 */
                                                                                                /* 0x000fe40000008093 */
        /* <DEDUP_REMOVED lines=17> */
                                                                                                /* 0x0000009067527241 */
                                                                                                /* 0x000fe20000000053 */
[----:B------:R-:W1:Y:S01]  /*fbb0*/  LDC R143, c[0x0][0xca4] ;  /* 0x00032900ff8f7b82 */ /* 0x000e620000000800 */
                                                                                                /* 0x0000009067677241 */
                                                                                                /* 0x000fe40000008053 */
        /* <DEDUP_REMOVED lines=9> */
                                                                                                /* 0x0000005366827241 */
                                                                                                /* 0x000fe40000000090 */
                                                                                                /* 0x0000005366907241 */
                                                                                                /* 0x000fe40000008090 */
        /* <DEDUP_REMOVED lines=18> */
                                                                                                /* 0x0000009082677241 */
                                                                                                /* 0x000fe400000003ff */
                                                                                                /* 0x0000009082537242 */
                                                                                                /* 0x000fe400000017ff */
[----:B------:R-:W0:Y:S02]  /*fdc0*/  POPC R145, R103 ;  /* 0x0000006700917309 */ /* 0x000e240000000000 */
                                                                                                /* 0x0000009082967241 */
                                                                                                /* 0x000fe20000001053 */
[----:B------:R-:W-:-:S05]  /*fde0*/  IMAD.SHL.U32 R83, R83, 0x2, RZ ;  /* 0x0000000253537824 */ /* 0x000fca00078e00ff */
[----:B------:R-:W-:Y:S01]  /*fdf0*/  LOP3.LUT R83, R83, 0x1e, RZ, 0xc0, !PT ;  /* 0x0000001e53537812 */ /* 0x000fe200078ec0ff */
[----:B------:R-:W-:-:S03]  /*fe00*/  HFMA2.MMA R150, R150, R110, -RZ ;  /* 0x0000006e96967235 */ /* 0x000fc600001000ff */
[----:B------:R-:W-:Y:S02]  /*fe10*/  SHF.L.U32 R83, R164, R83, RZ ;  /* 0x00000053a4537219 */ /* 0x000fe400000006ff */
[----:B0-----:R-:W-:-:S04]  /*fe20*/  LOP3.LUT R145, R145, 0x1, RZ, 0xc0, !PT ;  /* 0x0000000191917812 */ /* 0x001fc800078ec0ff */
[----:B------:R-:W-:Y:S02]  /*fe30*/  ISETP.NE.U32.AND P0, PT, R145, 0x1, PT ;  /* 0x000000019100780c */ /* 0x000fe40003f05070 */
                                                                                                /* 0x0000009266917242 */
                                                                                                /* 0x000fe400000017ff */
[----:B------:R-:W-:Y:S02]  /*fe50*/  SEL R148, R165, 0xa820a820, !P0 ;  /* 0xa820a820a5947807 */ /* 0x000fe40004000000 */
                                                                                                /* 0x0000009266937241 */
                                                                                                /* 0x000fe20000001091 */
[----:B------:R-:W-:Y:S01]  /*fe70*/  IMAD.SHL.U32 R145, R145, 0x2, RZ ;  /* 0x0000000291917824 */ /* 0x000fe200078e00ff */
                                                                                                /* 0x4040009494947241 */
                                                                                                /* 0x000fe40000000067 */
                                                                                                /* 0x0000009266677241 */
                                                                                                /* 0x000fe200000003ff */
        /* <DEDUP_REMOVED lines=10> */
                                                                                                /* 0x4040009494947241 */
                                                                                                /* 0x000fe40000000067 */
[----:B------:R-:W-:Y:S02]  /*ff50*/  HMNMX2 R103, |R147|, 65504, 65504, PT ;  /* 0x7bff7bff93677840 */ /* 0x000fe40003800200 */
[----:B------:R-:W-:-:S03]  /*ff60*/  LOP3.LUT R145, R148, R145, RZ, 0xfc, !PT ;  /* 0x0000009194917212 */ /* 0x000fc600078efcff */
[----:B------:R-:W-:-:S04]  /*ff70*/  LOP3.LUT R148, R103, 0x80008000, RZ, 0xfc, !PT ;  /* 0x8000800067947812 */ /* 0x000fc800078efcff */
                                                                                                /* 0x0000009467937241 */
                                                                                                /* 0x000fe40000000091 */
                                                                                                /* 0x0000009467947241 */
                                                                                                /* 0x000fc60000008091 */
[----:B------:R-:W-:Y:S01]  /*ffa0*/  HADD2 R147, R102, R147 ;  /* 0x0000009366937230 */ /* 0x000fe20000000000 */
[----:B------:R-:W-:Y:S01]  /*ffb0*/  HMNMX2 R102, |R150|, 65504, 65504, PT ;  /* 0x7bff7bff96667840 */ /* 0x000fe20003800200 */
[----:B------:R-:W-:-:S04]  /*ffc0*/  HADD2 R148, R146.H0_H0, R148.H0_H0 ;  /* 0x2000009492947230 */ /* 0x000fc80000000800 */
[----:B------:R-:W-:-:S04]  /*ffd0*/  LOP3.LUT R146, R102, 0x80008000, RZ, 0xfc, !PT ;  /* 0x8000800066927812 */ /* 0x000fc800078efcff */
                                                                                                /* 0x0000009266967241 */
                                                                                                /* 0x000fe40000000053 */
                                                                                                /* 0x0000009266927241 */
                                                                                                /* 0x000fc80000008053 */
        /* <DEDUP_REMOVED lines=21> */
[----:B-1----:R-:W-:-:S05]  /*10150*/  IDP.2A.LO.S16.S8 R82, R83, UR8, R142 ;  /* 0x0000000853527c26 */ /* 0x002fca000800168e */
[----:B------:R-:W-:Y:S01]  /*10160*/  LDS R145, [R82+UR9] ;  /* 0x0000000952917984 */ /* 0x000fe20008000800 */
[----:B---3--:R-:W-:Y:S01]  /*10170*/  IDP.2A.HI.S16.S8 R83, R83, UR10, R144 ;  /* 0x0000000a53537c26 */ /* 0x008fe20008003690 */
[----:B------:R-:W-:Y:S02]  /*10180*/  LOP3.LUT R144, R37, 0x80008000, RZ, 0xfc, !PT ;  /* 0x8000800025907812 */ /* 0x000fe400078efcff */
[----:B--2---:R-:W-:-:S04]  /*10190*/  LOP3.LUT R142, R152, 0xffff, RZ, 0xc0, !PT ;  /* 0x0000ffff988e7812 */ /* 0x004fc800078ec0ff */
                                                                                                /* 0x0000008f248e7241 */
                                                                                                /* 0x000fe4000000008e */
[----:B------:R-:W-:Y:S01]  /*101b0*/  SHF.R.U32.HI R143, RZ, 0x10, R152 ;  /* 0x00000010ff8f7819 */ /* 0x000fe20000011698 */
[----:B------:R-:W0:Y:S03]  /*101c0*/  LDS R36, [R83+UR9] ;  /* 0x0000000953247984 */ /* 0x000e260008000800 */
                                                                                                /* 0x00000090258f7241 */
                                                                                                /* 0x000fe4000000008f */
[----:B------:R-:W1:Y:S08]  /*101e0*/  LDC R37, c[0x0][0xcc4] ;  /* 0x00033100ff257b82 */ /* 0x000e700000000800 */
[----:B------:R-:W2:Y:S01]  /*101f0*/  LDC R144, c[0x0][0xcc8] ;  /* 0x00033200ff907b82 */ /* 0x000ea20000000800 */
[----:B-1----:R-:W-:-:S05]  /*10200*/  HSET2.BF.GE.AND R37, R43.H0_H0, R37, PT ;  /* 0x000000252b257233 */ /* 0x002fca0003806880 */
[----:B------:R-:W-:-:S05]  /*10210*/  HFMA2 R37, -R37, UR7.H0_H0, R42.H0_H0 ;  /* 0x2000000725257c31 */ /* 0x000fca000804012a */
[----:B--2---:R-:W-:Y:S01]  /*10220*/  IDP.2A.LO.S16.S8 R37, R37, UR8, R144 ;  /* 0x0000000825257c26 */ /* 0x004fe20008001690 */
[C-C-:B0-----:R-:W-:Y:S02]  /*10230*/  PRMT R147, R145.reuse, 0x5410, R36.reuse ;  /* 0x0000541091937816 */ /* 0x141fe40000000024 */
[----:B------:R-:W-:Y:S02]  /*10240*/  PRMT R36, R145, 0x7632, R36 ;  /* 0x0000763291247816 */ /* 0x000fe40000000024 */
[----:B------:R-:W0:Y:S02]  /*10250*/  LDS R144, [R37+UR9] ;  /* 0x0000000925907984 */ /* 0x000e240008000800 */
[----:B------:R-:W-:Y:S01]  /*10260*/  HFMA2.MMA R142, R147, 1, 1, -R142 ;  /* 0x3c003c00938e7835 */ /* 0x000fe2000010008e */
[----:B------:R-:W-:Y:S01]  /*10270*/  HADD2 R143, R36, -R143 ;  /* 0x8000008f248f7230 */ /* 0x000fe20000000000 */
[C-C-:B0-----:R-:W-:Y:S02]  /*10280*/  PRMT R145, R144.reuse, 0x7610, R149.reuse ;  /* 0x0000761090917816 */ /* 0x141fe40000000095 */
[----:B------:R-:W-:-:S06]  /*10290*/  PRMT R149, R144, 0x7632, R149 ;  /* 0x0000763290957816 */ /* 0x000fcc0000000095 */
                                                                                                /* 0x000000918e247241 */
                                                                                                /* 0x000fc800000003ff */
[----:B------:R-:W0:Y:S02]  /*102b0*/  POPC R144, R36 ;  /* 0x0000002400907309 */ /* 0x000e240000000000 */
[----:B0-----:R-:W-:-:S04]  /*102c0*/  LOP3.LUT R144, R144, 0x1, RZ, 0xc0, !PT ;  /* 0x0000000190907812 */ /* 0x001fc800078ec0ff */
[----:B------:R-:W-:Y:S02]  /*102d0*/  ISETP.NE.U32.AND P0, PT, R144, 0x1, PT ;  /* 0x000000019000780c */ /* 0x000fe40003f05070 */
                                                                                                /* 0x000000918e907242 */
                                                                                                /* 0x000fe400000017ff */
[----:B------:R-:W-:Y:S02]  /*102f0*/  SEL R37, R165, 0xa820a820, !P0 ;  /* 0xa820a820a5257807 */ /* 0x000fe40004000000 */
                                                                                                /* 0x000000918e917241 */
                                                                                                /* 0x000fe20000001090 */
[----:B------:R-:W-:Y:S01]  /*10310*/  IMAD.SHL.U32 R144, R144, 0x2, RZ ;  /* 0x0000000290907824 */ /* 0x000fe200078e00ff */
                                                                                                /* 0x4040002525937241 */
                                                                                                /* 0x000fe40000000024 */
                                                                                                /* 0x000000958f247241 */
                                                                                                /* 0x000fc400000003ff */
[----:B------:R-:W-:Y:S02]  /*10340*/  LOP3.LUT R144, R144, 0x1e, RZ, 0xc0, !PT ;  /* 0x0000001e90907812 */ /* 0x000fe400078ec0ff */
[----:B------:R-:W0:Y:S02]  /*10350*/  POPC R37, R36 ;  /* 0x0000002400257309 */ /* 0x000e240000000000 */
[----:B------:R-:W-:-:S04]  /*10360*/  SHF.L.U32 R144, R164, R144, RZ ;  /* 0x00000090a4907219 */ /* 0x000fc800000006ff */
[----:B------:R-:W-:Y:S02]  /*10370*/  LOP3.LUT R147, R147, R144, RZ, 0xfc, !PT ;  /* 0x0000009093937212 */ /* 0x000fe400078efcff */
                                                                                                /* 0x000000958f907242 */
                                                                                                /* 0x000fc800000017ff */
                                                                                                /* 0x000000958f957241 */
                                                                                                /* 0x000fe20000001090 */
[----:B------:R-:W-:Y:S01]  /*103a0*/  IMAD.SHL.U32 R144, R144, 0x2, RZ ;  /* 0x0000000290907824 */ /* 0x000fe200078e00ff */
[----:B0-----:R-:W-:-:S04]  /*103b0*/  LOP3.LUT R37, R37, 0x1, RZ, 0xc0, !PT ;  /* 0x0000000125257812 */ /* 0x001fc800078ec0ff */
[----:B------:R-:W-:Y:S02]  /*103c0*/  LOP3.LUT R146, R144, 0x1e, RZ, 0xc0, !PT ;  /* 0x0000001e90927812 */ /* 0x000fe400078ec0ff */
[----:B------:R-:W-:Y:S01]  /*103d0*/  ISETP.NE.U32.AND P0, PT, R37, 0x1, PT ;  /* 0x000000012500780c */ /* 0x000fe20003f05070 */
[----:B------:R-:W-:-:S03]  /*103e0*/  HMUL2 R37, R149, R110 ;  /* 0x0000006e95257232 */ /* 0x000fc60000000000 */
[----:B------:R-:W-:Y:S02]  /*103f0*/  SEL R149, R165, 0xa820a820, !P0 ;  /* 0xa820a820a5957807 */ /* 0x000fe40004000000 */
[----:B------:R-:W-:Y:S02]  /*10400*/  HMNMX2 R37, |R37|, 65504, 65504, PT ;  /* 0x7bff7bff25257840 */ /* 0x000fe40003800200 */
                                                                                                /* 0x4040009595907241 */
                                                                                                /* 0x000fe20000000024 */
[----:B------:R-:W-:Y:S01]  /*10420*/  HFMA2.MMA R36, R145, R110, -RZ ;  /* 0x0000006e91247235 */ /* 0x000fe200001000ff */
[----:B------:R-:W-:Y:S02]  /*10430*/  SHF.L.U32 R149, R164, R146, RZ ;  /* 0x00000092a4957219 */ /* 0x000fe400000006ff */
[----:B------:R-:W-:Y:S02]  /*10440*/  LOP3.LUT R145, R37, 0x80008000, RZ, 0xfc, !PT ;  /* 0x8000800025917812 */ /* 0x000fe400078efcff */
[----:B------:R-:W-:-:S02]  /*10450*/  LOP3.LUT R144, R144, R149, RZ, 0xfc, !PT ;  /* 0x0000009590907212 */ /* 0x000fc400078efcff */
[----:B------:R-:W-:Y:S02]  /*10460*/  PLOP3.LUT P0, PT, PT, PT, UP0, 0x40, 0x0 ;  /* 0x000000000000781c */ /* 0x000fe40003f0e808 */
                                                                                                /* 0x0000009125927241 */
                                                                                                /* 0x000fe40000000090 */
[----:B------:R-:W-:-:S03]  /*10480*/  HMNMX2 R36, |R36|, 65504, 65504, PT ;  /* 0x7bff7bff24247840 */ /* 0x000fc60003800200 */
[----:B------:R-:W-:Y:S02]  /*10490*/  HADD2 R146, R143, R146 ;  /* 0x000000928f927230 */ /* 0x000fe40000000000 */
[----:B------:R-:W-:-:S04]  /*104a0*/  LOP3.LUT R143, R36, 0x80008000, RZ, 0xfc, !PT ;  /* 0x80008000248f7812 */ /* 0x000fc800078efcff */
                                                                                                /* 0x0000008f248f7241 */
                                                                                                /* 0x000fe40000000093 */
        /* <DEDUP_REMOVED lines=14> */
                                                                                                /* 0x0000009069527241 */
                                                                                                /* 0x000fe20000000053 */
[----:B------:R-:W1:Y:S01]  /*105b0*/  LDC R146, c[0x0][0xcd4] ;  /* 0x00033500ff927b82 */ /* 0x000e620000000800 */
                                                                                                /* 0x0000009069697241 */
                                                                                                /* 0x000fe40000008053 */
        /* <DEDUP_REMOVED lines=9> */
                                                                                                /* 0x0000005368837241 */
                                                                                                /* 0x000fe40000000090 */
                                                                                                /* 0x0000005368907241 */
                                                                                                /* 0x000fe40000008090 */
        /* <DEDUP_REMOVED lines=18> */
                                                                                                /* 0x0000009083697241 */
                                                                                                /* 0x000fe400000003ff */
                                                                                                /* 0x0000009083537242 */
                                                                                                /* 0x000fe400000017ff */
[----:B------:R-:W0:Y:S02]  /*107c0*/  POPC R145, R105 ;  /* 0x0000006900917309 */ /* 0x000e240000000000 */
                                                                                                /* 0x0000009083957241 */
                                                                                                /* 0x000fe20000001053 */
[----:B------:R-:W-:-:S05]  /*107e0*/  IMAD.SHL.U32 R83, R83, 0x2, RZ ;  /* 0x0000000253537824 */ /* 0x000fca00078e00ff */
[----:B------:R-:W-:Y:S01]  /*107f0*/  HFMA2.MMA R149, R149, R110, -RZ ;  /* 0x0000006e95957235 */ /* 0x000fe200001000ff */
[----:B0-----:R-:W-:-:S04]  /*10800*/  LOP3.LUT R145, R145, 0x1, RZ, 0xc0, !PT ;  /* 0x0000000191917812 */ /* 0x001fc800078ec0ff */
[----:B------:R-:W-:Y:S02]  /*10810*/  ISETP.NE.U32.AND P0, PT, R145, 0x1, PT ;  /* 0x000000019100780c */ /* 0x000fe40003f05070 */
[----:B------:R-:W-:Y:S02]  /*10820*/  LOP3.LUT R145, R83, 0x1e, RZ, 0xc0, !PT ;  /* 0x0000001e53917812 */ /* 0x000fe400078ec0ff */
[----:B------:R-:W-:-:S04]  /*10830*/  SEL R148, R165, 0xa820a820, !P0 ;  /* 0xa820a820a5947807 */ /* 0x000fc80004000000 */
                                                                                                /* 0x4040009494537241 */
                                                                                                /* 0x000fe40000000069 */
[----:B------:R-:W-:Y:S02]  /*10850*/  SHF.L.U32 R148, R164, R145, RZ ;  /* 0x00000091a4947219 */ /* 0x000fe400000006ff */
                                                                                                /* 0x0000009268697241 */
                                                                                                /* 0x000fe400000003ff */
[----:B------:R-:W-:Y:S02]  /*10870*/  LOP3.LUT R83, R83, R148, RZ, 0xfc, !PT ;  /* 0x0000009453537212 */ /* 0x000fe400078efcff */
[----:B------:R-:W0:Y:S01]  /*10880*/  POPC R148, R105 ;  /* 0x0000006900947309 */ /* 0x000e220000000000 */
                                                                                                /* 0x0000009268917242 */
                                                                                                /* 0x000fc800000017ff */
                                                                                                /* 0x0000009268937241 */
                                                                                                /* 0x000fe20000001091 */
        /* <DEDUP_REMOVED lines=9> */
                                                                                                /* 0x4040009494947241 */
                                                                                                /* 0x000fe40000000069 */
[----:B------:R-:W-:Y:S02]  /*10950*/  HMNMX2 R105, |R147|, 65504, 65504, PT ;  /* 0x7bff7bff93697840 */ /* 0x000fe40003800200 */
[----:B------:R-:W-:-:S03]  /*10960*/  LOP3.LUT R145, R148, R145, RZ, 0xfc, !PT ;  /* 0x0000009194917212 */ /* 0x000fc600078efcff */
[----:B------:R-:W-:-:S04]  /*10970*/  LOP3.LUT R148, R105, 0x80008000, RZ, 0xfc, !PT ;  /* 0x8000800069947812 */ /* 0x000fc800078efcff */
                                                                                                /* 0x0000009469937241 */
                                                                                                /* 0x000fe40000000091 */
                                                                                                /* 0x0000009469947241 */
                                                                                                /* 0x000fc60000008091 */
[----:B------:R-:W-:Y:S01]  /*109a0*/  HADD2 R147, R104, R147 ;  /* 0x0000009368937230 */ /* 0x000fe20000000000 */
[----:B------:R-:W-:Y:S01]  /*109b0*/  HMNMX2 R104, |R149|, 65504, 65504, PT ;  /* 0x7bff7bff95687840 */ /* 0x000fe20003800200 */
[----:B------:R-:W-:-:S04]  /*109c0*/  HADD2 R148, R146.H0_H0, R148.H0_H0 ;  /* 0x2000009492947230 */ /* 0x000fc80000000800 */
[----:B------:R-:W-:-:S04]  /*109d0*/  LOP3.LUT R146, R104, 0x80008000, RZ, 0xfc, !PT ;  /* 0x8000800068927812 */ /* 0x000fc800078efcff */
                                                                                                /* 0x0000009268957241 */
                                                                                                /* 0x000fcc0000000053 */
[----:B------:R-:W-:Y:S01]  /*109f0*/  HFMA2.MMA R149, R131, 1, 1, R149 ;  /* 0x3c003c0083957835 */ /* 0x000fe20000000095 */
                                                                                                /* 0x0000009268837241 */
                                                                                                /* 0x000fe40000008053 */
        /* <DEDUP_REMOVED lines=26> */
                                                                                                /* 0x00000090278f7241 */
                                                                                                /* 0x000fe40000000091 */
                                                                                                /* 0x0000009027277241 */
                                                                                                /* 0x000fe40000008091 */
[----:B------:R-:W-:Y:S02]  /*10bd0*/  LOP3.LUT R144, R150, 0xffff, RZ, 0xc0, !PT ;  /* 0x0000ffff96907812 */ /* 0x000fe400078ec0ff */
[----:B------:R-:W-:Y:S02]  /*10be0*/  PRMT R39, R39, 0x5410, RZ ;  /* 0x0000541027277816 */ /* 0x000fe400000000ff */
                                                                                                /* 0x0000009326917241 */
                                                                                                /* 0x000fe40000000090 */
                                                                                                /* 0x0000009326907241 */
                                                                                                /* 0x000fc40000008090 */
[----:B------:R-:W1:Y:S01]  /*10c10*/  LDC R38, c[0x0][0xce8] ;  /* 0x00033a00ff267b82 */ /* 0x000e620000000800 */
[C-C-:B0-----:R-:W-:Y:S02]  /*10c20*/  PRMT R147, R83.reuse, 0x5410, R142.reuse ;  /* 0x0000541053937816 */ /* 0x141fe4000000008e */
        /* <DEDUP_REMOVED lines=16> */
                                                                                                /* 0x0000009291267241 */
                                                                                                /* 0x000fe400000003ff */
                                                                                                /* 0x0000009291277242 */
                                                                                                /* 0x000fe400000017ff */
[----:B------:R-:W0:Y:S02]  /*10d50*/  POPC R147, R38 ;  /* 0x0000002600937309 */ /* 0x000e240000000000 */
                                                                                                /* 0x0000009291957241 */
                                                                                                /* 0x000fe20000001027 */
[----:B------:R-:W-:-:S05]  /*10d70*/  IMAD.SHL.U32 R39, R39, 0x2, RZ ;  /* 0x0000000227277824 */ /* 0x000fca00078e00ff */
[----:B------:R-:W-:Y:S01]  /*10d80*/  LOP3.LUT R148, R39, 0x1e, RZ, 0xc0, !PT ;  /* 0x0000001e27947812 */ /* 0x000fe200078ec0ff */
[----:B------:R-:W-:-:S03]  /*10d90*/  HFMA2.MMA R149, R149, R110, -RZ ;  /* 0x0000006e95957235 */ /* 0x000fc600001000ff */
[----:B------:R-:W-:Y:S02]  /*10da0*/  SHF.L.U32 R148, R164, R148, RZ ;  /* 0x00000094a4947219 */ /* 0x000fe400000006ff */
[----:B0-----:R-:W-:-:S04]  /*10db0*/  LOP3.LUT R147, R147, 0x1, RZ, 0xc0, !PT ;  /* 0x0000000193937812 */ /* 0x001fc800078ec0ff */
[----:B------:R-:W-:-:S04]  /*10dc0*/  ISETP.NE.U32.AND P0, PT, R147, 0x1, PT ;  /* 0x000000019300780c */ /* 0x000fc80003f05070 */
[----:B------:R-:W-:-:S04]  /*10dd0*/  SEL R39, R165, 0xa820a820, !P0 ;  /* 0xa820a820a5277807 */ /* 0x000fc80004000000 */
                                                                                                /* 0x4040002727937241 */
                                                                                                /* 0x000fe40000000026 */
                                                                                                /* 0x000000908f277241 */
                                                                                                /* 0x000fe400000003ff */
                                                                                                /* 0x000000908f267242 */
                                                                                                /* 0x000fe400000017ff */
[----:B------:R-:W0:Y:S01]  /*10e10*/  POPC R150, R39 ;  /* 0x0000002700967309 */ /* 0x000e220000000000 */
[----:B------:R-:W-:Y:S02]  /*10e20*/  LOP3.LUT R147, R147, R148, RZ, 0xfc, !PT ;  /* 0x0000009493937212 */ /* 0x000fe400078efcff */
                                                                                                /* 0x000000908f947241 */
                                                                                                /* 0x000fe20000001026 */
        /* <DEDUP_REMOVED lines=8> */
                                                                                                /* 0x4040009696967241 */
                                                                                                /* 0x000fe40000000027 */
[----:B------:R-:W-:Y:S02]  /*10ed0*/  HMNMX2 R39, |R148|, 65504, 65504, PT ;  /* 0x7bff7bff94277840 */ /* 0x000fe40003800200 */
[----:B------:R-:W-:-:S03]  /*10ee0*/  LOP3.LUT R148, R150, R151, RZ, 0xfc, !PT ;  /* 0x0000009796947212 */ /* 0x000fc600078efcff */
[----:B------:R-:W-:-:S04]  /*10ef0*/  LOP3.LUT R38, R39, 0x80008000, RZ, 0xfc, !PT ;  /* 0x8000800027267812 */ /* 0x000fc800078efcff */
                                                                                                /* 0x0000002627967241 */
                                                                                                /* 0x000fca0000000094 */
[----:B------:R-:W-:Y:S01]  /*10f10*/  HADD2 R143, R143, R150 ;  /* 0x000000968f8f7230 */ /* 0x000fe20000000000 */
                                                                                                /* 0x0000002627967241 */
                                                                                                /* 0x000fe40000008094 */
[----:B------:R-:W-:-:S03]  /*10f30*/  HMNMX2 R38, |R149|, 65504, 65504, PT ;  /* 0x7bff7bff95267840 */ /* 0x000fc60003800200 */
[----:B------:R-:W-:Y:S02]  /*10f40*/  HADD2 R150, R144.H0_H0, R150.H0_H0 ;  /* 0x2000009690967230 */ /* 0x000fe40000000800 */
[----:B------:R-:W-:-:S04]  /*10f50*/  LOP3.LUT R144, R38, 0x80008000, RZ, 0xfc, !PT ;  /* 0x8000800026907812 */ /* 0x000fc800078efcff */
                                                                                                /* 0x0000009026957241 */
                                                                                                /* 0x000fcc0000000093 */
[----:B------:R-:W-:Y:S01]  /*10f70*/  HFMA2.MMA R145, R145, 1, 1, R149 ;  /* 0x3c003c0091917835 */ /* 0x000fe20000000095 */
                                                                                                /* 0x0000009026957241 */
                                                                                                /* 0x000fe40000008093 */
[----:B------:R-:W-:-:S03]  /*10f90*/  LOP3.LUT R147, R147, 0xffff, RZ, 0xc0, !PT ;  /* 0x0000ffff93937812 */ /* 0x000fc600078ec0ff */
[----:B------:R-:W-:Y:S01]  /*10fa0*/  HADD2 R146, R146.H0_H0, R149.H0_H0 ;  /* 0x2000009592927230 */ /* 0x000fe20000000800 */
[----:B------:R-:W-:-:S03]  /*10fb0*/  PRMT R144, R148, 0x1054, R147 ;  /* 0x0000105494907816 */ /* 0x000fc60000000093 */
[C-C-:B------:R-:W-:Y:S02]  /*10fc0*/  PRMT R147, R145.reuse, 0x5410, R143.reuse ;  /* 0x0000541091937816 */ /* 0x140fe4000000008f */
[----:B------:R0:W-:Y:S01]  /*10fd0*/  STL [R1+0x18], R144 ;  /* 0x0000189001007387 */ /* 0x0001e20000100800 */
        /* <DEDUP_REMOVED lines=11> */
                                                                                                /* 0x000000906b527241 */
                                                                                                /* 0x000fe20000000053 */
[----:B------:R-:W1:Y:S01]  /*110a0*/  LDC R146, c[0x0][0xd04] ;  /* 0x00034100ff927b82 */ /* 0x000e620000000800 */
                                                                                                /* 0x000000906b6b7241 */
                                                                                                /* 0x000fe40000008053 */
        /* <DEDUP_REMOVED lines=9> */
                                                                                                /* 0x000000536a847241 */
                                                                                                /* 0x000fe40000000090 */
                                                                                                /* 0x000000536a907241 */
                                                                                                /* 0x000fe40000008090 */
        /* <DEDUP_REMOVED lines=18> */
                                                                                                /* 0x00000090846b7241 */
                                                                                                /* 0x000fe400000003ff */
                                                                                                /* 0x0000009084537242 */
                                                                                                /* 0x000fe400000017ff */
[----:B------:R-:W0:Y:S02]  /*112b0*/  POPC R145, R107 ;  /* 0x0000006b00917309 */ /* 0x000e240000000000 */
                                                                                                /* 0x0000009084957241 */
                                                                                                /* 0x000fe20000001053 */
[----:B------:R-:W-:-:S05]  /*112d0*/  IMAD.SHL.U32 R83, R83, 0x2, RZ ;  /* 0x0000000253537824 */ /* 0x000fca00078e00ff */
[----:B------:R-:W-:Y:S01]  /*112e0*/  HFMA2.MMA R149, R149, R110, -RZ ;  /* 0x0000006e95957235 */ /* 0x000fe200001000ff */
[----:B0-----:R-:W-:-:S04]  /*112f0*/  LOP3.LUT R145, R145, 0x1, RZ, 0xc0, !PT ;  /* 0x0000000191917812 */ /* 0x001fc800078ec0ff */
[----:B------:R-:W-:Y:S02]  /*11300*/  ISETP.NE.U32.AND P0, PT, R145, 0x1, PT ;  /* 0x000000019100780c */ /* 0x000fe40003f05070 */
[----:B------:R-:W-:Y:S02]  /*11310*/  LOP3.LUT R145, R83, 0x1e, RZ, 0xc0, !PT ;  /* 0x0000001e53917812 */ /* 0x000fe400078ec0ff */
[----:B------:R-:W-:-:S04]  /*11320*/  SEL R148, R165, 0xa820a820, !P0 ;  /* 0xa820a820a5947807 */ /* 0x000fc80004000000 */
                                                                                                /* 0x4040009494537241 */
                                                                                                /* 0x000fe4000000006b */
[----:B------:R-:W-:Y:S02]  /*11340*/  SHF.L.U32 R148, R164, R145, RZ ;  /* 0x00000091a4947219 */ /* 0x000fe400000006ff */
                                                                                                /* 0x000000926a6b7241 */
                                                                                                /* 0x000fe400000003ff */
[----:B------:R-:W-:Y:S02]  /*11360*/  LOP3.LUT R83, R83, R148, RZ, 0xfc, !PT ;  /* 0x0000009453537212 */ /* 0x000fe400078efcff */
[----:B------:R-:W0:Y:S01]  /*11370*/  POPC R148, R107 ;  /* 0x0000006b00947309 */ /* 0x000e220000000000 */
                                                                                                /* 0x000000926a917242 */
                                                                                                /* 0x000fc800000017ff */
                                                                                                /* 0x000000926a937241 */
                                                                                                /* 0x000fe20000001091 */
        /* <DEDUP_REMOVED lines=9> */
                                                                                                /* 0x4040009494947241 */
                                                                                                /* 0x000fe4000000006b */
[----:B------:R-:W-:Y:S02]  /*11440*/  HMNMX2 R107, |R147|, 65504, 65504, PT ;  /* 0x7bff7bff936b7840 */ /* 0x000fe40003800200 */
[----:B------:R-:W-:-:S03]  /*11450*/  LOP3.LUT R145, R148, R145, RZ, 0xfc, !PT ;  /* 0x0000009194917212 */ /* 0x000fc600078efcff */
[----:B------:R-:W-:-:S04]  /*11460*/  LOP3.LUT R148, R107, 0x80008000, RZ, 0xfc, !PT ;  /* 0x800080006b947812 */ /* 0x000fc800078efcff */
                                                                                                /* 0x000000946b937241 */
                                                                                                /* 0x000fe40000000091 */
                                                                                                /* 0x000000946b947241 */
                                                                                                /* 0x000fc60000008091 */
[----:B------:R-:W-:Y:S01]  /*11490*/  HADD2 R147, R106, R147 ;  /* 0x000000936a937230 */ /* 0x000fe20000000000 */
[----:B------:R-:W-:Y:S01]  /*114a0*/  HMNMX2 R106, |R149|, 65504, 65504, PT ;  /* 0x7bff7bff956a7840 */ /* 0x000fe20003800200 */
[----:B------:R-:W-:-:S04]  /*114b0*/  HADD2 R148, R146.H0_H0, R148.H0_H0 ;  /* 0x2000009492947230 */ /* 0x000fc80000000800 */
[----:B------:R-:W-:-:S04]  /*114c0*/  LOP3.LUT R146, R106, 0x80008000, RZ, 0xfc, !PT ;  /* 0x800080006a927812 */ /* 0x000fc800078efcff */
                                                                                                /* 0x000000926a957241 */
                                                                                                /* 0x000fe40000000053 */
                                                                                                /* 0x000000926a977241 */
                                                                                                /* 0x000fc80000008053 */
        /* <DEDUP_REMOVED lines=15> */
[----:B------:R-:W-:Y:S02]  /*115e0*/  LOP3.LUT R144, R41, 0x80008000, RZ, 0xfc, !PT ;  /* 0x8000800029907812 */ /* 0x000fe400078efcff */
[----:B------:R-:W-:-:S05]  /*115f0*/  LOP3.LUT R147, R40, 0x80008000, RZ, 0xfc, !PT ;  /* 0x8000800028937812 */ /* 0x000fca00078efcff */
[----:B------:R-:W1:Y:S08]  /*11600*/  LDC R83, c[0x0][0xd1c] ;  /* 0x00034700ff537b82 */ /* 0x000e700000000800 */
[----:B------:R-:W3:Y:S01]  /*11610*/  LDC R143, c[0x0][0xd20] ;  /* 0x00034800ff8f7b82 */ /* 0x000ee20000000800 */
[----:B0-----:R-:W-:-:S05]  /*11620*/  HSET2.BF.GE.AND R82, R43.H0_H0, R82, PT ;  /* 0x000000522b527233 */ /* 0x001fca0003806880 */
[----:B------:R-:W-:-:S05]  /*11630*/  HFMA2 R82, -R82, UR7.H0_H0, R42.H0_H0 ;  /* 0x2000000752527c31 */ /* 0x000fca000804012a */
[----:B-1----:R-:W-:-:S05]  /*11640*/  IDP.2A.LO.S16.S8 R83, R82, UR8, R83 ;  /* 0x0000000852537c26 */ /* 0x002fca0008001653 */
[----:B------:R-:W-:Y:S01]  /*11650*/  LDS R142, [R83+UR9] ;  /* 0x00000009538e7984 */ /* 0x000fe20008000800 */
[----:B---3--:R-:W-:-:S05]  /*11660*/  IDP.2A.HI.S16.S8 R82, R82, UR10, R143 ;  /* 0x0000000a52527c26 */ /* 0x008fca000800368f */
[----:B------:R-:W0:Y:S02]  /*11670*/  LDS R145, [R82+UR9] ;  /* 0x0000000952917984 */ /* 0x000e240008000800 */
[C-C-:B0-----:R-:W-:Y:S02]  /*11680*/  PRMT R148, R142.reuse, 0x5410, R145.reuse ;  /* 0x000054108e947816 */ /* 0x141fe40000000091 */
[----:B------:R-:W-:Y:S02]  /*11690*/  PRMT R145, R142, 0x7632, R145 ;  /* 0x000076328e917816 */ /* 0x000fe40000000091 */
[----:B------:R-:W0:Y:S01]  /*116a0*/  LDC R142, c[0x0][0xd28] ;  /* 0x00034a00ff8e7b82 */ /* 0x000e220000000800 */
[----:B--2---:R-:W-:-:S04]  /*116b0*/  SHF.R.U32.HI R143, RZ, 0x10, R152 ;  /* 0x00000010ff8f7819 */ /* 0x004fc80000011698 */
                                                                                                /* 0x0000009029927241 */
                                                                                                /* 0x000fe4000000008f */
                                                                                                /* 0x0000009029297241 */
                                                                                                /* 0x000fe4000000808f */
[----:B------:R-:W-:Y:S01]  /*116e0*/  LOP3.LUT R144, R152, 0xffff, RZ, 0xc0, !PT ;  /* 0x0000ffff98907812 */ /* 0x000fe200078ec0ff */
[----:B------:R-:W-:Y:S01]  /*116f0*/  HADD2 R146, R145, -R146 ;  /* 0x8000009291927230 */ /* 0x000fe20000000000 */
[----:B------:R-:W-:Y:S02]  /*11700*/  PRMT R41, R41, 0x5410, RZ ;  /* 0x0000541029297816 */ /* 0x000fe400000000ff */
                                                                                                /* 0x00000093288f7241 */
                                                                                                /* 0x000fe40000000090 */
                                                                                                /* 0x0000009328287241 */
                                                                                                /* 0x000fc40000008090 */
[----:B------:R-:W1:Y:S02]  /*11730*/  LDC R144, c[0x0][0xd24] ;  /* 0x00034900ff907b82 */ /* 0x000e640000000800 */
[----:B------:R-:W-:Y:S01]  /*11740*/  HFMA2.MMA R143, R148, 1, 1, -R143 ;  /* 0x3c003c00948f7835 */ /* 0x000fe2000010008f */
[----:B------:R-:W-:-:S05]  /*11750*/  PRMT R40, R40, 0x5410, RZ ;  /* 0x0000541028287816 */ /* 0x000fca00000000ff */
[----:B------:R-:W2:Y:S01]  /*11760*/  LDC R148, c[0x0][0xd2c] ;  /* 0x00034b00ff947b82 */ /* 0x000ea20000000800 */
[----:B-1----:R-:W-:-:S05]  /*11770*/  HSET2.BF.GE.AND R144, R43.H0_H0, R144, PT ;  /* 0x000000902b907233 */ /* 0x002fca0003806880 */
[----:B------:R-:W-:-:S05]  /*11780*/  HFMA2 R147, -R144, UR7.H0_H0, R42.H0_H0 ;  /* 0x2000000790937c31 */ /* 0x000fca000804012a */
[C---:B--2---:R-:W-:Y:S02]  /*11790*/  IDP.2A.HI.S16.S8 R148, R147.reuse, UR10, R148 ;  /* 0x0000000a93947c26 */ /* 0x044fe40008003694 */
[----:B0-----:R-:W-:-:S03]  /*117a0*/  IDP.2A.LO.S16.S8 R142, R147, UR8, R142 ;  /* 0x00000008938e7c26 */ /* 0x001fc6000800168e */
[----:B------:R-:W-:Y:S04]  /*117b0*/  LDS R144, [R148+UR9] ;  /* 0x0000000994907984 */ /* 0x000fe80008000800 */
[----:B------:R-:W0:Y:S02]  /*117c0*/  LDS R147, [R142+UR9] ;  /* 0x000000098e937984 */ /* 0x000e240008000800 */
[C-C-:B0-----:R-:W-:Y:S02]  /*117d0*/  PRMT R145, R147.reuse, 0x5410, R144.reuse ;  /* 0x0000541093917816 */ /* 0x141fe40000000090 */
[----:B------:R-:W-:-:S04]  /*117e0*/  PRMT R144, R147, 0x7632, R144 ;  /* 0x0000763293907816 */ /* 0x000fc80000000090 */
[----:B------:R-:W-:Y:S01]  /*117f0*/  HFMA2.MMA R145, R145, 1, 1, -R40 ;  /* 0x3c003c0091917835 */ /* 0x000fe20000100028 */
[----:B------:R-:W-:-:S05]  /*11800*/  HADD2 R144, R144, -R41 ;  /* 0x8000002990907230 */ /* 0x000fca0000000000 */
                                                                                                /* 0x0000009092287242 */
                                                                                                /* 0x000fe400000017ff */
                                                                                                /* 0x0000009092947241 */
                                                                                                /* 0x000fe400000003ff */
                                                                                                /* 0x000000918f937242 */
                                                                                                /* 0x000fe400000017ff */
                                                                                                /* 0x0000009092967241 */
                                                                                                /* 0x000fe20000001028 */
[----:B------:R-:W-:Y:S01]  /*11850*/  IMAD.SHL.U32 R40, R40, 0x2, RZ ;  /* 0x0000000228287824 */ /* 0x000fe200078e00ff */
                                                                                                /* 0x000000918f957241 */
                                                                                                /* 0x000fe20000001093 */
[----:B------:R-:W-:Y:S01]  /*11870*/  IMAD.SHL.U32 R147, R147, 0x2, RZ ;  /* 0x0000000293937824 */ /* 0x000fe200078e00ff */
                                                                                                /* 0x000000918f297241 */
                                                                                                /* 0x000fc400000003ff */
[----:B------:R-:W-:Y:S01]  /*11890*/  LOP3.LUT R40, R40, 0x1e, RZ, 0xc0, !PT ;  /* 0x0000001e28287812 */ /* 0x000fe200078ec0ff */
[----:B------:R-:W-:Y:S01]  /*118a0*/  HMUL2 R149, R149, R110 ;  /* 0x0000006e95957232 */ /* 0x000fe20000000000 */
[----:B------:R-:W-:Y:S01]  /*118b0*/  HFMA2.MMA R110, R150, R110, -RZ ;  /* 0x0000006e966e7235 */ /* 0x000fe200001000ff */
[----:B------:R-:W-:Y:S01]  /*118c0*/  LOP3.LUT R147, R147, 0x1e, RZ, 0xc0, !PT ;  /* 0x0000001e93937812 */ /* 0x000fe200078ec0ff */
[----:B------:R-:W0:Y:S01]  /*118d0*/  POPC R150, R41 ;  /* 0x0000002900967309 */ /* 0x000e220000000000 */
[C---:B------:R-:W-:Y:S02]  /*118e0*/  SHF.L.U32 R40, R164.reuse, R40, RZ ;  /* 0x00000028a4287219 */ /* 0x040fe400000006ff */
[----:B------:R-:W-:Y:S02]  /*118f0*/  SHF.L.U32 R147, R164, R147, RZ ;  /* 0x00000093a4937219 */ /* 0x000fe400000006ff */
[----:B0-----:R-:W-:-:S04]  /*11900*/  LOP3.LUT R150, R150, 0x1, RZ, 0xc0, !PT ;  /* 0x0000000196967812 */ /* 0x001fc800078ec0ff */
[----:B------:R-:W-:Y:S02]  /*11910*/  ISETP.NE.U32.AND P0, PT, R150, 0x1, PT ;  /* 0x000000019600780c */ /* 0x000fe40003f05070 */
[----:B------:R-:W0:Y:S02]  /*11920*/  POPC R150, R148 ;  /* 0x0000009400967309 */ /* 0x000e240000000000 */
[----:B0-----:R-:W-:-:S04]  /*11930*/  LOP3.LUT R150, R150, 0x1, RZ, 0xc0, !PT ;  /* 0x0000000196967812 */ /* 0x001fc800078ec0ff */
[----:B------:R-:W-:Y:S02]  /*11940*/  ISETP.NE.U32.AND P1, PT, R150, 0x1, PT ;  /* 0x000000019600780c */ /* 0x000fe40003f25070 */
[C---:B------:R-:W-:Y:S02]  /*11950*/  SEL R150, R165.reuse, 0xa820a820, !P0 ;  /* 0xa820a820a5967807 */ /* 0x040fe40004000000 */
[----:B------:R-:W-:Y:S02]  /*11960*/  SEL R151, R165, 0xa820a820, !P1 ;  /* 0xa820a820a5977807 */ /* 0x000fe40004800000 */
                                                                                                /* 0x4040009696967241 */
                                                                                                /* 0x000fe40000000029 */
                                                                                                /* 0x4040009797977241 */
                                                                                                /* 0x000fe40000000094 */
[----:B------:R-:W-:-:S02]  /*11990*/  HMNMX2 R41, |R110|, 65504, 65504, PT ;  /* 0x7bff7bff6e297840 */ /* 0x000fc40003800200 */
[----:B------:R-:W-:Y:S02]  /*119a0*/  LOP3.LUT R110, R151, R40, RZ, 0xfc, !PT ;  /* 0x00000028976e7212 */ /* 0x000fe400078efcff */
[----:B------:R-:W-:Y:S02]  /*119b0*/  HMNMX2 R40, |R149|, 65504, 65504, PT ;  /* 0x7bff7bff95287840 */ /* 0x000fe40003800200 */
[----:B------:R-:W-:Y:S02]  /*119c0*/  LOP3.LUT R147, R150, R147, RZ, 0xfc, !PT ;  /* 0x0000009396937212 */ /* 0x000fe400078efcff */
[----:B------:R-:W-:Y:S02]  /*119d0*/  LOP3.LUT R150, R41, 0x80008000, RZ, 0xfc, !PT ;  /* 0x8000800029967812 */ /* 0x000fe400078efcff */
[----:B------:R-:W-:Y:S02]  /*119e0*/  LOP3.LUT R148, R40, 0x80008000, RZ, 0xfc, !PT ;  /* 0x8000800028947812 */ /* 0x000fe400078efcff */
                                                                                                /* 0x0000009629957241 */
                                                                                                /* 0x000fc4000000006e */
                                                                                                /* 0x0000009428987241 */
                                                                                                /* 0x000fe40000000093 */
                                                                                                /* 0x0000009428947241 */
                                                                                                /* 0x000fe20000008093 */
[----:B------:R-:W-:Y:S01]  /*11a20*/  HADD2 R146, R146, R149 ;  /* 0x0000009592927230 */ /* 0x000fe20000000000 */
                                                                                                /* 0x0000009629957241 */
                                                                                                /* 0x000fe4000000806e */
[----:B------:R-:W-:Y:S01]  /*11a40*/  HFMA2.MMA R143, R143, 1, 1, R152 ;  /* 0x3c003c008f8f7835 */ /* 0x000fe20000000098 */
[----:B------:R-:W-:Y:S01]  /*11a50*/  HADD2 R148, R145.H0_H0, R148.H0_H0 ;  /* 0x2000009491947230 */ /* 0x000fe20000000800 */
[----:B------:R-:W-:Y:S01]  /*11a60*/  LOP3.LUT R147, R147, 0xffff, RZ, 0xc0, !PT ;  /* 0x0000ffff93937812 */ /* 0x000fe200078ec0ff */
[----:B------:R-:W-:-:S05]  /*11a70*/  HADD2 R149, R144.H0_H0, R149.H0_H0 ;  /* 0x2000009590957230 */ /* 0x000fca0000000800 */
[----:B------:R-:W-:Y:S02]  /*11a80*/  PRMT R148, R148, 0x5410, R149 ;  /* 0x0000541094947816 */ /* 0x000fe40000000095 */
[C-C-:B------:R-:W-:Y:S02]  /*11a90*/  PRMT R144, R143.reuse, 0x5410, R146.reuse ;  /* 0x000054108f907816 */ /* 0x140fe40000000092 */
[----:B------:R-:W-:-:S03]  /*11aa0*/  PRMT R146, R143, 0x7632, R146 ;  /* 0x000076328f927816 */ /* 0x000fc60000000092 */
[----:B------:R-:W-:Y:S04]  /*11ab0*/  STS [R83+UR9], R144 ;  /* 0x0000009053007988 */ /* 0x000fe80008000809 */
[----:B------:R0:W-:Y:S04]  /*11ac0*/  STS [R82+UR9], R146 ;  /* 0x0000009252007988 */ /* 0x0001e80008000809 */
[----:B------:R1:W-:Y:S01]  /*11ad0*/  STS [R142+UR9], R148 ;  /* 0x000000948e007988 */ /* 0x0003e20008000809 */
[----:B0-----:R-:W-:-:S05]  /*11ae0*/  PRMT R82, R110, 0x1054, R147 ;  /* 0x000010546e527816 */ /* 0x001fca0000000093 */
[----:B------:R1:W-:Y:S01]  /*11af0*/  STL [R1+0x1c], R82 ;  /* 0x00001c5201007387 */ /* 0x0003e20000100800 */
[----:B------:R-:W-:Y:S06]  /*11b00*/  BAR.SYNC 0x0 ;  /* 0x000000ff0000791d */ /* 0x000fec0000000000 */
.L_x_14:
[----:B------:R-:W-:-:S04]  /*11b10*/  UIADD3 UR4, UR4, 0x1, URZ ;  /* 0x0000000104047890 */ /* 0x000fc8000fffe03f */
[----:B------:R-:W-:-:S06]  /*11b20*/  UISETP.GE.AND UP0, UPT, UR4, UR5, UPT ;  /* 0x000000050400728c */ /* 0x000fcc000bf06270 */
[----:B------:R-:W-:-:S13]  /*11b30*/  PLOP3.LUT P0, PT, PT, PT, UP0, 0x40, 0x0 ;  /* 0x000000000000781c */ /* 0x000fda0003f0e808 */
[----:B------:R-:W-:Y:S05]  /*11b40*/  @P0 BRA `(.L_x_15) ;  /* 0xfffffef800a80947 */ /* 0x000fea000383ffff */
.L_x_13:
[----:B------:R-:W-:Y:S01]  /*11b50*/  ULDC.U16 UR4, c[0x0][0x21a] ;  /* 0x0000868000047ab9 */ /* 0x000fe20000000400 */
[----:B------:R-:W-:Y:S01]  /*11b60*/  ULDC.U16 UR5, c[0x0][0x216] ;  /* 0x0000858000057ab9 */ /* 0x000fe20000000400 */
[----:B------:R-:W3:Y:S01]  /*11b70*/  S2R R5, SR_TID.X ;  /* 0x0000000000057919 */ /* 0x000ee20000002100 */
[----:B------:R-:W-:Y:S02]  /*11b80*/  UPRMT UR4, UR4, 0x9910, URZ ;  /* 0x0000991004047896 */ /* 0x000fe4000800003f */
[----:B------:R-:W-:-:S04]  /*11b90*/  UPRMT UR5, UR5, 0x9910, URZ ;  /* 0x0000991005057896 */ /* 0x000fc8000800003f */
[----:B------:R-:W-:-:S04]  /*11ba0*/  UIMAD UR4, UR5, UR4, URZ ;  /* 0x00000004050472a4 */ /* 0x000fc8000f8e023f */
[----:B------:R-:W-:-:S04]  /*11bb0*/  UIADD3 UR5, UR4, 0x3ff, URZ ;  /* 0x000003ff04057890 */ /* 0x000fc8000fffe03f */
[----:B------:R-:W-:-:S04]  /*11bc0*/  USHF.R.S32.HI UR6, URZ, 0x1f, UR5 ;  /* 0x0000001f3f067899 */ /* 0x000fc80008011405 */
[----:B------:R-:W-:-:S04]  /*11bd0*/  ULEA.HI UR6, UR6, UR5, URZ, 0xa ;  /* 0x0000000506067291 */ /* 0x000fc8000f8f503f */
[----:B------:R-:W-:Y:S01]  /*11be0*/  USHF.R.S32.HI UR6, URZ, 0xa, UR6 ;  /* 0x0000000a3f067899 */ /* 0x000fe20008011406 */
[----:B--23--:R-:W-:-:S05]  /*11bf0*/  SHF.R.U32.HI R4, RZ, 0x5, R5 ;  /* 0x00000005ff047819 */ /* 0x00cfca0000011605 */
[----:B------:R-:W-:-:S13]  /*11c00*/  ISETP.GE.AND P0, PT, R4, UR6, PT ;  /* 0x0000000604007c0c */ /* 0x000fda000bf06270 */
[----:B------:R-:W-:Y:S05]  /*11c10*/  @P0 EXIT ;  /* 0x000000000000094d */ /* 0x000fea0003800000 */
[----:B-1----:R-:W2:Y:S01]  /*11c20*/  LDL R82, [R1+0x38] ;  /* 0x0000380001527983 */ /* 0x002ea20000100800 */
[----:B------:R-:W-:Y:S01]  /*11c30*/  LOP3.LUT R17, R5, 0x1f, RZ, 0xc0, !PT ;  /* 0x0000001f05117812 */ /* 0x000fe200078ec0ff */
[----:B------:R-:W-:Y:S01]  /*11c40*/  UIADD3 UR5, UR4, 0x1f, URZ ;  /* 0x0000001f04057890 */ /* 0x000fe2000fffe03f */
[----:B------:R-:W-:Y:S02]  /*11c50*/  IMAD.MOV.U32 R7, RZ, RZ, RZ ;  /* 0x000000ffff077224 */ /* 0x000fe400078e00ff */
[----:B------:R-:W-:Y:S01]  /*11c60*/  IMAD.MOV.U32 R9, RZ, RZ, RZ ;  /* 0x000000ffff097224 */ /* 0x000fe200078e00ff */
[----:B------:R-:W-:Y:S01]  /*11c70*/  USHF.R.S32.HI UR6, URZ, 0x1f, UR5 ;  /* 0x0000001f3f067899 */ /* 0x000fe20008011405 */
[--C-:B------:R-:W-:Y:S02]  /*11c80*/  IMAD R4, R4, 0x400, R17.reuse ;  /* 0x0000040004047824 */ /* 0x100fe400078e0211 */
[----:B------:R-:W-:Y:S01]  /*11c90*/  IMAD.MOV.U32 R11, RZ, RZ, RZ ;  /* 0x000000ffff0b7224 */ /* 0x000fe200078e00ff */
[----:B------:R-:W-:Y:S01]  /*11ca0*/  ULEA.HI UR6, UR6, UR5, URZ, 0x5 ;  /* 0x0000000506067291 */ /* 0x000fe2000f8f283f */
[----:B------:R-:W-:Y:S01]  /*11cb0*/  IMAD.MOV R20, RZ, RZ, -R17 ;  /* 0x000000ffff147224 */ /* 0x000fe200078e0a11 */
[----:B------:R-:W-:-:S02]  /*11cc0*/  LEA R5, R4, UR9, 0x2 ;  /* 0x0000000904057c11 */ /* 0x000fc4000f8e10ff */
[C---:B------:R-:W-:Y:S01]  /*11cd0*/  IADD3 R19, R4.reuse, 0x60, RZ ;  /* 0x0000006004137810 */ /* 0x040fe20007ffe0ff */
[----:B------:R-:W-:Y:S01]  /*11ce0*/  USHF.R.S32.HI UR6, URZ, 0x5, UR6 ;  /* 0x000000053f067899 */ /* 0x000fe20008011406 */
[----:B------:R-:W-:Y:S02]  /*11cf0*/  IADD3 R4, R4, 0x20, RZ ;  /* 0x0000002004047810 */ /* 0x000fe40007ffe0ff */
[----:B------:R-:W-:Y:S02]  /*11d00*/  IADD3 R5, R5, 0x100, RZ ;  /* 0x0000010005057810 */ /* 0x000fe40007ffe0ff */
[----:B0-2--5:R-:W-:Y:S02]  /*11d10*/  SHF.R.U32.HI R0, RZ, 0x1b, R82 ;  /* 0x0000001bff007819 */ /* 0x025fe40000011652 */
[----:B------:R-:W-:-:S03]  /*11d20*/  LOP3.LUT R13, R82, 0x3ffffff, RZ, 0xc0, !PT ;  /* 0x03ffffff520d7812 */ /* 0x000fc600078ec0ff */
[----:B------:R-:W-:-:S04]  /*11d30*/  IMAD.SHL.U32 R6, R0, 0x10, RZ ;  /* 0x0000001000067824 */ /* 0x000fc800078e00ff */
[----:B------:R-:W0:Y:S08]  /*11d40*/  LDC R0, c[0x0][R6+0x440] ;  /* 0x0001100006007b82 */ /* 0x000e300000000800 */
[----:B------:R0:W1:Y:S02]  /*11d50*/  LDC.64 R2, c[0x0][R6+0x438] ;  /* 0x00010e0006027b82 */ /* 0x0000640000000a00 */
[----:B0-----:R-:W-:-:S05]  /*11d60*/  IMAD R6, R13, R0, RZ ;  /* 0x000000000d067224 */ /* 0x001fca00078e02ff */
[----:B------:R-:W-:-:S07]  /*11d70*/  SHF.R.S32.HI R16, RZ, 0x1f, R6 ;  /* 0x0000001fff107819 */ /* 0x000fce0000011406 */
.L_x_16:
[C---:B------:R-:W-:Y:S02]  /*11d80*/  IADD3 R8, R19.reuse, -0x60, RZ ;  /* 0xffffffa013087810 */ /* 0x040fe40007ffe0ff */
[----:B------:R-:W-:Y:S02]  /*11d90*/  ISETP.GE.AND P6, PT, R4, UR4, PT ;  /* 0x0000000404007c0c */ /* 0x000fe4000bfc6270 */
[----:B------:R-:W-:Y:S02]  /*11da0*/  ISETP.GE.AND P2, PT, R8, UR4, PT ;  /* 0x0000000408007c0c */ /* 0x000fe4000bf46270 */
[C---:B------:R-:W-:Y:S02]  /*11db0*/  IADD3 R8, R19.reuse, -0x20, RZ ;  /* 0xffffffe013087810 */ /* 0x040fe40007ffe0ff */
[----:B------:R-:W-:Y:S02]  /*11dc0*/  ISETP.GE.AND P4, PT, R19, UR4, PT ;  /* 0x0000000413007c0c */ /* 0x000fe4000bf86270 */
[----:B------:R-:W-:-:S02]  /*11dd0*/  ISETP.GE.AND P5, PT, R8, UR4, PT ;  /* 0x0000000408007c0c */ /* 0x000fc4000bfa6270 */
[----:B------:R-:W-:Y:S02]  /*11de0*/  HSETP2.LT.AND P0, PT, RZ.H0_H0, 1, 1, PT ;  /* 0x3c003c00ff007434 */ /* 0x000fe40003f01800 */
[----:B------:R-:W-:Y:S01]  /*11df0*/  IADD3 R19, R19, 0x80, RZ ;  /* 0x0000008013137810 */ /* 0x000fe20007ffe0ff */
[----:B------:R-:W-:Y:S01]  /*11e00*/  @!P6 LDS R12, [R5+-0x80] ;  /* 0xffff8000050ce984 */ /* 0x000fe20000000800 */
[----:B------:R-:W-:Y:S02]  /*11e10*/  IADD3 R4, R4, 0x80, RZ ;  /* 0x0000008004047810 */ /* 0x000fe40007ffe0ff */
[----:B------:R-:W-:Y:S01]  /*11e20*/  PLOP3.LUT P1, PT, P0, PT, PT, 0x80, 0x0 ;  /* 0x000000000000781c */ /* 0x000fe2000072f070 */
[----:B------:R-:W0:Y:S01]  /*11e30*/  @!P2 LDS R10, [R5+-0x100] ;  /* 0xffff0000050aa984 */ /* 0x000e220000000800 */
[----:B------:R-:W-:-:S03]  /*11e40*/  PLOP3.LUT P3, PT, P0, PT, PT, 0x80, 0x0 ;  /* 0x000000000000781c */ /* 0x000fc6000076f070 */
[----:B------:R-:W2:Y:S04]  /*11e50*/  @!P5 LDS R13, [R5] ;  /* 0x00000000050dd984 */ /* 0x000ea80000000800 */
[----:B------:R3:W4:Y:S02]  /*11e60*/  @!P4 LDS R14, [R5+0x80] ;  /* 0x00008000050ec984 */ /* 0x0007240000000800 */
[----:B---3--:R-:W-:Y:S02]  /*11e70*/  IADD3 R5, R5, 0x200, RZ ;  /* 0x0000020005057810 */ /* 0x008fe40007ffe0ff */
[C---:B0-----:R-:W-:Y:S02]  /*11e80*/  @!P2 HSETP2.GT.AND P1, PT, R10.reuse.H0_H0, RZ.H0_H0, PT ;  /* 0x200000ff0a00a234 */ /* 0x041fe40003f24800 */
[----:B------:R-:W-:-:S02]  /*11e90*/  @!P2 HSETP2.GT.AND P3, PT, R10.H1_H1, RZ.H0_H0, PT ;  /* 0x200000ff0a00a234 */ /* 0x000fc40003f64c00 */
[----:B------:R-:W-:-:S08]  /*11ea0*/  PLOP3.LUT P2, PT, P0, PT, PT, 0x80, 0x0 ;  /* 0x000000000000781c */ /* 0x000fd0000074f070 */
[----:B------:R-:W-:Y:S02]  /*11eb0*/  @!P6 HSETP2.GT.AND P2, PT, R12.H0_H0, RZ.H0_H0, PT ;  /* 0x200000ff0c00e234 */ /* 0x000fe40003f44800 */
[----:B------:R-:W-:Y:S02]  /*11ec0*/  VOTE.ANY R8, PT, !P1 ;  /* 0x0000000000087806 */ /* 0x000fe400048e0100 */
[----:B------:R-:W-:Y:S02]  /*11ed0*/  PLOP3.LUT P1, PT, P0, PT, PT, 0x80, 0x0 ;  /* 0x000000000000781c */ /* 0x000fe4000072f070 */
[----:B------:R-:W-:Y:S02]  /*11ee0*/  VOTE.ANY R10, PT, !P3 ;  /* 0x00000000000a7806 */ /* 0x000fe400058e0100 */
[C---:B------:R-:W-:Y:S02]  /*11ef0*/  ISETP.NE.AND P3, PT, R20.reuse, RZ, PT ;  /* 0x000000ff1400720c */ /* 0x040fe40003f65270 */
[----:B------:R-:W-:-:S02]  /*11f00*/  IADD3 R20, R20, 0x4, RZ ;  /* 0x0000000414147810 */ /* 0x000fc40007ffe0ff */
[----:B------:R-:W-:Y:S02]  /*11f10*/  SEL R15, R8, R11, !P3 ;  /* 0x0000000b080f7207 */ /* 0x000fe40005800000 */
[----:B------:R-:W-:Y:S02]  /*11f20*/  SEL R18, R10, R9, !P3 ;  /* 0x000000090a127207 */ /* 0x000fe40005800000 */
[----:B------:R-:W-:Y:S02]  /*11f30*/  PLOP3.LUT P3, PT, P0, PT, PT, 0x80, 0x0 ;  /* 0x000000000000781c */ /* 0x000fe4000076f070 */
[----:B------:R-:W-:Y:S02]  /*11f40*/  @!P6 HSETP2.GT.AND P1, PT, R12.H1_H1, RZ.H0_H0, PT ;  /* 0x200000ff0c00e234 */ /* 0x000fe40003f24c00 */
[----:B------:R-:W-:Y:S02]  /*11f50*/  VOTE.ANY R8, PT, !P2 ;  /* 0x0000000000087806 */ /* 0x000fe400050e0100 */
[----:B------:R-:W-:-:S02]  /*11f60*/  PLOP3.LUT P6, PT, P0, PT, PT, 0x80, 0x0 ;  /* 0x000000000000781c */ /* 0x000fc400007cf070 */
[----:B--2---:R-:W-:Y:S02]  /*11f70*/  @!P5 HSETP2.GT.AND P3, PT, R13.H1_H1, RZ.H0_H0, PT ;  /* 0x200000ff0d00d234 */ /* 0x004fe40003f64c00 */
[----:B------:R-:W-:Y:S02]  /*11f80*/  PLOP3.LUT P2, PT, P0, PT, PT, 0x80, 0x0 ;  /* 0x000000000000781c */ /* 0x000fe4000074f070 */
[----:B------:R-:W-:Y:S02]  /*11f90*/  IADD3 R10, R7, 0x1, RZ ;  /* 0x00000001070a7810 */ /* 0x000fe40007ffe0ff */
[----:B----4-:R-:W-:Y:S02]  /*11fa0*/  @!P4 HSETP2.GT.AND P0, PT, R14.H1_H1, RZ.H0_H0, PT ;  /* 0x200000ff0e00c234 */ /* 0x010fe40003f04c00 */
[----:B------:R-:W-:Y:S02]  /*11fb0*/  VOTE.ANY R9, PT, !P1 ;  /* 0x0000000000097806 */ /* 0x000fe400048e0100 */
[----:B------:R-:W-:-:S02]  /*11fc0*/  ISETP.NE.AND P1, PT, R17, R10, PT ;  /* 0x0000000a1100720c */ /* 0x000fc40003f25270 */
[----:B------:R-:W-:Y:S02]  /*11fd0*/  IADD3 R11, R7, 0x2, RZ ;  /* 0x00000002070b7810 */ /* 0x000fe40007ffe0ff */
[----:B------:R-:W-:Y:S02]  /*11fe0*/  @!P4 HSETP2.GT.AND P2, PT, R14.H0_H0, RZ.H0_H0, PT ;  /* 0x200000ff0e00c234 */ /* 0x000fe40003f44800 */
[----:B------:R-:W-:Y:S02]  /*11ff0*/  SEL R18, R9, R18, !P1 ;  /* 0x0000001209127207 */ /* 0x000fe40004800000 */
[----:B------:R-:W-:Y:S02]  /*12000*/  @!P5 HSETP2.GT.AND P6, PT, R13.H0_H0, RZ.H0_H0, PT ;  /* 0x200000ff0d00d234 */ /* 0x000fe40003fc4800 */
[----:B------:R-:W-:Y:S02]  /*12010*/  ISETP.NE.AND P4, PT, R17, R11, PT ;  /* 0x0000000b1100720c */ /* 0x000fe40003f85270 */
[----:B------:R-:W-:-:S02]  /*12020*/  VOTE.ANY R9, PT, !P3 ;  /* 0x0000000000097806 */ /* 0x000fc400058e0100 */
[C---:B------:R-:W-:Y:S02]  /*12030*/  IADD3 R10, R7.reuse, 0x3, RZ ;  /* 0x00000003070a7810 */ /* 0x040fe40007ffe0ff */
[----:B------:R-:W-:Y:S02]  /*12040*/  IADD3 R7, R7, 0x4, RZ ;  /* 0x0000000407077810 */ /* 0x000fe40007ffe0ff */
[----:B------:R-:W-:Y:S02]  /*12050*/  SEL R18, R9, R18, !P4 ;  /* 0x0000001209127207 */ /* 0x000fe40006000000 */
[----:B------:R-:W-:Y:S02]  /*12060*/  VOTE.ANY R9, PT, !P0 ;  /* 0x0000000000097806 */ /* 0x000fe400040e0100 */
[----:B------:R-:W-:Y:S02]  /*12070*/  ISETP.NE.AND P0, PT, R7, 0x20, PT ;  /* 0x000000200700780c */ /* 0x000fe40003f05270 */
[----:B------:R-:W-:-:S02]  /*12080*/  SEL R15, R8, R15, !P1 ;  /* 0x0000000f080f7207 */ /* 0x000fc40004800000 */
[----:B------:R-:W-:Y:S02]  /*12090*/  VOTE.ANY R8, PT, !P6 ;  /* 0x0000000000087806 */ /* 0x000fe400070e0100 */
[----:B------:R-:W-:Y:S02]  /*120a0*/  ISETP.NE.AND P1, PT, R17, R10, PT ;  /* 0x0000000a1100720c */ /* 0x000fe40003f25270 */
[----:B------:R-:W-:Y:S02]  /*120b0*/  SEL R8, R8, R15, !P4 ;  /* 0x0000000f08087207 */ /* 0x000fe40006000000 */
[----:B------:R-:W-:Y:S02]  /*120c0*/  VOTE.ANY R11, PT, !P2 ;  /* 0x00000000000b7806 */ /* 0x000fe400050e0100 */
[----:B------:R-:W-:Y:S02]  /*120d0*/  SEL R9, R9, R18, !P1 ;  /* 0x0000001209097207 */ /* 0x000fe40004800000 */
[----:B------:R-:W-:Y:S01]  /*120e0*/  SEL R11, R11, R8, !P1 ;  /* 0x000000080b0b7207 */ /* 0x000fe20004800000 */
[----:B------:R-:W-:Y:S06]  /*120f0*/  @P0 BRA `(.L_x_16) ;  /* 0xfffffffc00200947 */ /* 0x000fec000383ffff */
[----:B------:R-:W0:Y:S02]  /*12100*/  S2R R13, SR_TID.X ;  /* 0x00000000000d7919 */ /* 0x000e240000002100 */
[----:B0-----:R-:W-:-:S13]  /*12110*/  ISETP.GE.AND P0, PT, R13, UR6, PT ;  /* 0x000000060d007c0c */ /* 0x001fda000bf06270 */
[----:B------:R-:W-:Y:S05]  /*12120*/  @P0 EXIT ;  /* 0x000000000000094d */ /* 0x000fea0003800000 */
[----:B------:R-:W2:Y:S01]  /*12130*/  LDL.LU R21, [R1+0x38] ;  /* 0x0000380001157983 */ /* 0x000ea20000300800 */
[----:B------:R-:W-:Y:S01]  /*12140*/  IADD3 R5, P0, R6, R13, RZ ;  /* 0x0000000d06057210 */ /* 0x000fe20007f1e0ff */
[----:B------:R-:W-:-:S03]  /*12150*/  ULDC.64 UR4, c[0x0][0x208] ;  /* 0x0000820000047ab9 */ /* 0x000fc60000000a00 */
[----:B------:R-:W-:Y:S02]  /*12160*/  LEA.HI.X.SX32 R7, R13, R16, 0x1, P0 ;  /* 0x000000100d077211 */ /* 0x000fe400000f0eff */
[----:B-1----:R-:W-:-:S04]  /*12170*/  LEA R4, P0, R5, R2, 0x2 ;  /* 0x0000000205047211 */ /* 0x002fc800078010ff */
[----:B------:R-:W-:-:S05]  /*12180*/  LEA.HI.X R5, R5, R3, R7, 0x2, P0 ;  /* 0x0000000305057211 */ /* 0x000fca00000f1407 */
[----:B------:R0:W-:Y:S01]  /*12190*/  STG.E desc[UR4][R4.64], R11 ;  /* 0x0000000b04007986 */ /* 0x0001e2000c101904 */
[----:B--2---:R-:W-:-:S13]  /*121a0*/  LOP3.LUT P1, RZ, R21, 0x4000000, RZ, 0xc0, !PT ;  /* 0x0400000015ff7812 */ /* 0x004fda000782c0ff */
[----:B0-----:R-:W-:Y:S05]  /*121b0*/  @P1 EXIT ;  /* 0x000000000000194d */ /* 0x001fea0003800000 */
[----:B------:R-:W-:-:S05]  /*121c0*/  IMAD.IADD R5, R0, 0x1, R13 ;  /* 0x0000000100057824 */ /* 0x000fca00078e020d */
[----:B------:R-:W-:-:S04]  /*121d0*/  IADD3 R7, P0, R6, R5, RZ ;  /* 0x0000000506077210 */ /* 0x000fc80007f1e0ff */
[----:B------:R-:W-:Y:S02]  /*121e0*/  LEA.HI.X.SX32 R5, R5, R16, 0x1, P0 ;  /* 0x0000001005057211 */ /* 0x000fe400000f0eff */
[----:B------:R-:W-:-:S04]  /*121f0*/  LEA R2, P0, R7, R2, 0x2 ;  /* 0x0000000207027211 */ /* 0x000fc800078010ff */
[----:B------:R-:W-:-:S05]  /*12200*/  LEA.HI.X R3, R7, R3, R5, 0x2, P0 ;  /* 0x0000000307037211 */ /* 0x000fca00000f1405 */
[----:B------:R-:W-:Y:S01]  /*12210*/  STG.E desc[UR4][R2.64], R9 ;  /* 0x0000000902007986 */ /* 0x000fe2000c101904 */
[----:B------:R-:W-:Y:S05]  /*12220*/  EXIT ;  /* 0x000000000000794d */ /* 0x000fea0003800000 */
.L_x_5:
[----:B------:R-:W-:Y:S02]  /*12230*/  IMAD.MOV.U32 R7, RZ, RZ, -0x1 ;  /* 0xffffffffff077424 */ /* 0x000fe400078e00ff */
[----:B------:R-:W-:Y:S02]  /*12240*/  IMAD.MOV.U32 R8, RZ, RZ, 0x1 ;  /* 0x00000001ff087424 */ /* 0x000fe400078e00ff */
[----:B------:R-:W-:-:S07]  /*12250*/  IMAD.MOV.U32 R11, RZ, RZ, RZ ;  /* 0x000000ffff0b7224 */ /* 0x000fce00078e00ff */
[----:B------:R-:W-:Y:S01]  /*12260*/  WARPSYNC.COLLECTIVE R7, `(.L_x_17) ;  /* 0x0000000007087348 */ /* 0x000fe20003c00000 */
[----:B------:R0:W0:Y:S02]  /*12270*/  SHFL.UP P0, R7, R4, R8, R11 ;  /* 0x0400000804077389 */ /* 0x000024000000000b */
[----:B0-----:R-:W-:Y:S01]  /*12280*/  ENDCOLLECTIVE ;  /* 0x000000000000791b */ /* 0x001fe20003800000 */
.L_x_17:
[----:B------:R-:W-:Y:S01]  /*12290*/  IMAD.MOV.U32 R4, RZ, RZ, R7 ;  /* 0x000000ffff047224 */ /* 0x000fe200078e0007 */
[----:B------:R-:W-:Y:S01]  /*122a0*/  ISETP.NE.AND P0, PT, R0, RZ, PT ;  /* 0x000000ff0000720c */ /* 0x000fe20003f05270 */
[----:B------:R-:W-:-:S03]  /*122b0*/  IMAD.MOV.U32 R7, RZ, RZ, -0x1 ;  /* 0xffffffffff077424 */ /* 0x000fc600078e00ff */
[----:B------:R-:W-:-:S05]  /*122c0*/  SEL R3, R4, RZ, P0 ;  /* 0x000000ff04037207 */ /* 0x000fca0000000000 */
[----:B------:R-:W-:-:S07]  /*122d0*/  IMAD.MOV.U32 R4, RZ, RZ, R3 ;  /* 0x000000ffff047224 */ /* 0x000fce00078e0003 */
[----:B------:R-:W-:Y:S01]  /*122e0*/  WARPSYNC.COLLECTIVE R7, `(.L_x_18) ;  /* 0x0000000007087348 */ /* 0x000fe20003c00000 */
[----:B------:R0:W0:Y:S02]  /*122f0*/  SHFL.UP P0, R7, R4, R8, R11 ;  /* 0x0400000804077389 */ /* 0x000024000000000b */
[----:B0-----:R-:W-:Y:S01]  /*12300*/  ENDCOLLECTIVE ;  /* 0x000000000000791b */ /* 0x001fe20003800000 */
.L_x_18:
[----:B------:R-:W-:Y:S02]  /*12310*/  IMAD.MOV.U32 R8, RZ, RZ, 0x2 ;  /* 0x00000002ff087424 */ /* 0x000fe400078e00ff */
[----:B------:R-:W-:Y:S02]  /*12320*/  IMAD.MOV.U32 R6, RZ, RZ, R7 ;  /* 0x000000ffff067224 */ /* 0x000fe400078e0007 */
[----:B------:R-:W-:Y:S02]  /*12330*/  IMAD.MOV.U32 R7, RZ, RZ, -0x1 ;  /* 0xffffffffff077424 */ /* 0x000fe400078e00ff */
[----:B------:R-:W-:-:S04]  /*12340*/  IMAD.IADD R6, R3, 0x1, R6 ;  /* 0x0000000103067824 */ /* 0x000fc800078e0206 */
[----:B------:R-:W-:-:S07]  /*12350*/  IMAD.MOV.U32 R4, RZ, RZ, R6 ;  /* 0x000000ffff047224 */ /* 0x000fce00078e0006 */
[----:B------:R-:W-:Y:S01]  /*12360*/  WARPSYNC.COLLECTIVE R7, `(.L_x_19) ;  /* 0x0000000007087348 */ /* 0x000fe20003c00000 */
[----:B------:R0:W0:Y:S02]  /*12370*/  SHFL.UP P0, R7, R4, R8, R11 ;  /* 0x0400000804077389 */ /* 0x000024000000000b */
[----:B0-----:R-:W-:Y:S01]  /*12380*/  ENDCOLLECTIVE ;  /* 0x000000000000791b */ /* 0x001fe20003800000 */
.L_x_19:
[----:B------:R-:W-:Y:S01]  /*12390*/  ISETP.GE.U32.AND P0, PT, R0, 0x2, PT ;  /* 0x000000020000780c */ /* 0x000fe20003f06070 */
[----:B------:R-:W-:Y:S02]  /*123a0*/  IMAD.MOV.U32 R8, RZ, RZ, R7 ;  /* 0x000000ffff087224 */ /* 0x000fe400078e0007 */
[----:B------:R-:W-:Y:S01]  /*123b0*/  IMAD.MOV.U32 R7, RZ, RZ, -0x1 ;  /* 0xffffffffff077424 */ /* 0x000fe200078e00ff */
[----:B------:R-:W-:-:S05]  /*123c0*/  SEL R5, R6, RZ, P0 ;  /* 0x000000ff06057207 */ /* 0x000fca0000000000 */
[----:B------:R-:W-:Y:S02]  /*123d0*/  IMAD.IADD R5, R5, 0x1, R8 ;  /* 0x0000000105057824 */ /* 0x000fe400078e0208 */
[----:B------:R-:W-:Y:S02]  /*123e0*/  IMAD.MOV.U32 R8, RZ, RZ, 0x4 ;  /* 0x00000004ff087424 */ /* 0x000fe400078e00ff */
[----:B------:R-:W-:-:S07]  /*123f0*/  IMAD.MOV.U32 R4, RZ, RZ, R5 ;  /* 0x000000ffff047224 */ /* 0x000fce00078e0005 */
[----:B------:R-:W-:Y:S01]  /*12400*/  WARPSYNC.COLLECTIVE R7, `(.L_x_20) ;  /* 0x0000000007087348 */ /* 0x000fe20003c00000 */
[----:B------:R0:W0:Y:S02]  /*12410*/  SHFL.UP P0, R7, R4, R8, R11 ;  /* 0x0400000804077389 */ /* 0x000024000000000b */
[----:B0-----:R-:W-:Y:S01]  /*12420*/  ENDCOLLECTIVE ;  /* 0x000000000000791b */ /* 0x001fe20003800000 */
.L_x_20:
[----:B------:R-:W-:Y:S01]  /*12430*/  IMAD.MOV.U32 R8, RZ, RZ, 0x8 ;  /* 0x00000008ff087424 */ /* 0x000fe200078e00ff */
[----:B------:R-:W-:-:S04]  /*12440*/  ISETP.GE.U32.AND P0, PT, R0, 0x4, PT ;  /* 0x000000040000780c */ /* 0x000fc80003f06070 */
[----:B------:R-:W-:-:S05]  /*12450*/  SEL R4, R5, RZ, P0 ;  /* 0x000000ff05047207 */ /* 0x000fca0000000000 */
[----:B------:R-:W-:Y:S02]  /*12460*/  IMAD.IADD R4, R4, 0x1, R7 ;  /* 0x0000000104047824 */ /* 0x000fe400078e0207 */
[----:B------:R-:W-:-:S07]  /*12470*/  IMAD.MOV.U32 R7, RZ, RZ, -0x1 ;  /* 0xffffffffff077424 */ /* 0x000fce00078e00ff */
[----:B------:R-:W-:Y:S01]  /*12480*/  WARPSYNC.COLLECTIVE R7, `(.L_x_21) ;  /* 0x0000000007087348 */ /* 0x000fe20003c00000 */
[----:B------:R0:W0:Y:S02]  /*12490*/  SHFL.UP P0, R7, R4, R8, R11 ;  /* 0x0400000804077389 */ /* 0x000024000000000b */
[----:B0-----:R-:W-:Y:S01]  /*124a0*/  ENDCOLLECTIVE ;  /* 0x000000000000791b */ /* 0x001fe20003800000 */
.L_x_21:
        /* <DEDUP_REMOVED lines=10> */
.L_x_22:
[----:B------:R-:W-:-:S04]  /*12550*/  ISETP.GE.U32.AND P0, PT, R0, 0x10, PT ;  /* 0x000000100000780c */ /* 0x000fc80003f06070 */
[----:B------:R-:W-:Y:S01]  /*12560*/  SEL R0, R3, RZ, P0 ;  /* 0x000000ff03007207 */ /* 0x000fe20000000000 */
[----:B------:R-:W-:Y:S08]  /*12570*/  BRA `(.L_x_23) ;  /* 0xfffffedc00887947 */ /* 0x000ff0000383ffff */
.L_x_24:
[----:B------:R-:W-:-:S00]  /*12580*/  BRA `(.L_x_24) ;  /* 0xfffffffc00fc7947 */ /* 0x000fc0000383ffff */
[----:B------:R-:W-:-:S00]  /*12590*/  NOP ;  /* 0x0000000000007918 */ /* 0x000fc00000000000 */
        /* <DEDUP_REMOVED lines=14> */
.L_x_116:


//--------------------- .text.ldpc2_BG1_split_index_fp_x2_desc_dyn_sm86_tb --------------------------
	.section	.text.ldpc2_BG1_split_index_fp_x2_desc_dyn_sm86_tb,"ax",@progbits
	.sectionflags	@"SHF_BARRIERS=1"
	.align	128
        .global         ldpc2_BG1_split_index_fp_x2_desc_dyn_sm86_tb
        .type           ldpc2_BG1_split_index_fp_x2_desc_dyn_sm86_tb,@function
        .size           ldpc2_BG1_split_index_fp_x2_desc_dyn_sm86_tb,(.L_x_114 - ldpc2_BG1_split_index_fp_x2_desc_dyn_sm86_tb)
        .other          ldpc2_BG1_split_index_fp_x2_desc_dyn_sm86_tb,@"STO_CUDA_ENTRY STV_DEFAULT"
ldpc2_BG1_split_index_fp_x2_desc_dyn_sm86_tb:
.text.ldpc2_BG1_split_index_fp_x2_desc_dyn_sm86_tb:
.L_x_1:
[----:B------:R-:W0:Y:S02]  /*0000*/  LDC R1, c[0x0][0x28] ;  /* 0x00000a00ff017b82 */ /* 0x000e240000000800 */
[----:B------:R-:W1:Y:S01]  /*0010*/  S2R R0, SR_TID.X ;  /* 0x0000000000007919 */ /* 0x000e620000002100 */
[----:B------:R-:W-:Y:S01]  /*0020*/  ULDC.U16 UR4, c[0x0][0x214] ;  /* 0x0000850000047ab9 */ /* 0x000fe20000000400 */
[----:B------:R-:W2:Y:S01]  /*0030*/  S2UR UR10, SR_CgaCtaId ;  /* 0x00000000000a79c3 */ /* 0x000ea20000008800 */
[----:B------:R-:W-:Y:S01]  /*0040*/  UPRMT UR5, UR4, 0x9910, URZ ;  /* 0x0000991004057896 */ /* 0x000fe2000800003f */
[----:B------:R-:W-:Y:S02]  /*0050*/  UMOV UR9, 0x400 ;  /* 0x0000040000097882 */ /* 0x000fe40000000000 */
        /* <DEDUP_REMOVED lines=21> */
[----:B------:R-:W1:Y:S01]  /*01b0*/  S2R R11, SR_CTAID.X ;  /* 0x00000000000b7919 */ /* 0x000e620000002500 */
[----:B------:R-:W-:Y:S01]  /*01c0*/  ISETP.GE.AND P0, PT, R2, UR6, PT ;  /* 0x0000000602007c0c */ /* 0x000fe2000bf06270 */
[----:B------:R-:W-:-:S12]  /*01d0*/  UMOV UR6, 0xffffffff ;  /* 0xffffffff00067882 */ /* 0x000fd80000000000 */
[----:B------:R-:W-:-:S04]  /*01e0*/  @!P0 IMAD.MOV.U32 R5, RZ, RZ, 0x34 ;  /* 0x00000034ff058424 */ /* 0x000fc800078e00ff */
[----:B------:R-:W-:-:S04]  /*01f0*/  @!P0 IMAD R4, R2, 0x10, R5 ;  /* 0x0000001002048824 */ /* 0x000fc800078e0205 */
[----:B------:R-:W2:Y:S02]  /*0200*/  @!P0 LDC R3, c[0x0][R4+0x210] ;  /* 0x0000840004038b82 */ /* 0x000ea40000000800 */
[----:B--2---:R-:W-:-:S04]  /*0210*/  IADD3 R5, R3, 0x1, RZ ;  /* 0x0000000103057810 */ /* 0x004fc80007ffe0ff */
[----:B------:R-:W-:-:S04]  /*0220*/  LEA.HI R5, R5, R5, RZ, 0x1 ;  /* 0x0000000505057211 */ /* 0x000fc800078f08ff */
[----:B------:R-:W-:Y:S01]  /*0230*/  SHF.R.S32.HI R5, RZ, 0x1, R5 ;  /* 0x00000001ff057819 */ /* 0x000fe20000011405 */
[----:B-1----:R-:W-:Y:S06]  /*0240*/  BRA.DIV UR6, `(.L_x_26) ;  /* 0x0000010e06487947 */ /* 0x002fec000b800000 */
[----:B------:R-:W1:Y:S01]  /*0250*/  SHFL.UP PT, R5, R5, 0x1, RZ ;  /* 0x0420000005057989 */ /* 0x000e6200000e00ff */
[----:B------:R-:W-:-:S04]  /*0260*/  ISETP.NE.AND P0, PT, R2, RZ, PT ;  /* 0x000000ff0200720c */ /* 0x000fc80003f05270 */
[----:B-1----:R-:W-:Y:S02]  /*0270*/  SEL R4, R5, RZ, P0 ;  /* 0x000000ff05047207 */ /* 0x002fe40000000000 */
[----:B------:R-:W-:-:S03]  /*0280*/  ISETP.GE.U32.AND P0, PT, R2, 0x2, PT ;  /* 0x000000020200780c */ /* 0x000fc60003f06070 */
[----:B------:R-:W1:Y:S02]  /*0290*/  SHFL.UP PT, R7, R4, 0x1, RZ ;  /* 0x0420000004077989 */ /* 0x000e6400000e00ff */
[----:B-1----:R-:W-:-:S05]  /*02a0*/  IMAD.IADD R7, R4, 0x1, R7 ;  /* 0x0000000104077824 */ /* 0x002fca00078e0207 */
[----:B------:R-:W1:Y:S01]  /*02b0*/  SHFL.UP PT, R9, R7, 0x2, RZ ;  /* 0x0440000007097989 */ /* 0x000e6200000e00ff */
[----:B------:R-:W-:Y:S02]  /*02c0*/  SEL R6, R7, RZ, P0 ;  /* 0x000000ff07067207 */ /* 0x000fe40000000000 */
[----:B------:R-:W-:-:S03]  /*02d0*/  ISETP.GE.U32.AND P0, PT, R2, 0x4, PT ;  /* 0x000000040200780c */ /* 0x000fc60003f06070 */
        /* <DEDUP_REMOVED lines=10> */
[----:B------:R-:W-:-:S05]  /*0380*/  SEL R2, R4, RZ, P0 ;  /* 0x000000ff04027207 */ /* 0x000fca0000000000 */
[----:B-1----:R-:W-:-:S05]  /*0390*/  IMAD.IADD R2, R2, 0x1, R7 ;  /* 0x0000000102027824 */ /* 0x002fca00078e0207 */
[----:B------:R-:W-:-:S13]  /*03a0*/  ISETP.GE.U32.AND P6, PT, R11, R2, PT ;  /* 0x000000020b00720c */ /* 0x000fda0003fc6070 */
[----:B------:R-:W-:-:S07]  /*03b0*/  VOTE.ANY R6, PT, !P6 ;  /* 0x0000000000067806 */ /* 0x000fce00070e0100 */
.L_x_49:
[----:B------:R-:W1:Y:S01]  /*03c0*/  BREV R4, R6 ;  /* 0x0000000600047301 */ /* 0x000e620000000000 */
[----:B------:R-:W-:Y:S01]  /*03d0*/  IMAD.IADD R2, R11, 0x1, -R2 ;  /* 0x000000010b027824 */ /* 0x000fe200078e0a02 */
[----:B------:R-:W-:-:S03]  /*03e0*/  ISETP.NE.AND P0, PT, R6, RZ, PT ;  /* 0x000000ff0600720c */ /* 0x000fc60003f05270 */
[----:B------:R-:W-:-:S05]  /*03f0*/  IMAD.SHL.U32 R7, R2, 0x2, RZ ;  /* 0x0000000202077824 */ /* 0x000fca00078e00ff */
[----:B------:R-:W-:Y:S01]  /*0400*/  IADD3 R8, R7, 0x2, RZ ;  /* 0x0000000207087810 */ /* 0x000fe20007ffe0ff */
[----:B-1----:R-:W1:Y:S02]  /*0410*/  FLO.U32.SH R4, R4 ;  /* 0x0000000400047300 */ /* 0x002e6400000e0400 */
[----:B-1----:R-:W-:-:S04]  /*0420*/  IADD3 R2, R4, -0x1, RZ ;  /* 0xffffffff04027810 */ /* 0x002fc80007ffe0ff */
[----:B------:R-:W-:Y:S02]  /*0430*/  SEL R5, R2, 0x1f, P0 ;  /* 0x0000001f02057807 */ /* 0x000fe40000000000 */
[----:B------:R-:W-:Y:S02]  /*0440*/  ISETP.GT.U32.AND P0, PT, R8, R3, PT ;  /* 0x000000030800720c */ /* 0x000fe40003f04070 */
[C---:B------:R-:W-:Y:S01]  /*0450*/  ISETP.NE.AND P1, PT, R5.reuse, R0, PT ;  /* 0x000000000500720c */ /* 0x040fe20003f25270 */
[----:B------:R-:W-:Y:S01]  /*0460*/  IMAD.SHL.U32 R5, R5, 0x8000000, RZ ;  /* 0x0800000005057824 */ /* 0x000fe200078e00ff */
[----:B------:R-:W-:-:S04]  /*0470*/  SEL R2, RZ, 0x4000000, !P0 ;  /* 0x04000000ff027807 */ /* 0x000fc80004000000 */
[----:B------:R-:W-:-:S07]  /*0480*/  LOP3.LUT R2, R5, R2, R7, 0xfe, !PT ;  /* 0x0000000205027212 */ /* 0x000fce00078efe07 */
[----:B------:R1:W-:Y:S02]  /*0490*/  @!P1 STS [UR7], R2 ;  /* 0x00000002ff009988 */ /* 0x0003e40008000807 */
.L_x_25:
[----:B------:R-:W-:Y:S01]  /*04a0*/  WARPSYNC.ALL ;  /* 0x0000000000007948 */ /* 0x000fe20003800000 */
[----:B------:R-:W-:Y:S06]  /*04b0*/  BAR.SYNC 0x0 ;  /* 0x000000ff0000791d */ /* 0x000fec0000000000 */
[----:B------:R-:W2:Y:S02]  /*04c0*/  LDS R101, [UR7] ;  /* 0x00000007ff657984 */ /* 0x000ea40008000800 */
[----:B------:R-:W3:Y:S01]  /*04d0*/  LDC.U16 R3, c[0x0][0x224] ;  /* 0x00008900ff037b82 */ /* 0x000ee20000000400 */
[----:B------:R-:W-:-:S07]  /*04e0*/  IMAD.U32 R9, RZ, RZ, UR4 ;  /* 0x00000004ff097e24 */ /* 0x000fce000f8e00ff */
[----:B------:R-:W4:Y:S01]  /*04f0*/  LDC R8, c[0x0][RZ] ;  /* 0x00000000ff087b82 */ /* 0x000f220000000800 */
[----:B------:R-:W-:Y:S01]  /*0500*/  IMAD.SHL.U32 R6, R0, 0x8, RZ ;  /* 0x0000000800067824 */ /* 0x000fe200078e00ff */
[----:B------:R-:W-:-:S05]  /*0510*/  IADD3 R7, R9, 0x16, RZ ;  /* 0x0000001609077810 */ /* 0x000fca0007ffe0ff */
[----:B------:R-:W-:Y:S01]  /*0520*/  IMAD.MOV.U32 R4, RZ, RZ, R7 ;  /* 0x000000ffff047224 */ /* 0x000fe200078e0007 */
[----:B-12---:R-:W-:Y:S02]  /*0530*/  SHF.R.U32.HI R2, RZ, 0x1b, R101 ;  /* 0x0000001bff027819 */ /* 0x006fe40000011665 */
[----:B------:R-:W-:-:S03]  /*0540*/  LOP3.LUT R5, R101, 0x3ffffff, RZ, 0xc0, !PT ;  /* 0x03ffffff65057812 */ /* 0x000fc600078ec0ff */
[----:B------:R-:W-:Y:S01]  /*0550*/  IMAD.SHL.U32 R10, R2, 0x10, RZ ;  /* 0x00000010020a7824 */ /* 0x000fe200078e00ff */
[----:B---3--:R-:W-:-:S03]  /*0560*/  PRMT R2, R3, 0x9910, RZ ;  /* 0x0000991003027816 */ /* 0x008fc600000000ff */
[----:B------:R-:W1:Y:S01]  /*0570*/  LDC R12, c[0x0][R10+0x240] ;  /* 0x000090000a0c7b82 */ /* 0x000e620000000800 */
[----:B------:R-:W-:-:S07]  /*0580*/  ISETP.NE.AND P0, PT, R2, 0x1, PT ;  /* 0x000000010200780c */ /* 0x000fce0003f05270 */
[----:B------:R-:W4:Y:S06]  /*0590*/  LDC.64 R2, c[0x0][0x208] ;  /* 0x00008200ff027b82 */ /* 0x000f2c0000000a00 */
        /* <DEDUP_REMOVED lines=8> */
[----:B----4-:R-:W-:Y:S05]  /*0620*/  @P1 BRA `(.L_x_27) ;  /* 0x0000000400bc1947 */ /* 0x010fea0003800000 */
[----:B------:R-:W1:Y:S01]  /*0630*/  LDC.64 R10, c[0x0][R10+0x238] ;  /* 0x00008e000a0a7b82 */ /* 0x000e620000000a00 */
[----:B------:R-:W-:Y:S01]  /*0640*/  IMAD.MOV.U32 R4, RZ, RZ, R7 ;  /* 0x000000ffff047224 */ /* 0x000fe200078e0007 */
[----:B------:R-:W-:Y:S01]  /*0650*/  @P0 IADD3 R4, R9, 0xa, RZ ;  /* 0x0000000a09040810 */ /* 0x000fe20007ffe0ff */
[----:B------:R-:W-:Y:S02]  /*0660*/  IMAD.MOV.U32 R9, RZ, RZ, R6 ;  /* 0x000000ffff097224 */ /* 0x000fe400078e0006 */
[----:B------:R-:W-:Y:S02]  /*0670*/  IMAD.SHL.U32 R21, R0, 0x10, RZ ;  /* 0x0000001000157824 */ /* 0x000fe400078e00ff */
[----:B------:R-:W-:-:S04]  /*0680*/  IMAD R4, R4, UR5, RZ ;  /* 0x0000000504047c24 */ /* 0x000fc8000f8e02ff */
[----:B------:R-:W-:-:S07]  /*0690*/  IMAD.SHL.U32 R46, R4, 0x4, RZ ;  /* 0x00000004042e7824 */ /* 0x000fce00078e00ff */
.L_x_29:
[----:B------:R-:W-:Y:S01]  /*06a0*/  ISETP.GE.AND P2, PT, R9, R44, PT ;  /* 0x0000002c0900720c */ /* 0x000fe20003f46270 */
[----:B------:R-:W-:-:S04]  /*06b0*/  IMAD R39, R8, 0x8, R9 ;  /* 0x0000000808277824 */ /* 0x000fc800078e0209 */
[----:B--2---:R-:W-:Y:S01]  /*06c0*/  IMAD R41, R8, 0x8, R39 ;  /* 0x0000000808297824 */ /* 0x004fe200078e0227 */
[----:B------:R-:W-:-:S03]  /*06d0*/  ISETP.GE.AND P3, PT, R39, R44, PT ;  /* 0x0000002c2700720c */ /* 0x000fc60003f66270 */
[----:B------:R-:W-:Y:S01]  /*06e0*/  IMAD R45, R8, 0x8, R41 ;  /* 0x00000008082d7824 */ /* 0x000fe200078e0229 */
[----:B------:R-:W-:-:S03]  /*06f0*/  ISETP.GE.AND P4, PT, R41, R44, PT ;  /* 0x0000002c2900720c */ /* 0x000fc60003f86270 */
[--C-:B------:R-:W-:Y:S02]  /*0700*/  @!P2 SHF.R.S32.HI R5, RZ, 0x1f, R9.reuse ;  /* 0x0000001fff05a819 */ /* 0x100fe40000011409 */
[----:B-1----:R-:W-:Y:S02]  /*0710*/  @!P2 IADD3 R4, P0, P5, R10, R14, R9 ;  /* 0x0000000e0a04a210 */ /* 0x002fe40007d1e009 */
        /* <DEDUP_REMOVED lines=19> */
[----:B------:R-:W-:Y:S02]  /*0850*/  @!P1 IADD3.X R19, R11, R15, R19, P0, P5 ;  /* 0x0000000f0b139210 */ /* 0x000fe400007ea413 */
[----:B------:R-:W-:Y:S01]  /*0860*/  LOP3.LUT P5, RZ, R101, 0x4000000, RZ, 0xc0, !PT ;  /* 0x0400000065ff7812 */ /* 0x000fe200078ac0ff */
[C---:B------:R-:W-:Y:S01]  /*0870*/  IMAD R47, R8.reuse, 0x10, R21 ;  /* 0x00000010082f7824 */ /* 0x040fe200078e0215 */
[----:B------:R1:W5:Y:S03]  /*0880*/  @!P3 LDG.E.64 R24, desc[UR12][R6.64] ;  /* 0x0000000c0618b981 */ /* 0x000366000c1e1b00 */
[----:B------:R-:W-:Y:S01]  /*0890*/  IMAD R53, R8, 0x10, R47 ;  /* 0x0000001008357824 */ /* 0x000fe200078e022f */
[----:B------:R1:W5:Y:S01]  /*08a0*/  @!P4 LDG.E.64 R26, desc[UR14][R16.64] ;  /* 0x0000000e101ac981 */ /* 0x000362000c1e1b00 */
[----:B------:R-:W-:-:S03]  /*08b0*/  ISETP.GE.AND P0, PT, R21, R46, PT ;  /* 0x0000002e1500720c */ /* 0x000fc60003f06270 */
[----:B------:R1:W5:Y:S01]  /*08c0*/  @!P1 LDG.E.64 R28, desc[UR10][R18.64] ;  /* 0x0000000a121c9981 */ /* 0x000362000c1e1b00 */
[----:B------:R-:W-:Y:S02]  /*08d0*/  IMAD R55, R8, 0x10, R53 ;  /* 0x0000001008377824 */ /* 0x000fe400078e0235 */
[----:B------:R-:W-:Y:S07]  /*08e0*/  @P5 BRA `(.L_x_28) ;  /* 0x0000000000605947 */ /* 0x000fee0003800000 */
[--C-:B-1----:R-:W-:Y:S02]  /*08f0*/  @!P3 SHF.R.S32.HI R5, RZ, 0x1f, R39.reuse ;  /* 0x0000001fff05b819 */ /* 0x102fe40000011427 */
        /* <DEDUP_REMOVED lines=23> */
.L_x_28:
[-C--:B------:R-:W-:Y:S02]  /*0a70*/  ISETP.GE.AND P1, PT, R47, R46.reuse, PT ;  /* 0x0000002e2f00720c */ /* 0x080fe40003f26270 */
[-C--:B------:R-:W-:Y:S02]  /*0a80*/  ISETP.GE.AND P2, PT, R53, R46.reuse, PT ;  /* 0x0000002e3500720c */ /* 0x080fe40003f46270 */
[----:B------:R-:W-:Y:S02]  /*0a90*/  ISETP.GE.AND P3, PT, R55, R46, PT ;  /* 0x0000002e3700720c */ /* 0x000fe40003f66270 */
[C-C-:B-1---5:R-:W-:Y:S02]  /*0aa0*/  PRMT R4, R22.reuse, 0x5410, R30.reuse ;  /* 0x0000541016047816 */ /* 0x162fe4000000001e */
        /* <DEDUP_REMOVED lines=22> */
[----:B------:R-:W-:Y:S01]  /*0c10*/  HMNMX2.XORSIGN R50, |R17|, 32, 32, PT ;  /* 0x5000500011327840 */ /* 0x000fe20003840200 */
[----:B------:R-:W-:Y:S01]  /*0c20*/  IMAD R9, R8, 0x8, R45 ;  /* 0x0000000808097824 */ /* 0x000fe200078e022d */
[----:B------:R-:W-:Y:S02]  /*0c30*/  HMNMX2.XORSIGN R51, |R18|, 32, 32, PT ;  /* 0x5000500012337840 */ /* 0x000fe40003840200 */
[----:B------:R-:W-:Y:S02]  /*0c40*/  HMNMX2.XORSIGN R16, |R19|, 32, 32, PT ;  /* 0x5000500013107840 */ /* 0x000fe40003840200 */
[----:B------:R-:W-:Y:S01]  /*0c50*/  HMNMX2.XORSIGN R17, |R20|, 32, 32, PT ;  /* 0x5000500014117840 */ /* 0x000fe20003840200 */
[----:B------:R2:W-:Y:S01]  /*0c60*/  @!P1 STS.128 [R47+UR9], R48 ;  /* 0x000000302f009988 */ /* 0x0005e20008000c09 */
[----:B------:R-:W-:-:S02]  /*0c70*/  HMNMX2.XORSIGN R18, |R38|, 32, 32, PT ;  /* 0x5000500026127840 */ /* 0x000fc40003840200 */
[----:B------:R-:W-:Y:S02]  /*0c80*/  HMNMX2.XORSIGN R19, |R39|, 32, 32, PT ;  /* 0x5000500027137840 */ /* 0x000fe40003840200 */
[----:B------:R-:W-:Y:S02]  /*0c90*/  HMNMX2.XORSIGN R40, |R40|, 32, 32, PT ;  /* 0x5000500028287840 */ /* 0x000fe40003840200 */
[----:B------:R-:W-:Y:S01]  /*0ca0*/  HMNMX2.XORSIGN R41, |R41|, 32, 32, PT ;  /* 0x5000500029297840 */ /* 0x000fe20003840200 */
[----:B------:R2:W-:Y:S01]  /*0cb0*/  @!P2 STS.128 [R53+UR9], R16 ;  /* 0x000000103500a988 */ /* 0x0005e20008000c09 */
[----:B------:R-:W-:Y:S01]  /*0cc0*/  HMNMX2.XORSIGN R42, |R42|, 32, 32, PT ;  /* 0x500050002a2a7840 */ /* 0x000fe20003840200 */
[----:B-1----:R-:W-:Y:S01]  /*0cd0*/  IMAD R21, R8, 0x10, R55 ;  /* 0x0000001008157824 */ /* 0x002fe200078e0237 */
[----:B------:R-:W-:Y:S02]  /*0ce0*/  HMNMX2.XORSIGN R43, |R43|, 32, 32, PT ;  /* 0x500050002b2b7840 */ /* 0x000fe40003840200 */
[----:B------:R-:W-:-:S03]  /*0cf0*/  ISETP.GE.AND P0, PT, R9, R44, PT ;  /* 0x0000002c0900720c */ /* 0x000fc60003f06270 */
[----:B------:R2:W-:Y:S10]  /*0d00*/  @!P3 STS.128 [R55+UR9], R40 ;  /* 0x000000283700b988 */ /* 0x0005f40008000c09 */
[----:B------:R-:W-:Y:S05]  /*0d10*/  @!P0 BRA `(.L_x_29) ;  /* 0xfffffff800608947 */ /* 0x000fea000383ffff */
.L_x_27:
[----:B------:R-:W1:Y:S08]  /*0d20*/  LDC.U16 R4, c[0x0][0x214] ;  /* 0x00008500ff047b82 */ /* 0x000e700000000400 */
[----:B------:R-:W3:Y:S01]  /*0d30*/  LDC.U16 R13, c[0x0][0x216] ;  /* 0x00008580ff0d7b82 */ /* 0x000ee20000000400 */
[----:B-1----:R-:W-:-:S04]  /*0d40*/  PRMT R9, R4, 0x9910, RZ ;  /* 0x0000991004097816 */ /* 0x002fc800000000ff */
[----:B------:R-:W-:Y:S01]  /*0d50*/  IADD3 R4, R9, 0x16, RZ ;  /* 0x0000001609047810 */ /* 0x000fe20007ffe0ff */
[----:B------:R-:W-:Y:S02]  /*0d60*/  WARPSYNC.ALL ;  /* 0x0000000000007948 */ /* 0x000fe40003800000 */
[----:B------:R-:W-:Y:S06]  /*0d70*/  BAR.SYNC 0x0 ;  /* 0x000000ff0000791d */ /* 0x000fec0000000000 */
[----:B--23--:R-:W-:Y:S02]  /*0d80*/  PRMT R51, R13, 0x9910, RZ ;  /* 0x000099100d337816 */ /* 0x00cfe400000000ff */
[----:B------:R-:W-:-:S03]  /*0d90*/  ISETP.GE.AND P0, PT, R9, 0x12, PT ;  /* 0x000000120900780c */ /* 0x000fc60003f06270 */
[----:B------:R-:W-:-:S04]  /*0da0*/  IMAD R4, R51, R4, RZ ;  /* 0x0000000433047224 */ /* 0x000fc800078e02ff */
[----:B------:R-:W-:-:S05]  /*0db0*/  IMAD.SHL.U32 R5, R4, 0x4, RZ ;  /* 0x0000000404057824 */ /* 0x000fca00078e00ff */
[----:B------:R-:W-:-:S04]  /*0dc0*/  IADD3 R4, R5, 0x3, RZ ;  /* 0x0000000305047810 */ /* 0x000fc80007ffe0ff */
[----:B------:R-:W-:-:S04]  /*0dd0*/  SHF.R.S32.HI R7, RZ, 0x1f, R4 ;  /* 0x0000001fff077819 */ /* 0x000fc80000011404 */
[----:B------:R-:W-:-:S04]  /*0de0*/  LEA.HI R7, R7, R4, RZ, 0x2 ;  /* 0x0000000407077211 */ /* 0x000fc800078f10ff */
[----:B------:R-:W-:-:S05]  /*0df0*/  LOP3.LUT R7, R7, 0xfffffffc, RZ, 0xc0, !PT ;  /* 0xfffffffc07077812 */ /* 0x000fca00078ec0ff */
[----:B------:R-:W-:Y:S01]  /*0e00*/  IMAD.IADD R4, R4, 0x1, -R7 ;  /* 0x0000000104047824 */ /* 0x000fe200078e0a07 */
[----:B------:R-:W-:Y:S01]  /*0e10*/  IADD3 R7, R7, UR9, RZ ;  /* 0x0000000907077c10 */ /* 0x000fe2000fffe0ff */
[----:B------:R-:W-:Y:S06]  /*0e20*/  @!P0 BRA `(.L_x_30) ;  /* 0x0000000000a48947 */ /* 0x000fec0003800000 */
[C---:B------:R-:W-:Y:S01]  /*0e30*/  IADD3 R10, R9.reuse, -0x12, RZ ;  /* 0xffffffee090a7810 */ /* 0x040fe20007ffe0ff */
[----:B------:R-:W-:Y:S01]  /*0e40*/  UMOV UR4, URZ ;  /* 0x0000003f00047c82 */ /* 0x000fe20008000000 */
[----:B------:R-:W-:Y:S02]  /*0e50*/  IADD3 R6, R9, -0x1, RZ ;  /* 0xffffffff09067810 */ /* 0x000fe40007ffe0ff */
[----:B------:R-:W-:Y:S02]  /*0e60*/  ISETP.GE.U32.AND P0, PT, R10, 0x3, PT ;  /* 0x000000030a00780c */ /* 0x000fe40003f06070 */
[----:B------:R-:W-:-:S04]  /*0e70*/  LOP3.LUT R6, R6, 0x3, RZ, 0xc0, !PT ;  /* 0x0000000306067812 */ /* 0x000fc800078ec0ff */
[----:B------:R-:W-:-:S07]  /*0e80*/  ISETP.NE.AND P1, PT, R6, RZ, PT ;  /* 0x000000ff0600720c */ /* 0x000fce0003f25270 */
[----:B------:R-:W-:Y:S06]  /*0e90*/  @!P0 BRA `(.L_x_31) ;  /* 0x0000000000608947 */ /* 0x000fec0003800000 */
[----:B------:R-:W-:-:S05]  /*0ea0*/  IMAD R5, R0, 0xc, R5 ;  /* 0x0000000c00057824 */ /* 0x000fca00078e0205 */
[----:B------:R-:W-:Y:S02]  /*0eb0*/  IADD3 R4, -R4, 0x3, R5 ;  /* 0x0000000304047810 */ /* 0x000fe40007ffe105 */
[----:B------:R-:W-:Y:S02]  /*0ec0*/  IADD3 R5, -R6, -0x11, R9 ;  /* 0xffffffef06057810 */ /* 0x000fe40007ffe109 */
[----:B------:R-:W-:-:S07]  /*0ed0*/  IADD3 R4, R4, UR9, RZ ;  /* 0x0000000904047c10 */ /* 0x000fce000fffe0ff */
.L_x_32:
[----:B--2---:R-:W-:Y:S01]  /*0ee0*/  IMAD R9, R51, 0xc, R4 ;  /* 0x0000000c33097824 */ /* 0x004fe200078e0204 */
[----:B------:R-:W-:Y:S01]  /*0ef0*/  STS [R4], RZ ;  /* 0x000000ff04007388 */ /* 0x000fe20000000800 */
[----:B------:R-:W-:Y:S01]  /*0f00*/  IADD3 R5, R5, -0x4, RZ ;  /* 0xfffffffc05057810 */ /* 0x000fe20007ffe0ff */
[----:B------:R-:W-:Y:S01]  /*0f10*/  UIADD3 UR4, UR4, 0x4, URZ ;  /* 0x0000000404047890 */ /* 0x000fe2000fffe03f */
[----:B------:R-:W-:Y:S01]  /*0f20*/  IMAD R10, R51, 0xc, R9 ;  /* 0x0000000c330a7824 */ /* 0x000fe200078e0209 */
[----:B------:R-:W-:Y:S01]  /*0f30*/  STS [R4+0x4], RZ ;  /* 0x000004ff04007388 */ /* 0x000fe20000000800 */
[----:B------:R-:W-:Y:S02]  /*0f40*/  ISETP.NE.AND P0, PT, R5, RZ, PT ;  /* 0x000000ff0500720c */ /* 0x000fe40003f05270 */
[C---:B------:R-:W-:Y:S01]  /*0f50*/  IMAD R11, R51.reuse, 0xc, R10 ;  /* 0x0000000c330b7824 */ /* 0x040fe200078e020a */
[----:B------:R1:W-:Y:S04]  /*0f60*/  STS [R4+0x8], RZ ;  /* 0x000008ff04007388 */ /* 0x0003e80000000800 */
[----:B------:R2:W-:Y:S04]  /*0f70*/  STS [R9], RZ ;  /* 0x000000ff09007388 */ /* 0x0005e80000000800 */
[----:B------:R2:W-:Y:S01]  /*0f80*/  STS [R9+0x4], RZ ;  /* 0x000004ff09007388 */ /* 0x0005e20000000800 */
[----:B-1----:R-:W-:-:S03]  /*0f90*/  IMAD R4, R51, 0xc, R11 ;  /* 0x0000000c33047824 */ /* 0x002fc600078e020b */
        /* <DEDUP_REMOVED lines=8> */
.L_x_31:
[----:B------:R-:W-:Y:S05]  /*1020*/  @!P1 BRA `(.L_x_30) ;  /* 0x0000000000249947 */ /* 0x000fea0003800000 */
.L_x_33:
[----:B-1----:R-:W-:Y:S01]  /*1030*/  IMAD R4, R51, UR4, R0 ;  /* 0x0000000433047c24 */ /* 0x002fe2000f8e0200 */
        /* <DEDUP_REMOVED lines=8> */
.L_x_30:
[----:B-1----:R-:W1:Y:S02]  /*10c0*/  LDC.U16 R4, c[0x0][0x218] ;  /* 0x00008600ff047b82 */ /* 0x002e640000000400 */
[----:B-12---:R-:W-:-:S04]  /*10d0*/  PRMT R9, R4, 0x9910, RZ ;  /* 0x0000991004097816 */ /* 0x006fc800000000ff */
[----:B------:R-:W-:-:S13]  /*10e0*/  ISETP.GE.AND P0, PT, R9, 0x1, PT ;  /* 0x000000010900780c */ /* 0x000fda0003f06270 */
[----:B------:R-:W-:Y:S05]  /*10f0*/  @!P0 BRA `(.L_x_34) ;  /* 0x000000f400508947 */ /* 0x000fea0003800000 */
[C---:B------:R-:W-:Y:S01]  /*1100*/  IMAD R11, R0.reuse, 0xc, R7 ;  /* 0x0000000c000b7824 */ /* 0x040fe200078e0207 */
[----:B------:R-:W-:Y:S01]  /*1110*/  CS2R R14, SRZ ;  /* 0x00000000000e7805 */ /* 0x000fe2000001ff00 */
[----:B------:R-:W-:Y:S01]  /*1120*/  IMAD.IADD R10, R0, 0x1, R13 ;  /* 0x00000001000a7824 */ /* 0x000fe200078e020d */
[----:B------:R-:W-:Y:S01]  /*1130*/  CS2R R12, SRZ ;  /* 0x00000000000c7805 */ /* 0x000fe2000001ff00 */
[C---:B------:R-:W-:Y:S01]  /*1140*/  IMAD R52, R51.reuse, 0xc, R11 ;  /* 0x0000000c33347824 */ /* 0x040fe200078e020b */
[----:B------:R-:W-:Y:S02]  /*1150*/  CS2R R16, SRZ ;  /* 0x0000000000107805 */ /* 0x000fe4000001ff00 */
[----:B------:R-:W-:Y:S02]  /*1160*/  CS2R R18, SRZ ;  /* 0x0000000000127805 */ /* 0x000fe4000001ff00 */
[----:B------:R-:W-:Y:S01]  /*1170*/  CS2R R20, SRZ ;  /* 0x0000000000147805 */ /* 0x000fe2000001ff00 */
[----:B------:R-:W-:Y:S01]  /*1180*/  IMAD R52, R51, 0xc, R52 ;  /* 0x0000000c33347824 */ /* 0x000fe200078e0234 */
[----:B------:R-:W-:-:S02]  /*1190*/  CS2R R22, SRZ ;  /* 0x0000000000167805 */ /* 0x000fc4000001ff00 */
[----:B------:R-:W-:Y:S02]  /*11a0*/  CS2R R24, SRZ ;  /* 0x0000000000187805 */ /* 0x000fe4000001ff00 */
[----:B------:R-:W-:Y:S01]  /*11b0*/  CS2R R26, SRZ ;  /* 0x00000000001a7805 */ /* 0x000fe2000001ff00 */
[----:B------:R-:W-:Y:S01]  /*11c0*/  IMAD R53, R51, 0xc, R52 ;  /* 0x0000000c33357824 */ /* 0x000fe200078e0234 */
[----:B------:R-:W-:Y:S02]  /*11d0*/  CS2R R28, SRZ ;  /* 0x00000000001c7805 */ /* 0x000fe4000001ff00 */
[----:B------:R-:W-:Y:S02]  /*11e0*/  CS2R R30, SRZ ;  /* 0x00000000001e7805 */ /* 0x000fe4000001ff00 */
        /* <DEDUP_REMOVED lines=9> */
[----:B------:R-:W-:Y:S01]  /*1280*/  IMAD.MOV.U32 R50, RZ, RZ, RZ ;  /* 0x000000ffff327224 */ /* 0x000fe200078e00ff */
[----:B------:R-:W-:Y:S01]  /*1290*/  CS2R R74, SRZ ;  /* 0x00000000004a7805 */ /* 0x000fe2000001ff00 */
[----:B------:R-:W-:Y:S01]  /*12a0*/  IMAD.MOV.U32 R83, RZ, RZ, RZ ;  /* 0x000000ffff537224 */ /* 0x000fe200078e00ff */
[----:B------:R-:W-:Y:S01]  /*12b0*/  CS2R R78, SRZ ;  /* 0x00000000004e7805 */ /* 0x000fe2000001ff00 */
[----:B------:R-:W-:Y:S01]  /*12c0*/  IMAD.MOV.U32 R81, RZ, RZ, RZ ;  /* 0x000000ffff517224 */ /* 0x000fe200078e00ff */
[----:B------:R-:W-:Y:S02]  /*12d0*/  CS2R R84, SRZ ;  /* 0x0000000000547805 */ /* 0x000fe4000001ff00 */
[----:B------:R-:W-:Y:S02]  /*12e0*/  CS2R R76, SRZ ;  /* 0x00000000004c7805 */ /* 0x000fe4000001ff00 */
[----:B------:R-:W-:-:S02]  /*12f0*/  CS2R R88, SRZ ;  /* 0x0000000000587805 */ /* 0x000fc4000001ff00 */
[----:B------:R-:W-:Y:S02]  /*1300*/  CS2R R86, SRZ ;  /* 0x0000000000567805 */ /* 0x000fe4000001ff00 */
[----:B------:R-:W-:Y:S01]  /*1310*/  CS2R R72, SRZ ;  /* 0x0000000000487805 */ /* 0x000fe2000001ff00 */
[----:B------:R-:W-:Y:S01]  /*1320*/  IMAD R54, R51, 0xc, R53 ;  /* 0x0000000c33367824 */ /* 0x000fe200078e0235 */
[----:B------:R-:W-:-:S06]  /*1330*/  UMOV UR4, URZ ;  /* 0x0000003f00047c82 */ /* 0x000fcc0008000000 */
.L_x_36:
[----:B0-----:R-:W-:Y:S01]  /*1340*/  SHF.R.U32.HI R7, RZ, 0x1a, R87 ;  /* 0x0000001aff077819 */ /* 0x001fe20000011657 */
[----:B------:R-:W-:Y:S01]  /*1350*/  IMAD.MOV.U32 R6, RZ, RZ, -0x57df57e0 ;  /* 0xa820a820ff067424 */ /* 0x000fe200078e00ff */
[----:B------:R-:W-:Y:S01]  /*1360*/  SHF.R.U32.HI R4, RZ, 0x1a, R89 ;  /* 0x0000001aff047819 */ /* 0x000fe20000011659 */
[----:B------:R-:W-:Y:S01]  /*1370*/  IMAD.MOV.U32 R55, RZ, RZ, 0x1 ;  /* 0x00000001ff377424 */ /* 0x000fe200078e00ff */
[----:B------:R-:W-:Y:S01]  /*1380*/  LOP3.LUT R87, R87, 0x7ffffff, RZ, 0xc0, !PT ;  /* 0x07ffffff57577812 */ /* 0x000fe200078ec0ff */
[----:B------:R-:W0:Y:S01]  /*1390*/  LDC R93, c[0x0][0x838] ;  /* 0x00020e00ff5d7b82 */ /* 0x000e220000000800 */
[----:B------:R-:W-:Y:S01]  /*13a0*/  LOP3.LUT R56, R7, 0x3e, RZ, 0xc0, !PT ;  /* 0x0000003e07387812 */ /* 0x000fe200078ec0ff */
[----:B------:R-:W-:Y:S01]  /*13b0*/  UMOV UR5, 0x4 ;  /* 0x0000000400057882 */ /* 0x000fe20000000000 */
[----:B------:R-:W-:Y:S01]  /*13c0*/  LOP3.LUT R5, R89, 0x7ffffff, RZ, 0xc0, !PT ;  /* 0x07ffffff59057812 */ /* 0x000fe200078ec0ff */
[----:B------:R-:W-:Y:S01]  /*13d0*/  UMOV UR6, 0x4000000 ;  /* 0x0400000000067882 */ /* 0x000fe20000000000 */
[----:B------:R-:W-:-:S02]  /*13e0*/  LOP3.LUT R80, R4, 0x3e, RZ, 0xc0, !PT ;  /* 0x0000003e04507812 */ /* 0x000fc400078ec0ff */
                                                                                                /* 0x4040000606597241 */
                                                                                                /* 0x000fe20000020057 */
[----:B------:R-:W1:Y:S01]  /*1400*/  LDC R95, c[0x0][0x844] ;  /* 0x00021100ff5f7b82 */ /* 0x000e620000000800 */
                                                                                                /* 0x4040000606577241 */
                                                                                                /* 0x000fe40000000057 */
                                                                                                /* 0x4040000606047241 */
                                                                                                /* 0x000fe40000020005 */
[CC--:B------:R-:W-:Y:S02]  /*1430*/  SHF.L.U64.HI R90, R55.reuse, R56.reuse, RZ ;  /* 0x00000038375a7219 */ /* 0x0c0fe400000102ff */
[C---:B------:R-:W-:Y:S01]  /*1440*/  SHF.L.U32 R82, R55.reuse, R56, RZ ;  /* 0x0000003837527219 */ /* 0x040fe200000006ff */
[----:B------:R-:W2:Y:S01]  /*1450*/  LDC R94, c[0x0][0x840] ;  /* 0x00021000ff5e7b82 */ /* 0x000ea20000000800 */
[----:B------:R-:W-:-:S02]  /*1460*/  SHF.L.U64.HI R7, R55, R80, RZ ;  /* 0x0000005037077219 */ /* 0x000fc400000102ff */
[----:B------:R-:W-:Y:S02]  /*1470*/  LOP3.LUT R113, R87, R82, RZ, 0xfc, !PT ;  /* 0x0000005257717212 */ /* 0x000fe400078efcff */
[----:B------:R-:W-:Y:S02]  /*1480*/  LOP3.LUT R108, R7, R4, RZ, 0xfc, !PT ;  /* 0x00000004076c7212 */ /* 0x000fe400078efcff */
[----:B------:R-:W-:Y:S01]  /*1490*/  SHF.R.U32.HI R82, RZ, 0x1a, R88 ;  /* 0x0000001aff527819 */ /* 0x000fe20000011658 */
[----:B------:R-:W3:Y:S01]  /*14a0*/  LDC R56, c[0x0][0x214] ;  /* 0x00008500ff387b82 */ /* 0x000ee20000000800 */
[----:B------:R-:W-:Y:S02]  /*14b0*/  LOP3.LUT R7, R88, 0x7ffffff, RZ, 0xc0, !PT ;  /* 0x07ffffff58077812 */ /* 0x000fe400078ec0ff */
                                                                                                /* 0x4040000606047241 */
                                                                                                /* 0x000fe40000000005 */
[----:B------:R-:W-:-:S02]  /*14d0*/  SHF.L.U32 R91, R55, R80, RZ ;  /* 0x00000050375b7219 */ /* 0x000fc400000006ff */
[C---:B0-----:R-:W-:Y:S01]  /*14e0*/  HSET2.BF.GE.AND R5, R0.reuse.H0_H0, R93, PT ;  /* 0x0000005d00057233 */ /* 0x041fe20003806880 */
[----:B------:R-:W0:Y:S01]  /*14f0*/  LDC R88, c[0x0][0x83c] ;  /* 0x00020f00ff587b82 */ /* 0x000e220000000800 */
[----:B------:R-:W-:Y:S02]  /*1500*/  LOP3.LUT R106, R4, R91, RZ, 0xfc, !PT ;  /* 0x0000005b046a7212 */ /* 0x000fe400078efcff */
[----:B-1----:R-:W-:Y:S02]  /*1510*/  HSET2.BF.GE.AND R4, R0.H0_H0, R95, PT ;  /* 0x0000005f00047233 */ /* 0x002fe40003806880 */
[----:B------:R-:W-:Y:S02]  /*1520*/  LOP3.LUT R82, R82, 0x3e, RZ, 0xc0, !PT ;  /* 0x0000003e52527812 */ /* 0x000fe400078ec0ff */
[----:B------:R-:W-:Y:S01]  /*1530*/  LOP3.LUT R89, R89, R90, RZ, 0xfc, !PT ;  /* 0x0000005a59597212 */ /* 0x000fe200078efcff */
[----:B------:R-:W1:Y:S01]  /*1540*/  LDC R97, c[0x0][0x848] ;  /* 0x00021200ff617b82 */ /* 0x000e620000000800 */
                                                                                                /* 0x40400006065a7241 */
                                                                                                /* 0x000fc40000020007 */
                                                                                                /* 0x40400006065c7241 */
                                                                                                /* 0x000fe40000000007 */
[CC--:B------:R-:W-:Y:S02]  /*1570*/  SHF.L.U64.HI R87, R55.reuse, R82.reuse, RZ ;  /* 0x0000005237577219 */ /* 0x0c0fe400000102ff */
[----:B------:R-:W-:Y:S01]  /*1580*/  SHF.L.U32 R7, R55, R82, RZ ;  /* 0x0000005237077219 */ /* 0x000fe200000006ff */
[----:B------:R-:W4:Y:S01]  /*1590*/  LDC R99, c[0x0][0x84c] ;  /* 0x00021300ff637b82 */ /* 0x000f220000000800 */
[-CC-:B---3--:R-:W-:Y:S01]  /*15a0*/  HFMA2 R93, -R5, R56.reuse.H1_H1, R10.reuse.H0_H0 ;  /* 0x30000038055d7231 */ /* 0x188fe2000004010a */
[----:B------:R-:W-:Y:S01]  /*15b0*/  LOP3.LUT R90, R90, R87, RZ, 0xfc, !PT ;  /* 0x000000575a5a7212 */ /* 0x000fe200078efcff */
[----:B------:R-:W-:Y:S01]  /*15c0*/  HFMA2 R96, -R4, R56.H1_H1, R10.H0_H0 ;  /* 0x3000003804607231 */ /* 0x000fe2000004010a */
[----:B------:R-:W-:-:S04]  /*15d0*/  LOP3.LUT R92, R92, R7, RZ, 0xfc, !PT ;  /* 0x000000075c5c7212 */ /* 0x000fc800078efcff */
[----:B------:R-:W3:Y:S01]  /*15e0*/  LDC R98, c[0x0][0x850] ;  /* 0x00021400ff627b82 */ /* 0x000ee20000000800 */
[C---:B0-----:R-:W-:Y:S01]  /*15f0*/  IDP.2A.LO.S16.S8 R95, R93.reuse, UR5, R88 ;  /* 0x000000055d5f7c26 */ /* 0x041fe20008001658 */
[----:B------:R-:W-:Y:S01]  /*1600*/  SHF.R.U32.HI R88, RZ, 0x1a, R86 ;  /* 0x0000001aff587819 */ /* 0x000fe20000011656 */
[----:B--2---:R-:W-:-:S03]  /*1610*/  IDP.2A.HI.S16.S8 R93, R93, UR6, R94 ;  /* 0x000000065d5d7c26 */ /* 0x004fc6000800365e */
[----:B------:R-:W-:Y:S01]  /*1620*/  LDS R82, [R95+UR9] ;  /* 0x000000095f527984 */ /* 0x000fe20008000800 */
[----:B------:R-:W-:Y:S01]  /*1630*/  LOP3.LUT R88, R88, 0x3e, RZ, 0xc0, !PT ;  /* 0x0000003e58587812 */ /* 0x000fe200078ec0ff */
[----:B------:R-:W0:Y:S01]  /*1640*/  LDC R100, c[0x0][0x85c] ;  /* 0x00021700ff647b82 */ /* 0x000e220000000800 */
[----:B-1----:R-:W-:Y:S02]  /*1650*/  IDP.2A.LO.S16.S8 R91, R96, UR5, R97 ;  /* 0x00000005605b7c26 */ /* 0x002fe40008001661 */
[----:B------:R-:W-:-:S03]  /*1660*/  SHF.L.U64.HI R87, R55, R88, RZ ;  /* 0x0000005837577219 */ /* 0x000fc600000102ff */
[----:B------:R-:W-:Y:S02]  /*1670*/  LDS R102, [R91+UR9] ;  /* 0x000000095b667984 */ /* 0x000fe40008000800 */
[----:B------:R-:W1:Y:S01]  /*1680*/  LDC R105, c[0x0][0x854] ;  /* 0x00021500ff697b82 */ /* 0x000e620000000800 */
[----:B----4-:R-:W-:Y:S02]  /*1690*/  IDP.2A.HI.S16.S8 R96, R96, UR6, R99 ;  /* 0x0000000660607c26 */ /* 0x010fe40008003663 */
[----:B------:R-:W2:Y:S04]  /*16a0*/  LDS R99, [R93+UR9] ;  /* 0x000000095d637984 */ /* 0x000ea80008000800 */
[----:B------:R-:W4:Y:S01]  /*16b0*/  LDS R103, [R96+UR9] ;  /* 0x0000000960677984 */ /* 0x000f220008000800 */
[----:B------:R-:W5:Y:S01]  /*16c0*/  LDC R107, c[0x0][0x858] ;  /* 0x00021600ff6b7b82 */ /* 0x000f620000000800 */
[----:B---3--:R-:W-:-:S05]  /*16d0*/  HSET2.BF.GE.AND R7, R0.H0_H0, R98, PT ;  /* 0x0000006200077233 */ /* 0x008fca0003806880 */
[-C--:B------:R-:W-:Y:S01]  /*16e0*/  HFMA2 R98, -R7, R56.reuse.H1_H1, R10.H0_H0 ;  /* 0x3000003807627231 */ /* 0x080fe2000004010a */
[----:B------:R-:W-:Y:S01]  /*16f0*/  LOP3.LUT R7, R86, 0x7ffffff, RZ, 0xc0, !PT ;  /* 0x07ffffff56077812 */ /* 0x000fe200078ec0ff */
[----:B------:R-:W3:Y:S01]  /*1700*/  LDC.64 R4, c[0x0][0x860] ;  /* 0x00021800ff047b82 */ /* 0x000ee20000000a00 */
[----:B0-----:R-:W-:Y:S02]  /*1710*/  HSET2.BF.GE.AND R80, R0.H0_H0, R100, PT ;  /* 0x0000006400507233 */ /* 0x001fe40003806880 */
[----:B------:R-:W-:Y:S02]  /*1720*/  LOP3.LUT R86, R73, 0x80008000, RZ, 0xfc, !PT ;  /* 0x8000800049567812 */ /* 0x000fe400078efcff */
                                                                                                /* 0x40400006065e7241 */
                                                                                                /* 0x000fe20000020007 */
[----:B------:R-:W-:Y:S01]  /*1740*/  HFMA2 R80, -R80, R56.H1_H1, R10.H0_H0 ;  /* 0x3000003850507231 */ /* 0x000fe2000004010a */
                                                                                                /* 0x00000056496e7241 */
                                                                                                /* 0x000fe2000000006a */
[----:B-1----:R-:W-:Y:S01]  /*1760*/  IDP.2A.LO.S16.S8 R97, R98, UR5, R105 ;  /* 0x0000000562617c26 */ /* 0x002fe20008001669 */
                                                                                                /* 0x00000056496f7241 */
                                                                                                /* 0x000fe2000000806a */
[----:B------:R-:W0:Y:S01]  /*1780*/  LDC R133, c[0x0][0x88c] ;  /* 0x00022300ff857b82 */ /* 0x000e220000000800 */
                                                                                                /* 0x0000005649767241 */
                                                                                                /* 0x000fc4000001006a */
[----:B------:R-:W-:Y:S01]  /*17a0*/  LDS R104, [R97+UR9] ;  /* 0x0000000961687984 */ /* 0x000fe20008000800 */
                                                                                                /* 0x0000005649757241 */
                                                                                                /* 0x000fe2000001806a */
[----:B-----5:R-:W-:Y:S01]  /*17c0*/  IDP.2A.HI.S16.S8 R98, R98, UR6, R107 ;  /* 0x0000000662627c26 */ /* 0x020fe2000800366b */
                                                                                                /* 0x0000005649777241 */
                                                                                                /* 0x000fe4000002006a */
[----:B------:R-:W1:Y:S01]  /*17e0*/  LDC R130, c[0x0][0x880] ;  /* 0x00022000ff827b82 */ /* 0x000e620000000800 */
                                                                                                /* 0x0000005649787241 */
                                                                                                /* 0x000fe2000002806a */
[----:B------:R-:W5:Y:S01]  /*1800*/  LDS R105, [R98+UR9] ;  /* 0x0000000962697984 */ /* 0x000f620008000800 */
                                                                                                /* 0x00000056497d7241 */
                                                                                                /* 0x000fe2000003006a */
[C---:B---3--:R-:W-:Y:S01]  /*1820*/  IDP.2A.LO.S16.S8 R100, R80.reuse, UR5, R4 ;  /* 0x0000000550647c26 */ /* 0x048fe20008001604 */
                                                                                                /* 0x00000056497f7241 */
                                                                                                /* 0x000fe2000003806a */
[----:B------:R-:W-:Y:S01]  /*1840*/  IDP.2A.HI.S16.S8 R109, R80, UR6, R5 ;  /* 0x00000006506d7c26 */ /* 0x000fe20008003605 */
[----:B------:R-:W-:Y:S01]  /*1850*/  LOP3.LUT R94, R87, R94, RZ, 0xfc, !PT ;  /* 0x0000005e575e7212 */ /* 0x000fe200078efcff */
[----:B------:R-:W3:Y:S01]  /*1860*/  LDC R114, c[0x0][0x86c] ;  /* 0x00021b00ff727b82 */ /* 0x000ee20000000800 */
[----:B------:R-:W-:Y:S01]  /*1870*/  LDS R106, [R100+UR9] ;  /* 0x00000009646a7984 */ /* 0x000fe20008000800 */
                                                                                                /* 0x0000005649507241 */
                                                                                                /* 0x000fc4000000006c */
                                                                                                /* 0x0000005649577241 */
                                                                                                /* 0x000fe2000000806c */
[----:B------:R-:W1:Y:S01]  /*18a0*/  LDS R107, [R109+UR9] ;  /* 0x000000096d6b7984 */ /* 0x000e620008000800 */
[----:B------:R-:W-:Y:S02]  /*18b0*/  LOP3.LUT R4, R72, 0x80008000, RZ, 0xfc, !PT ;  /* 0x8000800048047812 */ /* 0x000fe400078efcff */
[----:B------:R-:W0:Y:S01]  /*18c0*/  LDC R108, c[0x0][0x868] ;  /* 0x00021a00ff6c7b82 */ /* 0x000e220000000800 */
[----:B--2---:R-:W-:Y:S02]  /*18d0*/  PRMT R5, R82, 0x5410, R99 ;  /* 0x0000541052057816 */ /* 0x004fe40000000063 */
                                                                                                /* 0x0000000448747241 */
                                                                                                /* 0x000fe40000000071 */
                                                                                                /* 0x0000000448737241 */
                                                                                                /* 0x000fe40000008071 */
                                                                                                /* 0x0000000448707241 */
                                                                                                /* 0x000fe20000010071 */
[----:B------:R-:W2:Y:S01]  /*1910*/  LDC R128, c[0x0][0x870] ;  /* 0x00021c00ff807b82 */ /* 0x000ea20000000800 */
                                                                                                /* 0x0000000448567241 */
                                                                                                /* 0x000fe20000018071 */
[----:B------:R-:W-:Y:S01]  /*1930*/  HFMA2.MMA R110, R5, 1, 1, -R110 ;  /* 0x3c003c00056e7835 */ /* 0x000fe2000010006e */
                                                                                                /* 0x0000000448797241 */
                                                                                                /* 0x000fc40000020071 */
                                                                                                /* 0x00000004487a7241 */
                                                                                                /* 0x000fe40000028071 */
                                                                                                /* 0x00000004487b7241 */
                                                                                                /* 0x000fe20000030071 */
[----:B------:R-:W2:Y:S01]  /*1970*/  LDC R129, c[0x0][0x878] ;  /* 0x00021e00ff817b82 */ /* 0x000ea20000000800 */
                                                                                                /* 0x00000004487c7241 */
                                                                                                /* 0x000fe40000038071 */
                                                                                                /* 0x0000000448497241 */
                                                                                                /* 0x000fe40000000059 */
                                                                                                /* 0x0000000448487241 */
                                                                                                /* 0x000fe40000008059 */
[----:B----4-:R-:W-:Y:S01]  /*19b0*/  PRMT R4, R102, 0x5410, R103 ;  /* 0x0000541066047816 */ /* 0x010fe20000000067 */
[----:B------:R-:W4:Y:S01]  /*19c0*/  LDC R113, c[0x0][0x874] ;  /* 0x00021d00ff717b82 */ /* 0x000f220000000800 */
[----:B------:R-:W-:-:S02]  /*19d0*/  PRMT R137, R82, 0x7632, R99 ;  /* 0x0000763252897816 */ /* 0x000fc40000000063 */
[----:B0-----:R-:W-:Y:S01]  /*19e0*/  HSET2.BF.GE.AND R99, R0.H0_H0, R108, PT ;  /* 0x0000006c00637233 */ /* 0x001fe20003806880 */
[----:B------:R-:W-:Y:S01]  /*19f0*/  HADD2 R111, R4, -R111 ;  /* 0x8000006f046f7230 */ /* 0x000fe20000000000 */
[C-C-:B-----5:R-:W-:Y:S02]  /*1a00*/  PRMT R135, R104.reuse, 0x5410, R105.reuse ;  /* 0x0000541068877816 */ /* 0x160fe40000000069 */
[----:B------:R-:W-:Y:S01]  /*1a10*/  PRMT R139, R104, 0x7632, R105 ;  /* 0x00007632688b7816 */ /* 0x000fe20000000069 */
[----:B------:R-:W0:Y:S01]  /*1a20*/  LDC.64 R4, c[0x0][0x890] ;  /* 0x00022400ff047b82 */ /* 0x000e220000000a00 */
[C---:B------:R-:W-:Y:S01]  /*1a30*/  HSET2.BF.GE.AND R104, R0.reuse.H0_H0, R133, PT ;  /* 0x0000008500687233 */ /* 0x040fe20003806880 */
[----:B------:R-:W-:Y:S01]  /*1a40*/  HFMA2 R99, -R99, R56.H1_H1, R10.H0_H0 ;  /* 0x3000003863637231 */ /* 0x000fe2000004010a */
[----:B------:R-:W-:Y:S01]  /*1a50*/  PRMT R136, R102, 0x7632, R103 ;  /* 0x0000763266887816 */ /* 0x000fe20000000067 */
[----:B------:R-:W-:Y:S01]  /*1a60*/  HFMA2.MMA R116, R137, 1, 1, -R116 ;  /* 0x3c003c0089747835 */ /* 0x000fe20000100074 */
[----:B-1----:R-:W-:Y:S01]  /*1a70*/  HSET2.BF.GE.AND R103, R0.H0_H0, R130, PT ;  /* 0x0000008200677233 */ /* 0x002fe20003806880 */
[----:B------:R-:W-:Y:S01]  /*1a80*/  HFMA2.MMA R118, R135, 1, 1, -R118 ;  /* 0x3c003c0087767835 */ /* 0x000fe20000100076 */
[C-C-:B------:R-:W-:Y:S01]  /*1a90*/  PRMT R130, R106.reuse, 0x5410, R107.reuse ;  /* 0x000054106a827816 */ /* 0x140fe2000000006b */
[----:B------:R-:W1:Y:S01]  /*1aa0*/  LDC R131, c[0x0][0x87c] ;  /* 0x00021f00ff837b82 */ /* 0x000e620000000800 */
[----:B------:R-:W-:Y:S01]  /*1ab0*/  PRMT R141, R106, 0x7632, R107 ;  /* 0x000076326a8d7816 */ /* 0x000fe2000000006b */
[----:B---3--:R-:W-:-:S02]  /*1ac0*/  IDP.2A.LO.S16.S8 R108, R99, UR5, R114 ;  /* 0x00000005636c7c26 */ /* 0x008fc40008001672 */
[----:B------:R-:W-:Y:S02]  /*1ad0*/  HADD2 R115, R136, -R115 ;  /* 0x8000007388737230 */ /* 0x000fe40000000000 */
[----:B--2---:R-:W-:Y:S02]  /*1ae0*/  IDP.2A.HI.S16.S8 R107, R99, UR6, R128 ;  /* 0x00000006636b7c26 */ /* 0x004fe40008003680 */
[-CC-:B------:R-:W-:Y:S01]  /*1af0*/  HFMA2 R103, -R103, R56.reuse.H1_H1, R10.reuse.H0_H0 ;  /* 0x3000003867677231 */ /* 0x180fe2000004010a */
[----:B------:R-:W-:Y:S01]  /*1b00*/  HFMA2.MMA R117, R130, 1, 1, -R117 ;  /* 0x3c003c0082757835 */ /* 0x000fe20000100075 */
[----:B------:R-:W-:Y:S01]  /*1b10*/  LDS R138, [R108+UR9] ;  /* 0x000000096c8a7984 */ /* 0x000fe20008000800 */
[----:B------:R-:W2:Y:S01]  /*1b20*/  LDC R132, c[0x0][0x884] ;  /* 0x00022100ff847b82 */ /* 0x000ea20000000800 */
[----:B----4-:R-:W-:Y:S01]  /*1b30*/  HSET2.BF.GE.AND R102, R0.H0_H0, R113, PT ;  /* 0x0000007100667233 */ /* 0x010fe20003806880 */
[----:B------:R-:W-:Y:S01]  /*1b40*/  HFMA2 R113, -R104, R56.H1_H1, R10.H0_H0 ;  /* 0x3000003868717231 */ /* 0x000fe2000004010a */
                                                                                                /* 0x0000007374727242 */
                                                                                                /* 0x000fc400000017ff */
                                                                                                /* 0x0000006f6e597242 */
                                                                                                /* 0x000fe200000017ff */
[----:B------:R-:W-:Y:S01]  /*1b70*/  HFMA2 R102, -R102, R56.H1_H1, R10.H0_H0 ;  /* 0x3000003866667231 */ /* 0x000fe2000004010a */
                                                                                                /* 0x0000006f6e527241 */
                                                                                                /* 0x000fe200000003ff */
[----:B------:R-:W3:Y:S01]  /*1b90*/  LDC R134, c[0x0][0x888] ;  /* 0x00022200ff867b82 */ /* 0x000ee20000000800 */
[----:B0-----:R-:W-:Y:S02]  /*1ba0*/  IDP.2A.LO.S16.S8 R99, R113, UR5, R4 ;  /* 0x0000000571637c26 */ /* 0x001fe40008001604 */
[----:B------:R-:W-:Y:S02]  /*1bb0*/  HADD2 R4, R141, -R86 ;  /* 0x800000568d047230 */ /* 0x000fe40000000000 */
[----:B------:R-:W-:Y:S01]  /*1bc0*/  IDP.2A.LO.S16.S8 R106, R102, UR5, R129 ;  /* 0x00000005666a7c26 */ /* 0x000fe20008001681 */
[----:B------:R-:W0:Y:S01]  /*1bd0*/  LDS R141, [R107+UR9] ;  /* 0x000000096b8d7984 */ /* 0x000e220008000800 */
                                                                                                /* 0x0000006f6e7e7241 */
                                                                                                /* 0x000fc40000001059 */
                                                                                                /* 0x0000007576807242 */
                                                                                                /* 0x000fe20000109759 */
[----:B-1----:R-:W-:Y:S01]  /*1c00*/  IDP.2A.HI.S16.S8 R105, R102, UR6, R131 ;  /* 0x0000000666697c26 */ /* 0x002fe20008003683 */
[----:B------:R-:W1:Y:S01]  /*1c10*/  LDC R129, c[0x0][0x898] ;  /* 0x00022600ff817b82 */ /* 0x000e620000000800 */
[----:B------:R-:W-:Y:S02]  /*1c20*/  IDP.2A.HI.S16.S8 R102, R113, UR6, R5 ;  /* 0x0000000671667c26 */ /* 0x000fe40008003605 */
[----:B------:R-:W-:Y:S01]  /*1c30*/  HADD2 R5, R139, -R112 ;  /* 0x800000708b057230 */ /* 0x000fe20000000000 */
[----:B------:R-:W-:Y:S01]  /*1c40*/  LDS R135, [R99+UR9] ;  /* 0x0000000963877984 */ /* 0x000fe20008000800 */
                                                                                                /* 0x0000007374707241 */
                                                                                                /* 0x000fe400000003ff */
                                                                                                /* 0x0000007576717241 */
                                                                                                /* 0x000fe200000003ff */
[----:B------:R-:W-:Y:S01]  /*1c70*/  LDS R139, [R106+UR9] ;  /* 0x000000096a8b7984 */ /* 0x000fe20008000800 */
[----:B------:R-:W4:Y:S01]  /*1c80*/  LDC R133, c[0x0][0x8a4] ;  /* 0x00022900ff857b82 */ /* 0x000f220000000800 */
[----:B--2---:R-:W-:Y:S01]  /*1c90*/  IDP.2A.LO.S16.S8 R104, R103, UR5, R132 ;  /* 0x0000000567687c26 */ /* 0x004fe20008001684 */
                                                                                                /* 0x0000007374847241 */
                                                                                                /* 0x000fe20000001072 */
[----:B------:R-:W2:Y:S01]  /*1cb0*/  LDS R136, [R105+UR9] ;  /* 0x0000000969887984 */ /* 0x000ea20008000800 */
[----:B------:R-:W-:Y:S01]  /*1cc0*/  IMAD R82, R113, 0x10, R82 ;  /* 0x0000001071527824 */ /* 0x000fe200078e0252 */
                                                                                                /* 0x0000007576837241 */
                                                                                                /* 0x000fe20000009080 */
[----:B---3--:R-:W-:-:S02]  /*1ce0*/  IDP.2A.HI.S16.S8 R103, R103, UR6, R134 ;  /* 0x0000000667677c26 */ /* 0x008fc40008003686 */
[----:B------:R-:W3:Y:S01]  /*1cf0*/  LDC R147, c[0x0][0x89c] ;  /* 0x00022700ff937b82 */ /* 0x000ee20000000800 */
[----:B------:R-:W-:Y:S01]  /*1d00*/  LDS R130, [R104+UR9] ;  /* 0x0000000968827984 */ /* 0x000fe20008000800 */
                                                                                                /* 0x0000000405867242 */
                                                                                                /* 0x000fc60000109772 */
[----:B------:R-:W5:Y:S01]  /*1d20*/  LDS R137, [R103+UR9] ;  /* 0x0000000967897984 */ /* 0x000f620008000800 */
                                                                                                /* 0x00000004058f7241 */
                                                                                                /* 0x000fe40000009086 */
[----:B------:R-:W2:Y:S01]  /*1d40*/  LDC R149, c[0x0][0x8a0] ;  /* 0x00022800ff957b82 */ /* 0x000ea20000000800 */
[----:B------:R-:W5:Y:S01]  /*1d50*/  LDS R86, [R102+UR9] ;  /* 0x0000000966567984 */ /* 0x000f620008000800 */
[----:B-1----:R-:W-:Y:S02]  /*1d60*/  HSET2.BF.GE.AND R89, R0.H0_H0, R129, PT ;  /* 0x0000008100597233 */ /* 0x002fe40003806880 */
                                                                                                /* 0x0000000405817241 */
                                                                                                /* 0x000fe400000003ff */
                                                                                                /* 0x0000008f84917242 */
                                                                                                /* 0x000fe400000017ff */
[----:B------:R-:W1:Y:S01]  /*1d90*/  LDC R140, c[0x0][0x8a8] ;  /* 0x00022a00ff8c7b82 */ /* 0x000e620000000800 */
[----:B------:R-:W-:-:S02]  /*1da0*/  IMAD R129, R129, 0x10, R112 ;  /* 0x0000001081817824 */ /* 0x000fc400078e0270 */
[-CC-:B------:R-:W-:Y:S01]  /*1db0*/  HFMA2 R112, -R89, R56.reuse.H1_H1, R10.reuse.H0_H0 ;  /* 0x3000003859707231 */ /* 0x180fe2000004010a */
[----:B----4-:R-:W-:Y:S02]  /*1dc0*/  HSET2.BF.GE.AND R113, R0.H0_H0, R133, PT ;  /* 0x0000008500717233 */ /* 0x010fe40003806880 */
                                                                                                /* 0x0000008f84597241 */
                                                                                                /* 0x000fe40000001091 */
[----:B0-----:R-:W-:Y:S01]  /*1de0*/  PRMT R132, R138, 0x5410, R141 ;  /* 0x000054108a847816 */ /* 0x001fe2000000008d */
[----:B---3--:R-:W-:Y:S01]  /*1df0*/  IDP.2A.LO.S16.S8 R114, R112, UR5, R147 ;  /* 0x0000000570727c26 */ /* 0x008fe20008001693 */
                                                                                                /* 0x000000837e857242 */
                                                                                                /* 0x000fe200000017ff */
[----:B------:R-:W-:Y:S01]  /*1e10*/  HFMA2 R113, -R113, R56.H1_H1, R10.H0_H0 ;  /* 0x3000003871717231 */ /* 0x000fe2000004010a */
[----:B------:R-:W-:Y:S02]  /*1e20*/  PRMT R142, R138, 0x7632, R141 ;  /* 0x000076328a8e7816 */ /* 0x000fe4000000008d */
                                                                                                /* 0x000000837e7e7241 */
                                                                                                /* 0x000fe20000001085 */
[----:B------:R-:W-:Y:S01]  /*1e40*/  HFMA2.MMA R119, R132, 1, 1, -R119 ;  /* 0x3c003c0084777835 */ /* 0x000fe20000100077 */
                                                                                                /* 0x200000ff80807241 */
                                                                                                /* 0x000fe20000001085 */
[----:B--2---:R-:W-:Y:S01]  /*1e60*/  IDP.2A.HI.S16.S8 R112, R112, UR6, R149 ;  /* 0x0000000670707c26 */ /* 0x004fe20008003695 */
[----:B------:R-:W-:Y:S01]  /*1e70*/  LDS R133, [R114+UR9] ;  /* 0x0000000972857984 */ /* 0x000fe20008000800 */
[----:B------:R-:W-:Y:S01]  /*1e80*/  HFMA2.MMA R121, R142, 1, 1, -R121 ;  /* 0x3c003c008e797835 */ /* 0x000fe20000100079 */
[----:B------:R-:W-:-:S02]  /*1e90*/  PRMT R131, R139, 0x5410, R136 ;  /* 0x000054108b837816 */ /* 0x000fc40000000088 */
[----:B------:R-:W0:Y:S01]  /*1ea0*/  LDS R132, [R112+UR9] ;  /* 0x0000000970847984 */ /* 0x000e220008000800 */
[----:B------:R-:W-:Y:S01]  /*1eb0*/  PRMT R141, R139, 0x7632, R136 ;  /* 0x000076328b8d7816 */ /* 0x000fe20000000088 */
[----:B-1----:R-:W-:Y:S02]  /*1ec0*/  IDP.2A.LO.S16.S8 R113, R113, UR5, R140 ;  /* 0x0000000571717c26 */ /* 0x002fe4000800168c */
[----:B------:R-:W-:Y:S01]  /*1ed0*/  HADD2 R120, R131, -R120 ;  /* 0x8000007883787230 */ /* 0x000fe20000000000 */
                                                                                                /* 0x200000ff86837241 */
                                                                                                /* 0x000fe20000001091 */
[----:B------:R-:W-:Y:S01]  /*1ef0*/  HADD2 R122, R141, -R122 ;  /* 0x8000007a8d7a7230 */ /* 0x000fe20000000000 */
[----:B------:R-:W1:Y:S01]  /*1f00*/  LDS R134, [R113+UR9] ;  /* 0x0000000971867984 */ /* 0x000e620008000800 */
[C-C-:B-----5:R-:W-:Y:S02]  /*1f10*/  PRMT R138, R130.reuse, 0x5410, R137.reuse ;  /* 0x00005410828a7816 */ /* 0x160fe40000000089 */
[----:B------:R-:W-:-:S02]  /*1f20*/  PRMT R144, R130, 0x7632, R137 ;  /* 0x0000763282907816 */ /* 0x000fc40000000089 */
[C-C-:B------:R-:W-:Y:S02]  /*1f30*/  PRMT R130, R135.reuse, 0x5410, R86.reuse ;  /* 0x0000541087827816 */ /* 0x140fe40000000056 */
[----:B------:R-:W-:Y:S01]  /*1f40*/  PRMT R135, R135, 0x7632, R86 ;  /* 0x0000763287877816 */ /* 0x000fe20000000056 */
[----:B------:R-:W-:Y:S01]  /*1f50*/  HFMA2.MMA R125, R138, 1, 1, -R125 ;  /* 0x3c003c008a7d7835 */ /* 0x000fe2000010007d */
[----:B------:R-:W-:Y:S01]  /*1f60*/  HADD2 R123, R144, -R123 ;  /* 0x8000007b907b7230 */ /* 0x000fe20000000000 */
                                                                                                /* 0x00000078778b7241 */
                                                                                                /* 0x000fe200000003ff */
[----:B------:R-:W-:Y:S01]  /*1f80*/  HFMA2.MMA R127, R130, 1, 1, -R127 ;  /* 0x3c003c00827f7835 */ /* 0x000fe2000010007f */
[----:B------:R-:W-:Y:S01]  /*1f90*/  HADD2 R124, R135, -R124 ;  /* 0x8000007c877c7230 */ /* 0x000fe20000000000 */
                                                                                                /* 0x0000007a79877241 */
                                                                                                /* 0x000fe400000003ff */
                                                                                                /* 0x00000078778c7242 */
                                                                                                /* 0x000fc400002017ff */
                                                                                                /* 0x0000007c7b827241 */
                                                                                                /* 0x000fe400000003ff */
                                                                                                /* 0x0000007a798a7242 */
                                                                                                /* 0x000fe400002017ff */
                                                                                                /* 0x0000007f7d567241 */
                                                                                                /* 0x000fe200000003ff */
[----:B------:R-:W-:Y:S01]  /*1ff0*/  IMAD R130, R130, 0x10, R135 ;  /* 0x0000001082827824 */ /* 0x000fe200078e0287 */
                                                                                                /* 0x0000007877887241 */
                                                                                                /* 0x000fe4000000108c */
                                                                                                /* 0x0000007f7d897242 */
                                                                                                /* 0x000fe2000030978c */
[----:B------:R-:W-:Y:S01]  /*2020*/  IMAD R139, R86, 0x10, R139 ;  /* 0x00000010568b7824 */ /* 0x000fe200078e028b */
                                                                                                /* 0x0000007c7b8c7242 */
                                                                                                /* 0x000fe2000030978a */
[----:B------:R-:W-:Y:S01]  /*2040*/  IMAD.MOV.U32 R86, RZ, RZ, 0x7c00 ;  /* 0x00007c00ff567424 */ /* 0x000fe200078e00ff */
                                                                                                /* 0x0000007f7d8d7241 */
                                                                                                /* 0x000fe20000009089 */
[----:B------:R-:W-:Y:S01]  /*2060*/  IMAD R135, R130, 0x100, R129 ;  /* 0x0000010082877824 */ /* 0x000fe200078e0281 */
                                                                                                /* 0x0000007a798e7241 */
                                                                                                /* 0x000fe2000000108a */
[----:B------:R-:W-:Y:S01]  /*2080*/  IMAD R139, R139, 0x100, R82 ;  /* 0x000001008b8b7824 */ /* 0x000fe200078e0252 */
[----:B0-----:R-:W-:-:S02]  /*2090*/  PRMT R129, R133, 0x5410, R132 ;  /* 0x0000541085817816 */ /* 0x001fc40000000084 */
[----:B------:R-:W-:Y:S02]  /*20a0*/  PRMT R82, R82, 0x5410, R86 ;  /* 0x0000541052527816 */ /* 0x000fe40000000056 */
[----:B------:R-:W-:Y:S02]  /*20b0*/  PRMT R132, R133, 0x7632, R132 ;  /* 0x0000763285847816 */ /* 0x000fe40000000084 */
[----:B------:R-:W-:Y:S01]  /*20c0*/  HFMA2.MMA R130, R129, 1, 1, -R80 ;  /* 0x3c003c0081827835 */ /* 0x000fe20000100050 */
[C---:B-1----:R-:W-:Y:S02]  /*20d0*/  PRMT R82, R134.reuse, 0x7610, R82 ;  /* 0x0000761086527816 */ /* 0x042fe40000000052 */
                                                                                                /* 0x0000007c7b8f7241 */
                                                                                                /* 0x000fe2000000908c */
[----:B------:R-:W-:Y:S01]  /*20f0*/  HFMA2.MMA R132, R132, 1, 1, -R73 ;  /* 0x3c003c0084847835 */ /* 0x000fe20000100049 */
[----:B------:R-:W-:Y:S01]  /*2100*/  PRMT R134, R134, 0x7632, R134 ;  /* 0x0000763286867816 */ /* 0x000fe20000000086 */
[----:B------:R-:W-:Y:S01]  /*2110*/  HADD2 R129, R82, -R87 ;  /* 0x8000005752817230 */ /* 0x000fe20000000000 */
                                                                                                /* 0x0000008d888a7242 */
                                                                                                /* 0x000fc400000017ff */
[----:B------:R-:W-:Y:S02]  /*2130*/  PRMT R134, R134, 0x5410, R86 ;  /* 0x0000541086867816 */ /* 0x000fe40000000056 */
                                                                                                /* 0x0000008182507241 */
                                                                                                /* 0x000fe400000003ff */
                                                                                                /* 0x0000008f8e577242 */
                                                                                                /* 0x000fe200000017ff */
[----:B------:R-:W-:Y:S01]  /*2160*/  HADD2 R133, R134, -R72 ;  /* 0x8000004886857230 */ /* 0x000fe20000000000 */
                                                                                                /* 0x0000008d888d7241 */
                                                                                                /* 0x000fe2000000108a */
[----:B------:R-:W-:Y:S01]  /*2180*/  IMAD R73, R80, 0x10000, R139 ;  /* 0x0001000050497824 */ /* 0x000fe200078e028b */
                                                                                                /* 0x240000838c8c7241 */
                                                                                                /* 0x000fe20000001057 */
[----:B------:R-:W0:Y:S01]  /*21a0*/  LDC R80, c[0x0][0x21c] ;  /* 0x00008700ff507b82 */ /* 0x000e220000000800 */
                                                                                                /* 0x0000008f8e8e7241 */
                                                                                                /* 0x000fe20000001057 */
[----:B------:R-:W1:Y:S01]  /*21c0*/  POPC R131, R73 ;  /* 0x0000004900837309 */ /* 0x000e620000000000 */
                                                                                                /* 0x2400008089807241 */
                                                                                                /* 0x000fc4000000108a */
                                                                                                /* 0x0000008d7e577242 */
                                                                                                /* 0x000fe400000017ff */
                                                                                                /* 0x0000008584487241 */
                                                                                                /* 0x000fe400000003ff */
                                                                                                /* 0x200000ff80807241 */
                                                                                                /* 0x000fe40000001057 */
                                                                                                /* 0x0000008d7e8d7241 */
                                                                                                /* 0x000fe20000001057 */
[----:B------:R-:W-:Y:S01]  /*2220*/  IMAD R87, R72, 0x10000, R135 ;  /* 0x0001000048577824 */ /* 0x000fe200078e0287 */
                                                                                                /* 0x0000008182807242 */
                                                                                                /* 0x000fe40000409780 */
                                                                                                /* 0x0000008e59897242 */
                                                                                                /* 0x000fe200000017ff */
[----:B------:R-:W2:Y:S01]  /*2250*/  POPC R134, R87 ;  /* 0x0000005700867309 */ /* 0x000ea20000000000 */
                                                                                                /* 0x0000008182487241 */
                                                                                                /* 0x000fc40000009080 */
                                                                                                /* 0x200000ff8c8c7241 */
                                                                                                /* 0x000fe40000001089 */
[----:B-1----:R-:W-:Y:S02]  /*2280*/  LOP3.LUT R131, R131, 0x1, RZ, 0xc0, !PT ;  /* 0x0000000183837812 */ /* 0x002fe400078ec0ff */
                                                                                                /* 0x40400006067e7241 */
                                                                                                /* 0x000fe40000000007 */
                                                                                                /* 0x000000488d077242 */
                                                                                                /* 0x000fe200000017ff */
[----:B------:R-:W-:Y:S01]  /*22b0*/  IMAD.MOV R136, RZ, RZ, -R131 ;  /* 0x000000ffff887224 */ /* 0x000fe200078e0a83 */
                                                                                                /* 0x0000008e598e7241 */
                                                                                                /* 0x000fe40000001089 */
                                                                                                /* 0x00000085848c7242 */
                                                                                                /* 0x000fc4000040978c */
[----:B------:R-:W-:Y:S02]  /*22e0*/  SHF.L.U32 R89, R55, R88, RZ ;  /* 0x0000005837597219 */ /* 0x000fe400000006ff */
                                                                                                /* 0x200000ff80587241 */
                                                                                                /* 0x000fe40000001007 */
                                                                                                /* 0x0000008584837241 */
                                                                                                /* 0x000fe4000000908c */
[----:B------:R-:W-:Y:S02]  /*2310*/  LOP3.LUT R126, R126, R89, RZ, 0xfc, !PT ;  /* 0x000000597e7e7212 */ /* 0x000fe400078efcff */
[----:B------:R-:W-:Y:S01]  /*2320*/  LOP3.LUT R89, R73, 0x7ffff, R136, 0x78, !PT ;  /* 0x0007ffff49597812 */ /* 0x000fe200078e7888 */
[C---:B------:R-:W-:Y:S01]  /*2330*/  IMAD.SHL.U32 R73, R88.reuse, 0x2, RZ ;  /* 0x0000000258497824 */ /* 0x040fe200078e00ff */
                                                                                                /* 0x000000838e877242 */
                                                                                                /* 0x000fe200000017ff */
[----:B------:R-:W-:Y:S01]  /*2350*/  IMAD.SHL.U32 R88, R88, 0x8000000, RZ ;  /* 0x0800000058587824 */ /* 0x000fe200078e00ff */
                                                                                                /* 0x000000488d8d7241 */
                                                                                                /* 0x000fc40000001007 */
[----:B--2---:R-:W-:Y:S02]  /*2370*/  LOP3.LUT R72, R134, 0x1, RZ, 0xc0, !PT ;  /* 0x0000000186487812 */ /* 0x004fe400078ec0ff */
                                                                                                /* 0x000000838e837241 */
                                                                                                /* 0x000fe40000001087 */
[----:B------:R-:W-:Y:S01]  /*2390*/  LOP3.LUT R134, R73, 0x3e, RZ, 0xc0, !PT ;  /* 0x0000003e49867812 */ /* 0x000fe200078ec0ff */
[----:B------:R-:W-:Y:S01]  /*23a0*/  IMAD.MOV R136, RZ, RZ, -R72 ;  /* 0x000000ffff887224 */ /* 0x000fe200078e0a48 */
                                                                                                /* 0x200000ff8c077241 */
                                                                                                /* 0x000fe20000001087 */
[----:B0-----:R-:W-:Y:S01]  /*23c0*/  HMUL2 R73, R141, R80 ;  /* 0x000000508d497232 */ /* 0x001fe20000000000 */
                                                                                                /* 0x4040000606487241 */
                                                                                                /* 0x000fe20000000059 */
[----:B------:R-:W-:Y:S01]  /*23e0*/  HFMA2.MMA R128, R131, R80, -RZ ;  /* 0x0000005083807235 */ /* 0x000fe200001000ff */
[----:B------:R-:W-:-:S02]  /*23f0*/  SHF.L.U32 R135, R55, R134, RZ ;  /* 0x0000008637877219 */ /* 0x000fc400000006ff */
[----:B------:R-:W-:Y:S02]  /*2400*/  LOP3.LUT R87, R87, 0x7ffff, R136, 0x78, !PT ;  /* 0x0007ffff57577812 */ /* 0x000fe400078e7888 */
[----:B------:R-:W-:Y:S01]  /*2410*/  LOP3.LUT R131, R72, R135, RZ, 0xfc, !PT ;  /* 0x0000008748837212 */ /* 0x000fe200078efcff */
[----:B------:R-:W-:Y:S01]  /*2420*/  IMAD.SHL.U32 R135, R7, 0x2, RZ ;  /* 0x0000000207877824 */ /* 0x000fe200078e00ff */
[----:B------:R-:W-:Y:S02]  /*2430*/  SHF.L.U64.HI R139, R55, R134, RZ ;  /* 0x00000086378b7219 */ /* 0x000fe400000102ff */
[----:B------:R-:W-:Y:S02]  /*2440*/  HMNMX2 R73, |R73|, 65504, 65504, PT ;  /* 0x7bff7bff49497840 */ /* 0x000fe40003800200 */
[----:B------:R-:W-:Y:S02]  /*2450*/  LOP3.LUT R136, R135, 0x3e, RZ, 0xc0, !PT ;  /* 0x0000003e87887812 */ /* 0x000fe400078ec0ff */
[----:B------:R-:W-:-:S02]  /*2460*/  HMNMX2 R72, |R128|, 65504, 65504, PT ;  /* 0x7bff7bff80487840 */ /* 0x000fc40003800200 */
                                                                                                /* 0x4040000606807241 */
                                                                                                /* 0x000fe40000020059 */
                                                                                                /* 0x4040000606877241 */
                                                                                                /* 0x000fe40000000057 */
[----:B------:R-:W-:Y:S02]  /*2490*/  SHF.L.U32 R138, R55, R136, RZ ;  /* 0x00000088378a7219 */ /* 0x000fe400000006ff */
[----:B------:R-:W-:Y:S02]  /*24a0*/  LOP3.LUT R150, R128, R139, RZ, 0xfc, !PT ;  /* 0x0000008b80967212 */ /* 0x000fe400078efcff */
[----:B------:R-:W-:Y:S02]  /*24b0*/  LOP3.LUT R139, R135, R138, RZ, 0xfc, !PT ;  /* 0x0000008a878b7212 */ /* 0x000fe400078efcff */
[----:B------:R-:W-:-:S02]  /*24c0*/  LOP3.LUT R149, R72, 0x80008000, RZ, 0xfc, !PT ;  /* 0x8000800048957812 */ /* 0x000fc400078efcff */
[----:B------:R-:W-:Y:S02]  /*24d0*/  LOP3.LUT R128, R73, 0x80008000, RZ, 0xfc, !PT ;  /* 0x8000800049807812 */ /* 0x000fe400078efcff */
                                                                                                /* 0x0000009548977241 */
                                                                                                /* 0x000fe4000000008b */
                                                                                                /* 0x00000080498c7241 */
                                                                                                /* 0x000fe40000008083 */
                                                                                                /* 0x00000080498d7241 */
                                                                                                /* 0x000fe40000000083 */
[----:B------:R-:W-:Y:S01]  /*2510*/  HFMA2.MMA R116, R116, 1, 1, R151 ;  /* 0x3c003c0074747835 */ /* 0x000fe20000000097 */
                                                                                                /* 0x0000008049937241 */
                                                                                                /* 0x000fe20000000096 */
[----:B------:R-:W-:Y:S01]  /*2530*/  HFMA2.MMA R111, R111, 1, 1, R140 ;  /* 0x3c003c006f6f7835 */ /* 0x000fe2000000008c */
                                                                                                /* 0x00000080498f7241 */
                                                                                                /* 0x000fe20000010083 */
[----:B------:R-:W-:Y:S01]  /*2550*/  HADD2 R110, R110, R141 ;  /* 0x0000008d6e6e7230 */ /* 0x000fe20000000000 */
                                                                                                /* 0x00000080498e7241 */
                                                                                                /* 0x000fe20000018083 */
[----:B------:R-:W-:Y:S01]  /*2570*/  HADD2 R130, R130, R147 ;  /* 0x0000009382827230 */ /* 0x000fe20000000000 */
                                                                                                /* 0x0000008049907241 */
                                                                                                /* 0x000fe20000020083 */
[----:B------:R-:W-:Y:S01]  /*2590*/  HADD2 R118, R118, R143 ;  /* 0x0000008f76767230 */ /* 0x000fe20000000000 */
                                                                                                /* 0x0000008049917241 */
                                                                                                /* 0x000fc40000028083 */
                                                                                                /* 0x0000008049927241 */
                                                                                                /* 0x000fe20000030083 */
[----:B------:R-:W-:Y:S01]  /*25c0*/  HFMA2.MMA R117, R117, 1, 1, R142 ;  /* 0x3c003c0075757835 */ /* 0x000fe2000000008e */
                                                                                                /* 0x0000008049947241 */
                                                                                                /* 0x000fe20000038083 */
[----:B------:R-:W-:Y:S01]  /*25e0*/  HADD2 R119, R119, R144 ;  /* 0x0000009077777230 */ /* 0x000fe20000000000 */
                                                                                                /* 0x0000008049967241 */
                                                                                                /* 0x000fe20000008096 */
[----:B------:R-:W-:Y:S01]  /*2600*/  HFMA2.MMA R120, R120, 1, 1, R145 ;  /* 0x3c003c0078787835 */ /* 0x000fe20000000091 */
                                                                                                /* 0x0000009548987241 */
                                                                                                /* 0x000fe2000000808b */
[----:B------:R-:W-:Y:S01]  /*2620*/  HADD2 R125, R125, R146 ;  /* 0x000000927d7d7230 */ /* 0x000fe20000000000 */
                                                                                                /* 0x00000095488a7241 */
                                                                                                /* 0x000fe2000001008b */
[----:B------:R-:W-:Y:S01]  /*2640*/  HFMA2.MMA R127, R127, 1, 1, R148 ;  /* 0x3c003c007f7f7835 */ /* 0x000fe20000000094 */
                                                                                                /* 0x0000009548807241 */
                                                                                                /* 0x000fe2000003008b */
[----:B------:R-:W-:Y:S01]  /*2660*/  HADD2 R115, R115, R152 ;  /* 0x0000009873737230 */ /* 0x000fe20000000000 */
                                                                                                /* 0x4040000606867241 */
                                                                                                /* 0x000fe20000020057 */
[----:B------:R-:W-:Y:S01]  /*2680*/  HADD2 R129, R129.H0_H0, R150.H0_H0 ;  /* 0x2000009681817230 */ /* 0x000fe20000000800 */
[----:B------:R-:W-:Y:S01]  /*2690*/  HFMA2.MMA R5, R5, 1, 1, R138 ;  /* 0x3c003c0005057835 */ /* 0x000fe2000000008a */
[----:B------:R-:W-:Y:S01]  /*26a0*/  SHF.L.U64.HI R137, R55, R136, RZ ;  /* 0x0000008837897219 */ /* 0x000fe200000102ff */
[----:B------:R-:W-:Y:S01]  /*26b0*/  HFMA2.MMA R123, R123, 1, 1, R128 ;  /* 0x3c003c007b7b7835 */ /* 0x000fe20000000080 */
[C-C-:B------:R-:W-:Y:S01]  /*26c0*/  PRMT R128, R110.reuse, 0x5410, R116.reuse ;  /* 0x000054106e807816 */ /* 0x140fe20000000074 */
[----:B------:R-:W0:Y:S01]  /*26d0*/  LDC R138, c[0x0][0x90c] ;  /* 0x00024300ff8a7b82 */ /* 0x000e220000000800 */
[----:B------:R-:W-:-:S02]  /*26e0*/  PRMT R116, R110, 0x7632, R116 ;  /* 0x000076326e747816 */ /* 0x000fc40000000074 */
[C-C-:B------:R-:W-:Y:S01]  /*26f0*/  PRMT R110, R111.reuse, 0x5410, R115.reuse ;  /* 0x000054106f6e7816 */ /* 0x140fe20000000073 */
[----:B------:R-:W-:Y:S01]  /*2700*/  STS [R95+UR9], R128 ;  /* 0x000000805f007988 */ /* 0x000fe20008000809 */
[----:B------:R-:W-:Y:S02]  /*2710*/  PRMT R115, R111, 0x7632, R115 ;  /* 0x000076326f737816 */ /* 0x000fe40000000073 */
[----:B------:R-:W-:Y:S01]  /*2720*/  LOP3.LUT R136, R134, R137, RZ, 0xfc, !PT ;  /* 0x0000008986887212 */ /* 0x000fe200078efcff */
[----:B------:R1:W-:Y:S01]  /*2730*/  STS [R93+UR9], R116 ;  /* 0x000000745d007988 */ /* 0x0003e20008000809 */
                                                                                                /* 0x0000009548877241 */
                                                                                                /* 0x000fe4000001808b */
                                                                                                /* 0x0000009548867241 */
                                                                                                /* 0x000fe2000002008b */
[----:B------:R2:W-:Y:S01]  /*2760*/  STS [R91+UR9], R110 ;  /* 0x0000006e5b007988 */ /* 0x0005e20008000809 */
                                                                                                /* 0x0000009548837241 */
                                                                                                /* 0x000fe2000002808b */
[----:B------:R-:W-:Y:S01]  /*2780*/  HADD2 R4, R4, R135 ;  /* 0x0000008704047230 */ /* 0x000fe20000000000 */
                                                                                                /* 0x00000095488b7241 */
                                                                                                /* 0x000fe2000003808b */
[----:B------:R3:W-:Y:S01]  /*27a0*/  STS [R96+UR9], R115 ;  /* 0x0000007360007988 */ /* 0x0007e20008000809 */
[----:B------:R-:W-:Y:S01]  /*27b0*/  HFMA2.MMA R121, R121, 1, 1, R134 ;  /* 0x3c003c0079797835 */ /* 0x000fe20000000086 */
[----:B-1----:R-:W1:Y:S01]  /*27c0*/  LDC R93, c[0x0][0x8b0] ;  /* 0x00022c00ff5d7b82 */ /* 0x002e620000000800 */
[----:B------:R-:W-:Y:S01]  /*27d0*/  HADD2 R122, R122, R131 ;  /* 0x000000837a7a7230 */ /* 0x000fe20000000000 */
                                                                                                /* 0x0000009548897241 */
                                                                                                /* 0x000fe20000000088 */
[----:B------:R-:W-:Y:S01]  /*27f0*/  HADD2 R124, R124, R139 ;  /* 0x0000008b7c7c7230 */ /* 0x000fe20000000000 */
                                                                                                /* 0x0000009548887241 */
                                                                                                /* 0x000fc40000008088 */
[--C-:B--2---:R-:W-:Y:S02]  /*2810*/  PRMT R91, R120, 0x5410, R122.reuse ;  /* 0x00005410785b7816 */ /* 0x104fe4000000007a */
[C-C-:B---3--:R-:W-:Y:S01]  /*2820*/  PRMT R96, R118.reuse, 0x5410, R5.reuse ;  /* 0x0000541076607816 */ /* 0x148fe20000000005 */
[----:B------:R-:W-:Y:S01]  /*2830*/  HFMA2.MMA R132, R132, 1, 1, R137 ;  /* 0x3c003c0084847835 */ /* 0x000fe20000000089 */
[----:B------:R-:W-:Y:S01]  /*2840*/  PRMT R5, R118, 0x7632, R5 ;  /* 0x0000763276057816 */ /* 0x000fe20000000005 */
[----:B------:R-:W-:Y:S01]  /*2850*/  HADD2 R136, R133.H0_H0, R136.H0_H0 ;  /* 0x2000008885887230 */ /* 0x000fe20000000800 */
[----:B------:R-:W-:Y:S01]  /*2860*/  PRMT R122, R120, 0x7632, R122 ;  /* 0x00007632787a7816 */ /* 0x000fe2000000007a */
[----:B------:R2:W-:Y:S01]  /*2870*/  STS [R97+UR9], R96 ;  /* 0x0000006061007988 */ /* 0x0005e20008000809 */
[----:B------:R-:W3:Y:S01]  /*2880*/  LDC R110, c[0x0][0x8d8] ;  /* 0x00023600ff6e7b82 */ /* 0x000ee20000000800 */
[----:B------:R-:W-:Y:S02]  /*2890*/  SHF.R.U32.HI R118, RZ, 0x1a, R85 ;  /* 0x0000001aff767819 */ /* 0x000fe40000011655 */
[----:B------:R4:W-:Y:S01]  /*28a0*/  STS [R98+UR9], R5 ;  /* 0x0000000562007988 */ /* 0x0009e20008000809 */
[----:B------:R-:W-:-:S02]  /*28b0*/  PRMT R129, R129, 0x5410, R136 ;  /* 0x0000541081817816 */ /* 0x000fc40000000088 */
[----:B------:R-:W-:Y:S02]  /*28c0*/  LOP3.LUT R85, R85, 0x7ffffff, RZ, 0xc0, !PT ;  /* 0x07ffffff55557812 */ /* 0x000fe400078ec0ff */
[----:B------:R-:W-:Y:S01]  /*28d0*/  LOP3.LUT R118, R118, 0x3e, RZ, 0xc0, !PT ;  /* 0x0000003e76767812 */ /* 0x000fe200078ec0ff */
[----:B--2---:R-:W2:Y:S01]  /*28e0*/  LDC R97, c[0x0][0x8bc] ;  /* 0x00022f00ff617b82 */ /* 0x004ea20000000800 */
[----:B-1----:R-:W-:Y:S02]  /*28f0*/  HSET2.BF.GE.AND R93, R0.H0_H0, R93, PT ;  /* 0x0000005d005d7233 */ /* 0x002fe40003806880 */
[----:B------:R-:W-:Y:S02]  /*2900*/  PRMT R96, R127, 0x5410, R124 ;  /* 0x000054107f607816 */ /* 0x000fe4000000007c */
[C-C-:B----4-:R-:W-:Y:S01]  /*2910*/  PRMT R5, R117.reuse, 0x5410, R4.reuse ;  /* 0x0000541075057816 */ /* 0x150fe20000000004 */
[----:B------:R-:W-:Y:S01]  /*2920*/  HFMA2 R93, -R93, R56.H1_H1, R10.H0_H0 ;  /* 0x300000385d5d7231 */ /* 0x000fe2000004010a */
[----:B------:R-:W-:Y:S01]  /*2930*/  PRMT R4, R117, 0x7632, R4 ;  /* 0x0000763275047816 */ /* 0x000fe20000000004 */
[----:B------:R-:W1:Y:S01]  /*2940*/  LDC R98, c[0x0][0x8b4] ;  /* 0x00022d00ff627b82 */ /* 0x000e620000000800 */
[----:B------:R-:W-:Y:S01]  /*2950*/  PRMT R124, R127, 0x7632, R124 ;  /* 0x000076327f7c7816 */ /* 0x000fe2000000007c */
[----:B------:R4:W-:Y:S01]  /*2960*/  STS [R100+UR9], R5 ;  /* 0x0000000564007988 */ /* 0x0009e20008000809 */
[----:B------:R-:W-:-:S03]  /*2970*/  LOP3.LUT R89, R88, 0xf8000000, R89, 0xe2, !PT ;  /* 0xf800000058597812 */ /* 0x000fc600078ee259 */
[----:B------:R-:W-:Y:S02]  /*2980*/  STS [R109+UR9], R4 ;  /* 0x000000046d007988 */ /* 0x000fe40008000809 */
[----:B------:R-:W5:Y:S01]  /*2990*/  LDC R120, c[0x0][0x8ec] ;  /* 0x00023b00ff787b82 */ /* 0x000f620000000800 */
[C-C-:B----4-:R-:W-:Y:S02]  /*29a0*/  PRMT R5, R119.reuse, 0x5410, R121.reuse ;  /* 0x0000541077057816 */ /* 0x150fe40000000079 */
[----:B------:R-:W-:-:S05]  /*29b0*/  PRMT R121, R119, 0x7632, R121 ;  /* 0x0000763277797816 */ /* 0x000fca0000000079 */
[----:B------:R-:W4:Y:S01]  /*29c0*/  LDC R100, c[0x0][0x8b8] ;  /* 0x00022e00ff647b82 */ /* 0x000f220000000800 */
[----:B------:R0:W-:Y:S01]  /*29d0*/  STS [R108+UR9], R5 ;  /* 0x000000056c007988 */ /* 0x0001e20008000809 */
[----:B--2---:R-:W-:-:S03]  /*29e0*/  HSET2.BF.GE.AND R97, R0.H0_H0, R97, PT ;  /* 0x0000006100617233 */ /* 0x004fc60003806880 */
[----:B------:R-:W-:Y:S03]  /*29f0*/  STS [R107+UR9], R121 ;  /* 0x000000796b007988 */ /* 0x000fe60008000809 */
[----:B------:R-:W2:Y:S01]  /*2a00*/  LDC R133, c[0x0][0x8f8] ;  /* 0x00023e00ff857b82 */ /* 0x000ea20000000800 */
[----:B------:R1:W-:Y:S04]  /*2a10*/  STS [R106+UR9], R91 ;  /* 0x0000005b6a007988 */ /* 0x0003e80008000809 */
[----:B------:R-:W-:Y:S03]  /*2a20*/  STS [R105+UR9], R122 ;  /* 0x0000007a69007988 */ /* 0x000fe60008000809 */
[----:B0-----:R-:W0:Y:S01]  /*2a30*/  LDC.64 R4, c[0x0][0x8c0] ;  /* 0x00023000ff047b82 */ /* 0x001e220000000a00 */
[----:B-1----:R-:W-:-:S02]  /*2a40*/  PRMT R91, R125, 0x5410, R123 ;  /* 0x000054107d5b7816 */ /* 0x002fc4000000007b */
[----:B------:R-:W-:-:S05]  /*2a50*/  PRMT R123, R125, 0x7632, R123 ;  /* 0x000076327d7b7816 */ /* 0x000fca000000007b */
[----:B------:R-:W1:Y:S01]  /*2a60*/  LDC R107, c[0x0][0x8d4] ;  /* 0x00023500ff6b7b82 */ /* 0x000e620000000800 */
[----:B------:R2:W-:Y:S01]  /*2a70*/  STS [R104+UR9], R91 ;  /* 0x0000005b68007988 */ /* 0x0005e20008000809 */
[----:B----4-:R-:W-:Y:S01]  /*2a80*/  IDP.2A.HI.S16.S8 R95, R93, UR6, R100 ;  /* 0x000000065d5f7c26 */ /* 0x010fe20008003664 */
[CC--:B------:R-:W-:Y:S02]  /*2a90*/  SHF.L.U64.HI R100, R55.reuse, R118.reuse, RZ ;  /* 0x0000007637647219 */ /* 0x0c0fe400000102ff */
[----:B------:R-:W-:Y:S01]  /*2aa0*/  STS [R103+UR9], R123 ;  /* 0x0000007b67007988 */ /* 0x000fe20008000809 */
[----:B------:R-:W-:Y:S02]  /*2ab0*/  SHF.L.U32 R118, R55, R118, RZ ;  /* 0x0000007637767219 */ /* 0x000fe400000006ff */
[----:B------:R-:W4:Y:S01]  /*2ac0*/  LDC R108, c[0x0][0x8c8] ;  /* 0x00023200ff6c7b82 */ /* 0x000f220000000800 */
[----:B------:R0:W-:Y:S01]  /*2ad0*/  STS [R99+UR9], R96 ;  /* 0x0000006063007988 */ /* 0x0001e20008000809 */
[----:B--2---:R-:W-:-:S02]  /*2ae0*/  PRMT R91, R130, 0x5410, R132 ;  /* 0x00005410825b7816 */ /* 0x004fc40000000084 */
[----:B------:R-:W-:Y:S01]  /*2af0*/  PRMT R132, R130, 0x7632, R132 ;  /* 0x0000763282847816 */ /* 0x000fe20000000084 */
[----:B------:R2:W-:Y:S01]  /*2b00*/  STS [R102+UR9], R124 ;  /* 0x0000007c66007988 */ /* 0x0005e20008000809 */
[----:B------:R-:W-:Y:S02]  /*2b10*/  LOP3.LUT R130, R77, 0x80008000, RZ, 0xfc, !PT ;  /* 0x800080004d827812 */ /* 0x000fe400078efcff */
[----:B------:R-:W3:Y:S01]  /*2b20*/  LDC R106, c[0x0][0x8d0] ;  /* 0x00023400ff6a7b82 */ /* 0x000ee20000000800 */
[----:B------:R4:W-:Y:S01]  /*2b30*/  STS [R114+UR9], R91 ;  /* 0x0000005b72007988 */ /* 0x0009e20008000809 */
[----:B0-----:R-:W-:Y:S02]  /*2b40*/  IDP.2A.LO.S16.S8 R96, R93, UR5, R98 ;  /* 0x000000055d607c26 */ /* 0x001fe40008001662 */
[----:B------:R-:W-:Y:S01]  /*2b50*/  HFMA2 R98, -R97, R56.H1_H1, R10.H0_H0 ;  /* 0x3000003861627231 */ /* 0x000fe2000004010a */
                                                                                                /* 0x40400006065d7241 */
                                                                                                /* 0x000fe20000020055 */
[----:B------:R0:W-:Y:S01]  /*2b70*/  STS [R112+UR9], R132 ;  /* 0x0000008470007988 */ /* 0x0001e20008000809 */
                                                                                                /* 0x000000824d747241 */
                                                                                                /* 0x000fe2000000007e */
[----:B--2---:R-:W2:Y:S01]  /*2b90*/  LDC R102, c[0x0][0x8cc] ;  /* 0x00023300ff667b82 */ /* 0x004ea20000000800 */
[C---:B------:R-:W-:Y:S01]  /*2ba0*/  IDP.2A.LO.S16.S8 R97, R98.reuse, UR5, R4 ;  /* 0x0000000562617c26 */ /* 0x040fe20008001604 */
[----:B------:R0:W-:Y:S01]  /*2bb0*/  STS [R113+UR9], R129 ;  /* 0x0000008171007988 */ /* 0x0001e20008000809 */
[----:B------:R-:W-:Y:S01]  /*2bc0*/  IDP.2A.HI.S16.S8 R98, R98, UR6, R5 ;  /* 0x0000000662627c26 */ /* 0x000fe20008003605 */
[----:B-1----:R-:W-:-:S04]  /*2bd0*/  HSET2.BF.GE.AND R5, R0.H0_H0, R107, PT ;  /* 0x0000006b00057233 */ /* 0x002fc80003806880 */
[----:B------:R-:W-:Y:S06]  /*2be0*/  BAR.SYNC 0x0 ;  /* 0x000000ff0000791d */ /* 0x000fec0000000000 */
[----:B------:R-:W-:Y:S01]  /*2bf0*/  LDS R4, [R96+UR9] ;  /* 0x0000000960047984 */ /* 0x000fe20008000800 */
[----:B----4-:R-:W-:Y:S01]  /*2c00*/  HSET2.BF.GE.AND R91, R0.H0_H0, R108, PT ;  /* 0x0000006c005b7233 */ /* 0x010fe20003806880 */
[-CC-:B------:R-:W-:Y:S01]  /*2c10*/  HFMA2 R5, -R5, R56.reuse.H1_H1, R10.reuse.H0_H0 ;  /* 0x3000003805057231 */ /* 0x180fe2000004010a */
[----:B------:R-:W1:Y:S01]  /*2c20*/  LDC R108, c[0x0][0x8dc] ;  /* 0x00023700ff6c7b82 */ /* 0x000e620000000800 */
[----:B------:R-:W4:Y:S01]  /*2c30*/  LDS R105, [R95+UR9] ;  /* 0x000000095f697984 */ /* 0x000f220008000800 */
[----:B------:R-:W-:Y:S01]  /*2c40*/  LOP3.LUT R93, R93, R100, RZ, 0xfc, !PT ;  /* 0x000000645d5d7212 */ /* 0x000fe200078efcff */
[----:B------:R-:W-:-:S02]  /*2c50*/  HFMA2 R91, -R91, R56.H1_H1, R10.H0_H0 ;  /* 0x300000385b5b7231 */ /* 0x000fc4000004010a */
[----:B---3--:R-:W-:Y:S01]  /*2c60*/  IDP.2A.LO.S16.S8 R100, R5, UR5, R110 ;  /* 0x0000000505647c26 */ /* 0x008fe2000800166e */
[----:B------:R-:W-:Y:S01]  /*2c70*/  LDS R104, [R97+UR9] ;  /* 0x0000000961687984 */ /* 0x000fe20008000800 */
[----:B0-----:R-:W-:Y:S02]  /*2c80*/  LOP3.LUT R132, R75, 0x80008000, RZ, 0xfc, !PT ;  /* 0x800080004b847812 */ /* 0x001fe400078efcff */
                                                                                                /* 0x000000824d737241 */
                                                                                                /* 0x000fe2000001007e */
[----:B------:R-:W0:Y:S01]  /*2ca0*/  LDS R107, [R98+UR9] ;  /* 0x00000009626b7984 */ /* 0x000e220008000800 */
[C---:B--2---:R-:W-:Y:S01]  /*2cb0*/  IDP.2A.LO.S16.S8 R103, R91.reuse, UR5, R102 ;  /* 0x000000055b677c26 */ /* 0x044fe20008001666 */
                                                                                                /* 0x000000824d717241 */
                                                                                                /* 0x000fe2000001807e */
[----:B------:R-:W-:Y:S01]  /*2cd0*/  IDP.2A.HI.S16.S8 R102, R91, UR6, R106 ;  /* 0x000000065b667c26 */ /* 0x000fe2000800366a */
                                                                                                /* 0x000000824d797241 */
                                                                                                /* 0x000fe2000002007e */
[----:B------:R-:W2:Y:S01]  /*2cf0*/  LDC R134, c[0x0][0x904] ;  /* 0x00024100ff867b82 */ /* 0x000ea20000000800 */
[----:B------:R-:W-:Y:S01]  /*2d00*/  LDS R106, [R103+UR9] ;  /* 0x00000009676a7984 */ /* 0x000fe20008000800 */
                                                                                                /* 0x000000824d7b7241 */
                                                                                                /* 0x000fc4000002807e */
                                                                                                /* 0x000000824d7d7241 */
                                                                                                /* 0x000fe2000003007e */
[----:B------:R-:W3:Y:S01]  /*2d30*/  LDS R109, [R102+UR9] ;  /* 0x00000009666d7984 */ /* 0x000ee20008000800 */
                                                                                                /* 0x000000824d7f7241 */
                                                                                                /* 0x000fe4000003807e */
                                                                                                /* 0x000000824d5b7241 */
                                                                                                /* 0x000fe2000000005e */
[----:B------:R-:W0:Y:S01]  /*2d60*/  LDC R119, c[0x0][0x8e4] ;  /* 0x00023900ff777b82 */ /* 0x000e220000000800 */
[----:B-1----:R-:W-:Y:S01]  /*2d70*/  IDP.2A.HI.S16.S8 R99, R5, UR6, R108 ;  /* 0x0000000605637c26 */ /* 0x002fe2000800366c */
                                                                                                /* 0x000000824d057241 */
                                                                                                /* 0x000fe2000000807e */
[----:B------:R-:W-:Y:S01]  /*2d90*/  LDS R108, [R100+UR9] ;  /* 0x00000009646c7984 */ /* 0x000fe20008000800 */
                                                                                                /* 0x000000824d827241 */
                                                                                                /* 0x000fe4000000805e */
                                                                                                /* 0x000000844b707241 */
                                                                                                /* 0x000fe2000000005c */
[----:B------:R-:W1:Y:S01]  /*2dc0*/  LDS R117, [R99+UR9] ;  /* 0x0000000963757984 */ /* 0x000e620008000800 */
[----:B------:R-:W2:Y:S01]  /*2dd0*/  LDC R94, c[0x0][0x8e0] ;  /* 0x00023800ff5e7b82 */ /* 0x000ea20000000800 */
                                                                                                /* 0x000000844b6e7241 */
                                                                                                /* 0x000fc4000000805c */
                                                                                                /* 0x000000844b727241 */
                                                                                                /* 0x000fe4000001005c */
                                                                                                /* 0x000000844b6f7241 */
                                                                                                /* 0x000fe4000001805c */
                                                                                                /* 0x000000844b7a7241 */
                                                                                                /* 0x000fe2000002005c */
[----:B------:R-:W1:Y:S01]  /*2e20*/  LDC R131, c[0x0][0x8e8] ;  /* 0x00023a00ff837b82 */ /* 0x000e620000000800 */
                                                                                                /* 0x000000844b7c7241 */
                                                                                                /* 0x000fe4000002805c */
                                                                                                /* 0x000000844b7e7241 */
                                                                                                /* 0x000fe4000003005c */
                                                                                                /* 0x000000844b807241 */
                                                                                                /* 0x000fc4000003805c */
                                                                                                /* 0x000000844b4d7241 */
                                                                                                /* 0x000fe2000000005a */
[----:B------:R-:W1:Y:S01]  /*2e70*/  LDC R135, c[0x0][0x8fc] ;  /* 0x00023f00ff877b82 */ /* 0x000e620000000800 */
                                                                                                /* 0x000000844b847241 */
                                                                                                /* 0x000fe4000000805a */
[C-C-:B----4-:R-:W-:Y:S02]  /*2e90*/  PRMT R75, R4.reuse, 0x5410, R105.reuse ;  /* 0x00005410044b7816 */ /* 0x150fe40000000069 */
[----:B------:R-:W-:Y:S02]  /*2ea0*/  PRMT R139, R4, 0x7632, R105 ;  /* 0x00007632048b7816 */ /* 0x000fe40000000069 */
[C-C-:B0-----:R-:W-:Y:S01]  /*2eb0*/  PRMT R4, R104.reuse, 0x5410, R107.reuse ;  /* 0x0000541068047816 */ /* 0x141fe2000000006b */
[----:B------:R-:W0:Y:S01]  /*2ec0*/  LDC R137, c[0x0][0x900] ;  /* 0x00024000ff897b82 */ /* 0x000e220000000800 */
[C---:B--2---:R-:W-:Y:S01]  /*2ed0*/  HSET2.BF.GE.AND R92, R0.reuse.H0_H0, R94, PT ;  /* 0x0000005e005c7233 */ /* 0x044fe20003806880 */
[----:B------:R-:W-:Y:S01]  /*2ee0*/  HFMA2.MMA R116, R75, 1, 1, -R116 ;  /* 0x3c003c004b747835 */ /* 0x000fe20000100074 */
[----:B-----5:R-:W-:Y:S01]  /*2ef0*/  HSET2.BF.GE.AND R94, R0.H0_H0, R120, PT ;  /* 0x00000078005e7233 */ /* 0x020fe20003806880 */
[----:B------:R-:W-:Y:S01]  /*2f00*/  HADD2 R105, R4, -R5 ;  /* 0x8000000504697230 */ /* 0x000fe20000000000 */
[----:B------:R-:W-:Y:S01]  /*2f10*/  PRMT R141, R104, 0x7632, R107 ;  /* 0x00007632688d7816 */ /* 0x000fe2000000006b */
[-C--:B------:R-:W-:Y:S01]  /*2f20*/  HFMA2 R92, -R92, R56.reuse.H1_H1, R10.H0_H0 ;  /* 0x300000385c5c7231 */ /* 0x080fe2000004010a */
[C---:B------:R-:W-:Y:S01]  /*2f30*/  HSET2.BF.GE.AND R104, R0.reuse.H0_H0, R133, PT ;  /* 0x0000008500687233 */ /* 0x040fe20003806880 */
[----:B------:R-:W2:Y:S01]  /*2f40*/  LDC.64 R4, c[0x0][0x8f0] ;  /* 0x00023c00ff047b82 */ /* 0x000ea20000000a00 */
[----:B------:R-:W-:Y:S01]  /*2f50*/  HSET2.BF.GE.AND R107, R0.H0_H0, R134, PT ;  /* 0x00000086006b7233 */ /* 0x000fe20003806880 */
[----:B------:R-:W-:Y:S01]  /*2f60*/  HADD2 R110, R141, -R110 ;  /* 0x8000006e8d6e7230 */ /* 0x000fe20000000000 */
[C-C-:B---3--:R-:W-:Y:S01]  /*2f70*/  PRMT R140, R106.reuse, 0x5410, R109.reuse ;  /* 0x000054106a8c7816 */ /* 0x148fe2000000006d */
[----:B------:R-:W-:Y:S01]  /*2f80*/  HFMA2.MMA R112, R139, 1, 1, -R112 ;  /* 0x3c003c008b707835 */ /* 0x000fe20000100070 */
[----:B------:R-:W-:Y:S01]  /*2f90*/  PRMT R143, R106, 0x7632, R109 ;  /* 0x000076326a8f7816 */ /* 0x000fe2000000006d */
[----:B------:R-:W-:-:S02]  /*2fa0*/  HFMA2 R109, -R94, R56.H1_H1, R10.H0_H0 ;  /* 0x300000385e6d7231 */ /* 0x000fc4000004010a */
[C---:B-1----:R-:W-:Y:S01]  /*2fb0*/  IDP.2A.HI.S16.S8 R94, R92.reuse, UR6, R131 ;  /* 0x000000065c5e7c26 */ /* 0x042fe20008003683 */
[----:B------:R-:W1:Y:S01]  /*2fc0*/  LDC R136, c[0x0][0x908] ;  /* 0x00024200ff887b82 */ /* 0x000e620000000800 */
[-CC-:B------:R-:W-:Y:S02]  /*2fd0*/  HFMA2 R106, -R104, R56.reuse.H1_H1, R10.reuse.H0_H0 ;  /* 0x30000038686a7231 */ /* 0x180fe4000004010a */
[----:B------:R-:W-:Y:S02]  /*2fe0*/  IDP.2A.LO.S16.S8 R104, R92, UR5, R119 ;  /* 0x000000055c687c26 */ /* 0x000fe40008001677 */
[----:B------:R-:W-:Y:S01]  /*2ff0*/  HFMA2 R107, -R107, R56.H1_H1, R10.H0_H0 ;  /* 0x300000386b6b7231 */ /* 0x000fe2000004010a */
[C-C-:B------:R-:W-:Y:S01]  /*3000*/  PRMT R120, R108.reuse, 0x5410, R117.reuse ;  /* 0x000054106c787816 */ /* 0x140fe20000000075 */
[----:B------:R-:W-:Y:S01]  /*3010*/  HFMA2.MMA R115, R140, 1, 1, -R115 ;  /* 0x3c003c008c737835 */ /* 0x000fe20000100073 */
[----:B------:R-:W-:Y:S01]  /*3020*/  PRMT R142, R108, 0x7632, R117 ;  /* 0x000076326c8e7816 */ /* 0x000fe20000000075 */
[C---:B------:R-:W-:Y:S01]  /*3030*/  IDP.2A.LO.S16.S8 R108, R106.reuse, UR5, R135 ;  /* 0x000000056a6c7c26 */ /* 0x040fe20008001687 */
[----:B------:R-:W3:Y:S01]  /*3040*/  LDC R133, c[0x0][0x91c] ;  /* 0x00024700ff857b82 */ /* 0x000ee20000000800 */
[----:B------:R-:W-:Y:S01]  /*3050*/  LDS R135, [R104+UR9] ;  /* 0x0000000968877984 */ /* 0x000fe20008000800 */
[----:B------:R-:W-:Y:S01]  /*3060*/  HFMA2.MMA R113, R120, 1, 1, -R113 ;  /* 0x3c003c0078717835 */ /* 0x000fe20000100071 */
[----:B------:R-:W-:Y:S01]  /*3070*/  HADD2 R111, R142, -R111 ;  /* 0x8000006f8e6f7230 */ /* 0x000fe20000000000 */
                                                                                                /* 0x0000006974817241 */
                                                                                                /* 0x000fe200000003ff */
[----:B------:R-:W-:Y:S01]  /*3090*/  HADD2 R114, R143, -R114 ;  /* 0x800000728f727230 */ /* 0x000fe20000000000 */
                                                                                                /* 0x00000069745a7242 */
                                                                                                /* 0x000fe200000017ff */
[C---:B--2---:R-:W-:Y:S01]  /*30b0*/  IDP.2A.LO.S16.S8 R4, R109.reuse, UR5, R4 ;  /* 0x000000056d047c26 */ /* 0x044fe20008001604 */
[----:B------:R-:W2:Y:S01]  /*30c0*/  LDC R117, c[0x0][0x910] ;  /* 0x00024400ff757b82 */ /* 0x000ea20000000800 */
[----:B------:R-:W-:Y:S01]  /*30d0*/  IDP.2A.HI.S16.S8 R109, R109, UR6, R5 ;  /* 0x000000066d6d7c26 */ /* 0x000fe20008003605 */
                                                                                                /* 0x00000069744b7241 */
                                                                                                /* 0x000fe2000000105a */
[----:B0-----:R-:W-:Y:S01]  /*30f0*/  IDP.2A.HI.S16.S8 R5, R106, UR6, R137 ;  /* 0x000000066a057c26 */ /* 0x001fe20008003689 */
[----:B------:R-:W-:Y:S01]  /*3100*/  LDS R141, [R4+UR9] ;  /* 0x00000009048d7984 */ /* 0x000fe20008000800 */
                                                                                                /* 0x00000071735c7241 */
                                                                                                /* 0x000fe200000003ff */
[----:B-1----:R-:W-:-:S02]  /*3120*/  IDP.2A.LO.S16.S8 R106, R107, UR5, R136 ;  /* 0x000000056b6a7c26 */ /* 0x002fc40008001688 */
[----:B------:R-:W0:Y:S01]  /*3130*/  LDC R149, c[0x0][0x920] ;  /* 0x00024800ff957b82 */ /* 0x000e220000000800 */
[----:B------:R-:W1:Y:S01]  /*3140*/  LDS R136, [R94+UR9] ;  /* 0x000000095e887984 */ /* 0x000e620008000800 */
[----:B------:R-:W-:Y:S01]  /*3150*/  IDP.2A.HI.S16.S8 R107, R107, UR6, R138 ;  /* 0x000000066b6b7c26 */ /* 0x000fe2000800368a */
                                                                                                /* 0x0000007173867242 */
                                                                                                /* 0x000fe2000010975a */
[----:B------:R-:W-:Y:S01]  /*3170*/  IMAD R129, R92, 0x10, R129 ;  /* 0x000000105c817824 */ /* 0x000fe200078e0281 */
[----:B------:R-:W4:Y:S01]  /*3180*/  LDS R144, [R109+UR9] ;  /* 0x000000096d907984 */ /* 0x000f220008000800 */
                                                                                                /* 0x0000006e70837242 */
                                                                                                /* 0x000fe400000017ff */
[----:B------:R-:W5:Y:S01]  /*31a0*/  LDC R119, c[0x0][0x914] ;  /* 0x00024500ff777b82 */ /* 0x000f620000000800 */
[----:B------:R-:W-:Y:S01]  /*31b0*/  LDS R137, [R108+UR9] ;  /* 0x000000096c897984 */ /* 0x000fe20008000800 */
[----:B---3--:R-:W-:-:S02]  /*31c0*/  HSET2.BF.GE.AND R92, R0.H0_H0, R133, PT ;  /* 0x00000085005c7233 */ /* 0x008fc40003806880 */
                                                                                                /* 0x0000007173927241 */
                                                                                                /* 0x000fe20000009086 */
[----:B------:R-:W3:Y:S01]  /*31e0*/  LDS R142, [R5+UR9] ;  /* 0x00000009058e7984 */ /* 0x000ee20008000800 */
                                                                                                /* 0x0000006e70937241 */
                                                                                                /* 0x000fe20000001083 */
[-CC-:B------:R-:W-:Y:S01]  /*3200*/  HFMA2 R92, -R92, R56.reuse.H1_H1, R10.reuse.H0_H0 ;  /* 0x300000385c5c7231 */ /* 0x180fe2000004010a */
[----:B------:R-:W1:Y:S01]  /*3210*/  LDC R120, c[0x0][0x918] ;  /* 0x00024600ff787b82 */ /* 0x000e620000000800 */
[----:B------:R-:W-:Y:S01]  /*3220*/  LDS R139, [R106+UR9] ;  /* 0x000000096a8b7984 */ /* 0x000fe20008000800 */
[----:B--2---:R-:W-:Y:S02]  /*3230*/  HSET2.BF.GE.AND R90, R0.H0_H0, R117, PT ;  /* 0x00000075005a7233 */ /* 0x004fe40003806880 */
                                                                                                /* 0x000000924b917242 */
                                                                                                /* 0x000fe200000017ff */
[----:B------:R-:W2:Y:S01]  /*3250*/  LDS R140, [R107+UR9] ;  /* 0x000000096b8c7984 */ /* 0x000ea20008000800 */
                                                                                                /* 0x0000006f72837242 */
                                                                                                /* 0x000fe20000109783 */
[----:B------:R-:W-:-:S02]  /*3270*/  HFMA2 R143, -R90, R56.H1_H1, R10.H0_H0 ;  /* 0x300000385a8f7231 */ /* 0x000fc4000004010a */
[----:B0-----:R-:W-:Y:S01]  /*3280*/  IDP.2A.LO.S16.S8 R117, R92, UR5, R149 ;  /* 0x000000055c757c26 */ /* 0x001fe20008001695 */
                                                                                                /* 0x200000ff865c7241 */
                                                                                                /* 0x000fe40000001091 */
                                                                                                /* 0x0000006e708a7241 */
                                                                                                /* 0x000fe400000003ff */
[----:B------:R-:W0:Y:S01]  /*32b0*/  LDS R134, [R117+UR9] ;  /* 0x0000000975867984 */ /* 0x000e220008000800 */
                                                                                                /* 0x0000006f72857241 */
                                                                                                /* 0x000fe200000003ff */
[----:B-----5:R-:W-:Y:S01]  /*32d0*/  IDP.2A.LO.S16.S8 R119, R143, UR5, R119 ;  /* 0x000000058f777c26 */ /* 0x020fe20008001677 */
                                                                                                /* 0x000000924b4b7241 */
                                                                                                /* 0x000fe40000001091 */
                                                                                                /* 0x0000006f72947241 */
                                                                                                /* 0x000fe20000009083 */
[----:B------:R-:W-:-:S03]  /*3300*/  IMAD R133, R133, 0x10, R138 ;  /* 0x0000001085857824 */ /* 0x000fc600078e028a */
                                                                                                /* 0x00000094938a7242 */
                                                                                                /* 0x000fe200000017ff */
[----:B-1----:R-:W-:Y:S01]  /*3320*/  IDP.2A.HI.S16.S8 R120, R143, UR6, R120 ;  /* 0x000000068f787c26 */ /* 0x002fe20008003678 */
[C-C-:B------:R-:W-:Y:S02]  /*3330*/  PRMT R146, R135.reuse, 0x5410, R136.reuse ;  /* 0x0000541087927816 */ /* 0x140fe40000000088 */
[----:B------:R-:W-:Y:S02]  /*3340*/  PRMT R143, R135, 0x7632, R136 ;  /* 0x00007632878f7816 */ /* 0x000fe40000000088 */
[----:B------:R-:W-:Y:S01]  /*3350*/  LDS R136, [R119+UR9] ;  /* 0x0000000977887984 */ /* 0x000fe20008000800 */
                                                                                                /* 0x00000094935a7241 */
                                                                                                /* 0x000fe2000000108a */
[----:B------:R-:W-:Y:S01]  /*3370*/  HFMA2.MMA R121, R146, 1, 1, -R121 ;  /* 0x3c003c0092797835 */ /* 0x000fe20000100079 */
[C-C-:B----4-:R-:W-:Y:S01]  /*3380*/  PRMT R148, R141.reuse, 0x5410, R144.reuse ;  /* 0x000054108d947816 */ /* 0x150fe20000000090 */
[----:B------:R-:W1:Y:S01]  /*3390*/  LDS R135, [R120+UR9] ;  /* 0x0000000978877984 */ /* 0x000e620008000800 */
[----:B------:R-:W-:Y:S01]  /*33a0*/  PRMT R141, R141, 0x7632, R144 ;  /* 0x000076328d8d7816 */ /* 0x000fe20000000090 */
[----:B------:R-:W-:Y:S01]  /*33b0*/  HADD2 R122, R143, -R122 ;  /* 0x8000007a8f7a7230 */ /* 0x000fe20000000000 */
[----:B------:R-:W-:-:S02]  /*33c0*/  PRMT R143, R143, 0x5410, R86 ;  /* 0x000054108f8f7816 */ /* 0x000fc40000000056 */
[C-C-:B---3--:R-:W-:Y:S01]  /*33d0*/  PRMT R144, R137.reuse, 0x5410, R142.reuse ;  /* 0x0000541089907816 */ /* 0x148fe2000000008e */
[----:B------:R-:W-:Y:S01]  /*33e0*/  HFMA2.MMA R123, R148, 1, 1, -R123 ;  /* 0x3c003c00947b7835 */ /* 0x000fe2000010007b */
[----:B------:R-:W-:Y:S01]  /*33f0*/  PRMT R137, R137, 0x7632, R142 ;  /* 0x0000763289897816 */ /* 0x000fe2000000008e */
[----:B------:R-:W-:Y:S01]  /*3400*/  HADD2 R124, R141, -R124 ;  /* 0x8000007c8d7c7230 */ /* 0x000fe20000000000 */
                                                                                                /* 0x200000ff838a7241 */
                                                                                                /* 0x000fe4000000108a */
[----:B------:R-:W-:Y:S01]  /*3420*/  HFMA2.MMA R125, R144, 1, 1, -R125 ;  /* 0x3c003c00907d7835 */ /* 0x000fe2000010007d */
[C-C-:B--2---:R-:W-:Y:S01]  /*3430*/  PRMT R142, R139.reuse, 0x5410, R140.reuse ;  /* 0x000054108b8e7816 */ /* 0x144fe2000000008c */
[----:B------:R-:W-:Y:S01]  /*3440*/  HADD2 R126, R137, -R126 ;  /* 0x8000007e897e7230 */ /* 0x000fe20000000000 */
[----:B------:R-:W-:Y:S02]  /*3450*/  PRMT R139, R139, 0x7632, R140 ;  /* 0x000076328b8b7816 */ /* 0x000fe4000000008c */
                                                                                                /* 0x0000007b798c7241 */
                                                                                                /* 0x000fc400000003ff */
[----:B------:R-:W-:Y:S01]  /*3470*/  HFMA2.MMA R127, R142, 1, 1, -R127 ;  /* 0x3c003c008e7f7835 */ /* 0x000fe2000010007f */
[----:B------:R-:W-:Y:S01]  /*3480*/  HADD2 R128, R139, -R128 ;  /* 0x800000808b807230 */ /* 0x000fe20000000000 */
                                                                                                /* 0x0000007c7a907241 */
                                                                                                /* 0x000fe400000003ff */
[----:B0-----:R-:W-:Y:S02]  /*34a0*/  PRMT R143, R134, 0x7610, R143 ;  /* 0x00007610868f7816 */ /* 0x001fe4000000008f */
                                                                                                /* 0x000000807e8b7241 */
                                                                                                /* 0x000fe400000003ff */
                                                                                                /* 0x0000007b798e7242 */
                                                                                                /* 0x000fe400002017ff */
                                                                                                /* 0x0000007f7d897241 */
                                                                                                /* 0x000fe200000003ff */
[----:B------:R-:W-:Y:S01]  /*34e0*/  IMAD R144, R139, 0x10, R144 ;  /* 0x000000108b907824 */ /* 0x000fe200078e0290 */
                                                                                                /* 0x0000007c7a837242 */
                                                                                                /* 0x000fe200002017ff */
[----:B------:R-:W-:Y:S01]  /*3500*/  HFMA2.MMA R130, R143, 1, 1, -R130 ;  /* 0x3c003c008f827835 */ /* 0x000fe20000100082 */
                                                                                                /* 0x0000007b798d7241 */
                                                                                                /* 0x000fe2000000108e */
[----:B------:R-:W-:Y:S01]  /*3520*/  IMAD R140, R137, 0x10, R140 ;  /* 0x00000010898c7824 */ /* 0x000fe200078e028c */
                                                                                                /* 0x0000007f7d897242 */
                                                                                                /* 0x000fc4000030978e */
                                                                                                /* 0x0000007c7a8b7241 */
                                                                                                /* 0x000fe20000001083 */
[----:B------:R-:W-:Y:S01]  /*3550*/  IMAD R140, R140, 0x100, R129 ;  /* 0x000001008c8c7824 */ /* 0x000fe200078e0281 */
                                                                                                /* 0x000000807e917242 */
                                                                                                /* 0x000fe20000309783 */
[----:B------:R-:W-:Y:S01]  /*3570*/  IMAD R129, R144, 0x100, R133 ;  /* 0x0000010090817824 */ /* 0x000fe200078e0285 */
[----:B-1----:R-:W-:Y:S02]  /*3580*/  PRMT R144, R136, 0x5410, R135 ;  /* 0x0000541088907816 */ /* 0x002fe40000000087 */
                                                                                                /* 0x0000007f7d8e7241 */
                                                                                                /* 0x000fe40000009089 */
[----:B------:R-:W-:Y:S01]  /*35a0*/  PRMT R134, R134, 0x7632, R134 ;  /* 0x0000763286867816 */ /* 0x000fe20000000086 */
[----:B------:R-:W-:Y:S01]  /*35b0*/  HADD2 R131, R144, -R91 ;  /* 0x8000005b90837230 */ /* 0x000fe20000000000 */
                                                                                                /* 0x0000008e8d8f7242 */
                                                                                                /* 0x000fc400000017ff */
[----:B------:R-:W-:Y:S02]  /*35d0*/  PRMT R134, R134, 0x5410, R86 ;  /* 0x0000541086867816 */ /* 0x000fe40000000056 */
                                                                                                /* 0x00000082835b7241 */
                                                                                                /* 0x000fe400000003ff */
                                                                                                /* 0x000000807e907241 */
                                                                                                /* 0x000fe40000009091 */
                                                                                                /* 0x0000008e8d8e7241 */
                                                                                                /* 0x000fe2000000108f */
[----:B------:R-:W-:Y:S01]  /*3610*/  IMAD R91, R91, 0x10000, R140 ;  /* 0x000100005b5b7824 */ /* 0x000fe200078e028c */
[----:B------:R-:W-:Y:S01]  /*3620*/  HFMA2.MMA R132, R134, 1, 1, -R132 ;  /* 0x3c003c0086847835 */ /* 0x000fe20000100084 */
[----:B------:R-:W-:Y:S02]  /*3630*/  PRMT R136, R136, 0x7632, R135 ;  /* 0x0000763288887816 */ /* 0x000fe40000000087 */
                                                                                                /* 0x000000908b8d7242 */
                                                                                                /* 0x000fe200000017ff */
[----:B------:R-:W0:Y:S01]  /*3650*/  POPC R134, R91 ;  /* 0x0000005b00867309 */ /* 0x000e220000000000 */
                                                                                                /* 0x2400005c895c7241 */
                                                                                                /* 0x000fe2000000108f */
[----:B------:R-:W-:Y:S01]  /*3670*/  HADD2 R133, R136, -R77 ;  /* 0x8000004d88857230 */ /* 0x000fe20000000000 */
                                                                                                /* 0x0000008e4b877242 */
                                                                                                /* 0x000fc400000017ff */
                                                                                                /* 0x000000908b8b7241 */
                                                                                                /* 0x000fe4000000108d */
                                                                                                /* 0x200000ff5c5c7241 */
                                                                                                /* 0x000fe40000001087 */
                                                                                                /* 0x0000008b5a897242 */
                                                                                                /* 0x000fe400000017ff */
                                                                                                /* 0x0000008485887241 */
                                                                                                /* 0x000fe400000003ff */
                                                                                                /* 0x00000082835c7242 */
                                                                                                /* 0x000fe4000040975c */
                                                                                                /* 0x2400008a918a7241 */
                                                                                                /* 0x000fe2000000108d */
[----:B------:R-:W-:Y:S01]  /*36f0*/  IMAD R77, R136, 0x10000, R129 ;  /* 0x00010000884d7824 */ /* 0x000fe200078e0281 */
                                                                                                /* 0x0000008b5a8b7241 */
                                                                                                /* 0x000fc40000001089 */
                                                                                                /* 0x0000008e4b4b7241 */
                                                                                                /* 0x000fe20000001087 */
[----:B------:R-:W1:Y:S01]  /*3720*/  POPC R136, R77 ;  /* 0x0000004d00887309 */ /* 0x000e620000000000 */
                                                                                                /* 0x00000082835a7241 */
                                                                                                /* 0x000fe4000000905c */
                                                                                                /* 0x200000ff8a8a7241 */
                                                                                                /* 0x000fe40000001089 */
                                                                                                /* 0x4040000606817241 */
                                                                                                /* 0x000fe40000000055 */
[----:B0-----:R-:W-:Y:S02]  /*3760*/  LOP3.LUT R134, R134, 0x1, RZ, 0xc0, !PT ;  /* 0x0000000186867812 */ /* 0x001fe400078ec0ff */
                                                                                                /* 0x0000005a4b557242 */
                                                                                                /* 0x000fc400000017ff */
                                                                                                /* 0x00000084858a7242 */
                                                                                                /* 0x000fe2000040978a */
[----:B------:R-:W-:Y:S01]  /*3790*/  IMAD.MOV R140, RZ, RZ, -R134 ;  /* 0x000000ffff8c7224 */ /* 0x000fe200078e0a86 */
                                                                                                /* 0x200000ff5c5c7241 */
                                                                                                /* 0x000fe40000001055 */
                                                                                                /* 0x0000008485867241 */
                                                                                                /* 0x000fe4000000908a */
[----:B------:R-:W-:Y:S01]  /*37c0*/  LOP3.LUT R129, R129, R118, RZ, 0xfc, !PT ;  /* 0x0000007681817212 */ /* 0x000fe200078efcff */
[----:B------:R-:W-:Y:S01]  /*37d0*/  IMAD.SHL.U32 R118, R92, 0x2, RZ ;  /* 0x000000025c767824 */ /* 0x000fe200078e00ff */
                                                                                                /* 0x000000868b877242 */
                                                                                                /* 0x000fe400000017ff */
[----:B------:R-:W-:-:S02]  /*37f0*/  LOP3.LUT R91, R91, 0x7ffff, R140, 0x78, !PT ;  /* 0x0007ffff5b5b7812 */ /* 0x000fc400078e788c */
                                                                                                /* 0x000000868b8b7241 */
                                                                                                /* 0x000fe40000001087 */
[----:B------:R-:W-:Y:S02]  /*3810*/  LOP3.LUT R134, R118, 0x3e, RZ, 0xc0, !PT ;  /* 0x0000003e76867812 */ /* 0x000fe400078ec0ff */
                                                                                                /* 0x0000005a4b4b7241 */
                                                                                                /* 0x000fe40000001055 */
[----:B-1----:R-:W-:Y:S01]  /*3830*/  LOP3.LUT R136, R136, 0x1, RZ, 0xc0, !PT ;  /* 0x0000000188887812 */ /* 0x002fe200078ec0ff */
[----:B------:R-:W-:Y:S01]  /*3840*/  HFMA2.MMA R139, R139, R80, -RZ ;  /* 0x000000508b8b7235 */ /* 0x000fe200001000ff */
                                                                                                /* 0x200000ff8a5a7241 */
                                                                                                /* 0x000fe20000001087 */
[----:B------:R-:W-:Y:S01]  /*3860*/  HMUL2 R75, R75, R80 ;  /* 0x000000504b4b7232 */ /* 0x000fe20000000000 */
                                                                                                /* 0x4040000606767241 */
                                                                                                /* 0x000fe2000000005b */
[----:B------:R-:W-:Y:S01]  /*3880*/  IMAD.MOV R136, RZ, RZ, -R136 ;  /* 0x000000ffff887224 */ /* 0x000fe200078e0a88 */
[CC--:B------:R-:W-:Y:S01]  /*3890*/  SHF.L.U32 R135, R55.reuse, R134.reuse, RZ ;  /* 0x0000008637877219 */ /* 0x0c0fe200000006ff */
[----:B------:R-:W-:Y:S01]  /*38a0*/  IMAD.SHL.U32 R88, R90, 0x8000000, RZ ;  /* 0x080000005a587824 */ /* 0x000fe200078e00ff */
[----:B------:R-:W-:-:S02]  /*38b0*/  SHF.L.U64.HI R151, R55, R134, RZ ;  /* 0x0000008637977219 */ /* 0x000fc400000102ff */
[----:B------:R-:W-:Y:S01]  /*38c0*/  LOP3.LUT R142, R118, R135, RZ, 0xfc, !PT ;  /* 0x00000087768e7212 */ /* 0x000fe200078efcff */
[----:B------:R-:W-:Y:S01]  /*38d0*/  IMAD.SHL.U32 R135, R90, 0x2, RZ ;  /* 0x000000025a877824 */ /* 0x000fe200078e00ff */
[----:B------:R-:W-:Y:S02]  /*38e0*/  LOP3.LUT R85, R77, 0x7ffff, R136, 0x78, !PT ;  /* 0x0007ffff4d557812 */ /* 0x000fe400078e7888 */
[----:B------:R-:W-:Y:S02]  /*38f0*/  HMNMX2 R77, |R75|, 65504, 65504, PT ;  /* 0x7bff7bff4b4d7840 */ /* 0x000fe40003800200 */
[----:B------:R-:W-:Y:S02]  /*3900*/  LOP3.LUT R136, R135, 0x3e, RZ, 0xc0, !PT ;  /* 0x0000003e87887812 */ /* 0x000fe400078ec0ff */
[----:B------:R-:W-:Y:S02]  /*3910*/  HMNMX2 R75, |R139|, 65504, 65504, PT ;  /* 0x7bff7bff8b4b7840 */ /* 0x000fe40003800200 */
                                                                                                /* 0x4040000606877241 */
                                                                                                /* 0x000fc40000000055 */
[----:B------:R-:W-:Y:S02]  /*3930*/  SHF.L.U32 R138, R55, R136, RZ ;  /* 0x00000088378a7219 */ /* 0x000fe400000006ff */
[----:B------:R-:W-:Y:S02]  /*3940*/  LOP3.LUT R152, R75, 0x80008000, RZ, 0xfc, !PT ;  /* 0x800080004b987812 */ /* 0x000fe400078efcff */
[----:B------:R-:W-:Y:S02]  /*3950*/  LOP3.LUT R149, R135, R138, RZ, 0xfc, !PT ;  /* 0x0000008a87957212 */ /* 0x000fe400078efcff */
                                                                                                /* 0x4040000606767241 */
                                                                                                /* 0x000fe4000002005b */
                                                                                                /* 0x000000984b897241 */
                                                                                                /* 0x000fe40000000095 */
[----:B------:R-:W-:-:S02]  /*3980*/  LOP3.LUT R151, R118, R151, RZ, 0xfc, !PT ;  /* 0x0000009776977212 */ /* 0x000fc400078efcff */
[----:B------:R-:W-:Y:S02]  /*3990*/  LOP3.LUT R118, R77, 0x80008000, RZ, 0xfc, !PT ;  /* 0x800080004d767812 */ /* 0x000fe400078efcff */
[----:B------:R-:W-:Y:S01]  /*39a0*/  HFMA2.MMA R112, R112, 1, 1, R137 ;  /* 0x3c003c0070707835 */ /* 0x000fe20000000089 */
                                                                                                /* 0x000000984b8b7241 */
                                                                                                /* 0x000fe40000008095 */
                                                                                                /* 0x000000764d877241 */
                                                                                                /* 0x000fe4000000008e */
                                                                                                /* 0x000000764d8a7241 */
                                                                                                /* 0x000fe2000000808e */
[----:B------:R-:W-:Y:S01]  /*39e0*/  HADD2 R110, R110, R139 ;  /* 0x0000008b6e6e7230 */ /* 0x000fe20000000000 */
                                                                                                /* 0x000000984b8d7241 */
                                                                                                /* 0x000fe20000010095 */
[----:B------:R-:W-:Y:S01]  /*3a00*/  HADD2 R116, R116, R135 ;  /* 0x0000008774747230 */ /* 0x000fe20000000000 */
                                                                                                /* 0x000000764d967241 */
                                                                                                /* 0x000fc4000001008e */
[----:B------:R-:W-:Y:S01]  /*3a20*/  HFMA2.MMA R138, R105, 1, 1, R138 ;  /* 0x3c003c00698a7835 */ /* 0x000fe2000000008a */
                                                                                                /* 0x000000764d947241 */
                                                                                                /* 0x000fe2000001808e */
[----:B------:R-:W-:Y:S01]  /*3a40*/  HFMA2.MMA R114, R114, 1, 1, R141 ;  /* 0x3c003c0072727835 */ /* 0x000fe2000000008d */
[C-C-:B------:R-:W-:Y:S01]  /*3a50*/  PRMT R137, R116.reuse, 0x5410, R112.reuse ;  /* 0x0000541074897816 */ /* 0x140fe20000000070 */
[----:B------:R-:W-:Y:S01]  /*3a60*/  HADD2 R115, R115, R150 ;  /* 0x0000009673737230 */ /* 0x000fe20000000000 */
[----:B------:R-:W-:Y:S02]  /*3a70*/  SHF.L.U64.HI R153, R55, R136, RZ ;  /* 0x0000008837997219 */ /* 0x000fe400000102ff */
[----:B------:R-:W-:Y:S01]  /*3a80*/  PRMT R112, R116, 0x7632, R112 ;  /* 0x0000763274707816 */ /* 0x000fe20000000070 */
[----:B------:R0:W-:Y:S01]  /*3a90*/  STS [R96+UR9], R137 ;  /* 0x0000008960007988 */ /* 0x0001e20008000809 */
                                                                                                /* 0x000000764d927241 */
                                                                                                /* 0x000fe2000002008e */
[----:B------:R-:W-:Y:S01]  /*3ab0*/  HFMA2.MMA R113, R113, 1, 1, R148 ;  /* 0x3c003c0071717835 */ /* 0x000fe20000000094 */
                                                                                                /* 0x000000764d907241 */
                                                                                                /* 0x000fe2000002808e */
[----:B------:R1:W-:Y:S01]  /*3ad0*/  STS [R95+UR9], R112 ;  /* 0x000000705f007988 */ /* 0x0003e20008000809 */
                                                                                                /* 0x000000764d8c7241 */
                                                                                                /* 0x000fe2000003008e */
[----:B------:R-:W-:Y:S01]  /*3af0*/  HADD2 R121, R121, R146 ;  /* 0x0000009279797230 */ /* 0x000fe20000000000 */
                                                                                                /* 0x000000764d887241 */
                                                                                                /* 0x000fe20000000097 */
[----:B------:R-:W2:Y:S01]  /*3b10*/  LDC R148, c[0x0][0x988] ;  /* 0x00026200ff947b82 */ /* 0x000ea20000000800 */
                                                                                                /* 0x000000764d8e7241 */
                                                                                                /* 0x000fe2000003808e */
[----:B------:R-:W-:Y:S01]  /*3b30*/  HFMA2.MMA R123, R123, 1, 1, R144 ;  /* 0x3c003c007b7b7835 */ /* 0x000fe20000000090 */
[C-C-:B0-----:R-:W-:Y:S01]  /*3b40*/  PRMT R96, R138.reuse, 0x5410, R110.reuse ;  /* 0x000054108a607816 */ /* 0x141fe2000000006e */
[----:B------:R-:W-:Y:S01]  /*3b50*/  HADD2 R125, R125, R140 ;  /* 0x0000008c7d7d7230 */ /* 0x000fe20000000000 */
                                                                                                /* 0x000000764d977241 */
                                                                                                /* 0x000fe20000008097 */
[----:B------:R-:W-:Y:S01]  /*3b70*/  HADD2 R131, R131, R136 ;  /* 0x0000008883837230 */ /* 0x000fe20000000000 */
                                                                                                /* 0x000000984b767241 */
                                                                                                /* 0x000fe20000018095 */
[----:B------:R0:W-:Y:S01]  /*3b90*/  STS [R97+UR9], R96 ;  /* 0x0000006061007988 */ /* 0x0001e20008000809 */
                                                                                                /* 0x000000984b8f7241 */
                                                                                                /* 0x000fe20000020095 */
[----:B------:R-:W-:Y:S01]  /*3bb0*/  HFMA2.MMA R127, R127, 1, 1, R142 ;  /* 0x3c003c007f7f7835 */ /* 0x000fe2000000008e */
[----:B------:R-:W-:Y:S01]  /*3bc0*/  PRMT R110, R138, 0x7632, R110 ;  /* 0x000076328a6e7816 */ /* 0x000fe2000000006e */
[----:B------:R-:W-:Y:S01]  /*3bd0*/  HADD2 R111, R111, R118 ;  /* 0x000000766f6f7230 */ /* 0x000fe20000000000 */
                                                                                                /* 0x000000984b917241 */
                                                                                                /* 0x000fe20000028095 */
[----:B------:R-:W-:Y:S01]  /*3bf0*/  HADD2 R151, R130.H0_H0, R151.H0_H0 ;  /* 0x2000009782977230 */ /* 0x000fe20000000800 */
[----:B------:R-:W-:Y:S01]  /*3c00*/  HFMA2.MMA R122, R122, 1, 1, R143 ;  /* 0x3c003c007a7a7835 */ /* 0x000fe2000000008f */
[----:B------:R3:W-:Y:S01]  /*3c10*/  STS [R98+UR9], R110 ;  /* 0x0000006e62007988 */ /* 0x0007e20008000809 */
[----:B-1----:R-:W-:Y:S01]  /*3c20*/  PRMT R95, R113, 0x5410, R111 ;  /* 0x00005410715f7816 */ /* 0x002fe2000000006f */
[----:B0-----:R-:W0:Y:S01]  /*3c30*/  LDC R97, c[0x0][0x928] ;  /* 0x00024a00ff617b82 */ /* 0x001e220000000800 */
[C-C-:B------:R-:W-:Y:S01]  /*3c40*/  PRMT R96, R115.reuse, 0x5410, R114.reuse ;  /* 0x0000541073607816 */ /* 0x140fe20000000072 */
[----:B------:R-:W-:Y:S01]  /*3c50*/  HADD2 R124, R124, R145 ;  /* 0x000000917c7c7230 */ /* 0x000fe20000000000 */
[----:B------:R-:W-:-:S02]  /*3c60*/  PRMT R114, R115, 0x7632, R114 ;  /* 0x0000763273727816 */ /* 0x000fc40000000072 */
                                                                                                /* 0x000000984b937241 */
                                                                                                /* 0x000fe20000030095 */
[----:B------:R1:W-:Y:S01]  /*3c80*/  STS [R103+UR9], R96 ;  /* 0x0000006067007988 */ /* 0x0003e20008000809 */
                                                                                                /* 0x4040000606867241 */
                                                                                                /* 0x000fe20000020055 */
[----:B---3--:R-:W3:Y:S01]  /*3ca0*/  LDC R98, c[0x0][0x938] ;  /* 0x00024e00ff627b82 */ /* 0x008ee20000000800 */
[----:B------:R-:W-:Y:S01]  /*3cb0*/  PRMT R111, R113, 0x7632, R111 ;  /* 0x00007632716f7816 */ /* 0x000fe2000000006f */
[----:B------:R-:W-:Y:S01]  /*3cc0*/  STS [R102+UR9], R114 ;  /* 0x0000007266007988 */ /* 0x000fe20008000809 */
[----:B------:R-:W-:Y:S01]  /*3cd0*/  LOP3.LUT R153, R134, R153, RZ, 0xfc, !PT ;  /* 0x0000009986997212 */ /* 0x000fe200078efcff */
[----:B------:R-:W-:Y:S01]  /*3ce0*/  HFMA2.MMA R126, R126, 1, 1, R147 ;  /* 0x3c003c007e7e7835 */ /* 0x000fe20000000093 */
                                                                                                /* 0x000000984b957241 */
                                                                                                /* 0x000fe20000038095 */
[----:B------:R4:W-:Y:S01]  /*3d00*/  STS [R100+UR9], R95 ;  /* 0x0000005f64007988 */ /* 0x0009e20008000809 */
                                                                                                /* 0x000000984b867241 */
                                                                                                /* 0x000fe20000000099 */
[----:B-1----:R-:W1:Y:S01]  /*3d20*/  LDC R96, c[0x0][0x934] ;  /* 0x00024d00ff607b82 */ /* 0x002e620000000800 */
                                                                                                /* 0x000000984b997241 */
                                                                                                /* 0x000fe20000008099 */
[----:B------:R5:W-:Y:S01]  /*3d40*/  STS [R99+UR9], R111 ;  /* 0x0000006f63007988 */ /* 0x000be20008000809 */
[----:B------:R-:W-:Y:S01]  /*3d50*/  HADD2 R128, R128, R149 ;  /* 0x0000009580807230 */ /* 0x000fe20000000000 */
[----:B------:R-:W-:Y:S01]  /*3d60*/  SHF.R.U32.HI R152, RZ, 0x1a, R84 ;  /* 0x0000001aff987819 */ /* 0x000fe20000011654 */
[----:B------:R-:W-:Y:S01]  /*3d70*/  HFMA2.MMA R133, R133, 1, 1, R134 ;  /* 0x3c003c0085857835 */ /* 0x000fe20000000086 */
[----:B------:R-:W-:Y:S01]  /*3d80*/  HADD2 R153, R132.H0_H0, R153.H0_H0 ;  /* 0x2000009984997230 */ /* 0x000fe20000000800 */
[----:B------:R-:W-:Y:S01]  /*3d90*/  LOP3.LUT R135, R84, 0x7ffffff, RZ, 0xc0, !PT ;  /* 0x07ffffff54877812 */ /* 0x000fe200078ec0ff */
[----:B------:R-:W1:Y:S01]  /*3da0*/  LDC R103, c[0x0][0x930] ;  /* 0x00024c00ff677b82 */ /* 0x000e620000000800 */
[----:B----4-:R-:W-:-:S02]  /*3db0*/  PRMT R95, R121, 0x5410, R122 ;  /* 0x00005410795f7816 */ /* 0x010fc4000000007a */
[----:B------:R-:W-:Y:S02]  /*3dc0*/  PRMT R122, R121, 0x7632, R122 ;  /* 0x00007632797a7816 */ /* 0x000fe4000000007a */
[----:B------:R-:W-:Y:S01]  /*3dd0*/  PRMT R151, R151, 0x5410, R153 ;  /* 0x0000541097977816 */ /* 0x000fe20000000099 */
[----:B------:R4:W-:Y:S01]  /*3de0*/  STS [R104+UR9], R95 ;  /* 0x0000005f68007988 */ /* 0x0009e20008000809 */
[----:B------:R-:W-:Y:S01]  /*3df0*/  LOP3.LUT R84, R152, 0x3e, RZ, 0xc0, !PT ;  /* 0x0000003e98547812 */ /* 0x000fe200078ec0ff */
[----:B-----5:R-:W5:Y:S01]  /*3e00*/  LDC R99, c[0x0][0x92c] ;  /* 0x00024b00ff637b82 */ /* 0x020f620000000800 */
                                                                                                /* 0x4040000606697241 */
                                                                                                /* 0x000fe20000020087 */
[----:B------:R0:W-:Y:S01]  /*3e20*/  STS [R94+UR9], R122 ;  /* 0x0000007a5e007988 */ /* 0x0001e20008000809 */
[----:B------:R-:W-:Y:S02]  /*3e30*/  SHF.L.U64.HI R152, R55, R84, RZ ;  /* 0x0000005437987219 */ /* 0x000fe400000102ff */
                                                                                                /* 0x4040000606877241 */
                                                                                                /* 0x000fc40000000087 */
[----:B------:R-:W-:Y:S01]  /*3e50*/  SHF.L.U32 R84, R55, R84, RZ ;  /* 0x0000005437547219 */ /* 0x000fe200000006ff */
[----:B------:R-:W2:Y:S01]  /*3e60*/  LDC R102, c[0x0][0x93c] ;  /* 0x00024f00ff667b82 */ /* 0x000ea20000000800 */
[C-C-:B----4-:R-:W-:Y:S02]  /*3e70*/  PRMT R95, R123.reuse, 0x5410, R124.reuse ;  /* 0x000054107b5f7816 */ /* 0x150fe4000000007c */
[----:B------:R-:W-:Y:S02]  /*3e80*/  PRMT R124, R123, 0x7632, R124 ;  /* 0x000076327b7c7816 */ /* 0x000fe4000000007c */
[----:B0-----:R-:W-:Y:S01]  /*3e90*/  HSET2.BF.GE.AND R94, R0.H0_H0, R97, PT ;  /* 0x00000061005e7233 */ /* 0x001fe20003806880 */
[----:B------:R0:W-:Y:S01]  /*3ea0*/  STS [R4+UR9], R95 ;  /* 0x0000005f04007988 */ /* 0x0001e20008000809 */
[----:B------:R-:W-:Y:S01]  /*3eb0*/  LOP3.LUT R105, R152, R105, RZ, 0xfc, !PT ;  /* 0x0000006998697212 */ /* 0x000fe200078efcff */
[----:B------:R-:W4:Y:S01]  /*3ec0*/  LDC R104, c[0x0][0x94c] ;  /* 0x00025300ff687b82 */ /* 0x000f220000000800 */
[----:B------:R-:W-:Y:S01]  /*3ed0*/  LOP3.LUT R135, R135, R84, RZ, 0xfc, !PT ;  /* 0x0000005487877212 */ /* 0x000fe200078efcff */
[----:B------:R-:W-:Y:S01]  /*3ee0*/  STS [R109+UR9], R124 ;  /* 0x0000007c6d007988 */ /* 0x000fe20008000809 */
[----:B------:R-:W-:Y:S01]  /*3ef0*/  HFMA2 R94, -R94, R56.H1_H1, R10.H0_H0 ;  /* 0x300000385e5e7231 */ /* 0x000fe2000004010a */
[----:B------:R-:W-:-:S02]  /*3f00*/  LOP3.LUT R88, R88, 0xf8000000, R85, 0xe2, !PT ;  /* 0xf800000058587812 */ /* 0x000fc400078ee255 */
[C-C-:B0-----:R-:W-:Y:S02]  /*3f10*/  PRMT R95, R125.reuse, 0x5410, R126.reuse ;  /* 0x000054107d5f7816 */ /* 0x141fe4000000007e */
[----:B------:R-:W0:Y:S01]  /*3f20*/  LDC R100, c[0x0][0x940] ;  /* 0x00025000ff647b82 */ /* 0x000e220000000800 */
[----:B------:R-:W-:Y:S01]  /*3f30*/  PRMT R126, R125, 0x7632, R126 ;  /* 0x000076327d7e7816 */ /* 0x000fe2000000007e */
[----:B-1----:R-:W-:Y:S01]  /*3f40*/  IDP.2A.HI.S16.S8 R97, R94, UR6, R103 ;  /* 0x000000065e617c26 */ /* 0x002fe20008003667 */
[C-C-:B------:R-:W-:Y:S01]  /*3f50*/  PRMT R4, R131.reuse, 0x5410, R133.reuse ;  /* 0x0000541083047816 */ /* 0x140fe20000000085 */
[----:B------:R1:W-:Y:S01]  /*3f60*/  STS [R108+UR9], R95 ;  /* 0x0000005f6c007988 */ /* 0x0003e20008000809 */
[----:B------:R-:W-:Y:S02]  /*3f70*/  PRMT R133, R131, 0x7632, R133 ;  /* 0x0000763283857816 */ /* 0x000fe40000000085 */
[----:B------:R-:W-:Y:S01]  /*3f80*/  LOP3.LUT R131, R76, 0x80008000, RZ, 0xfc, !PT ;  /* 0x800080004c837812 */ /* 0x000fe200078efcff */
[----:B------:R2:W-:Y:S01]  /*3f90*/  STS [R5+UR9], R126 ;  /* 0x0000007e05007988 */ /* 0x0005e20008000809 */
[----:B------:R-:W3:Y:S02]  /*3fa0*/  LDC R111, c[0x0][0x944] ;  /* 0x00025100ff6f7b82 */ /* 0x000ee40000000800 */
                                                                                                /* 0x000000834c7a7241 */
                                                                                                /* 0x000fc40000010087 */
                                                                                                /* 0x000000834c767241 */
                                                                                                /* 0x000fe40000018087 */
[C---:B-1----:R-:W-:Y:S01]  /*3fd0*/  HSET2.BF.GE.AND R95, R0.reuse.H0_H0, R96, PT ;  /* 0x00000060005f7233 */ /* 0x042fe20003806880 */
[----:B-----5:R-:W-:Y:S01]  /*3fe0*/  IDP.2A.LO.S16.S8 R96, R94, UR5, R99 ;  /* 0x000000055e607c26 */ /* 0x020fe20008001663 */
[----:B------:R-:W1:Y:S01]  /*3ff0*/  LDC R113, c[0x0][0x948] ;  /* 0x00025200ff717b82 */ /* 0x000e620000000800 */
[C-C-:B--2---:R-:W-:Y:S02]  /*4000*/  PRMT R5, R127.reuse, 0x5410, R128.reuse ;  /* 0x000054107f057816 */ /* 0x144fe40000000080 */
[----:B------:R-:W-:Y:S01]  /*4010*/  PRMT R128, R127, 0x7632, R128 ;  /* 0x000076327f807816 */ /* 0x000fe20000000080 */
[----:B------:R-:W-:Y:S01]  /*4020*/  HFMA2 R95, -R95, R56.H1_H1, R10.H0_H0 ;  /* 0x300000385f5f7231 */ /* 0x000fe2000004010a */
[C---:B----4-:R-:W-:Y:S01]  /*4030*/  HSET2.BF.GE.AND R94, R0.reuse.H0_H0, R104, PT ;  /* 0x00000068005e7233 */ /* 0x050fe20003806880 */
[----:B------:R-:W-:Y:S01]  /*4040*/  STS [R106+UR9], R5 ;  /* 0x000000056a007988 */ /* 0x000fe20008000809 */
[----:B0-----:R-:W-:Y:S01]  /*4050*/  HSET2.BF.GE.AND R100, R0.H0_H0, R100, PT ;  /* 0x0000006400647233 */ /* 0x001fe20003806880 */
[----:B------:R-:W0:Y:S01]  /*4060*/  LDC R127, c[0x0][0x964] ;  /* 0x00025900ff7f7b82 */ /* 0x000e220000000800 */
[C---:B---3--:R-:W-:Y:S01]  /*4070*/  IDP.2A.LO.S16.S8 R99, R95.reuse, UR5, R98 ;  /* 0x000000055f637c26 */ /* 0x048fe20008001662 */
[----:B------:R-:W-:Y:S01]  /*4080*/  STS [R107+UR9], R128 ;  /* 0x000000806b007988 */ /* 0x000fe20008000809 */
[----:B------:R-:W-:-:S02]  /*4090*/  IDP.2A.HI.S16.S8 R98, R95, UR6, R102 ;  /* 0x000000065f627c26 */ /* 0x000fc40008003666 */
[-CC-:B------:R-:W-:Y:S01]  /*40a0*/  HFMA2 R94, -R94, R56.reuse.H1_H1, R10.reuse.H0_H0 ;  /* 0x300000385e5e7231 */ /* 0x180fe2000004010a */
                                                                                                /* 0x000000834c797241 */
                                                                                                /* 0x000fe20000020087 */
[----:B------:R2:W-:Y:S01]  /*40c0*/  STS [R119+UR9], R4 ;  /* 0x0000000477007988 */ /* 0x0005e20008000809 */
[----:B------:R-:W-:Y:S01]  /*40d0*/  HFMA2 R100, -R100, R56.H1_H1, R10.H0_H0 ;  /* 0x3000003864647231 */ /* 0x000fe2000004010a */
                                                                                                /* 0x000000834c7c7241 */
                                                                                                /* 0x000fe20000028087 */
[----:B------:R-:W3:Y:S01]  /*40f0*/  LDC R136, c[0x0][0x970] ;  /* 0x00025c00ff887b82 */ /* 0x000ee20000000800 */
[----:B------:R4:W-:Y:S01]  /*4100*/  STS [R120+UR9], R133 ;  /* 0x0000008578007988 */ /* 0x0009e20008000809 */
                                                                                                /* 0x000000834c7e7241 */
                                                                                                /* 0x000fe20000030087 */
[C---:B------:R-:W-:Y:S01]  /*4120*/  IDP.2A.LO.S16.S8 R102, R100.reuse, UR5, R111 ;  /* 0x0000000564667c26 */ /* 0x040fe2000800166f */
                                                                                                /* 0x000000834c5f7241 */
                                                                                                /* 0x000fe20000038087 */
[----:B------:R5:W-:Y:S01]  /*4140*/  STS [R117+UR9], R151 ;  /* 0x0000009775007988 */ /* 0x000be20008000809 */
                                                                                                /* 0x000000834c547241 */
                                                                                                /* 0x000fe20000000069 */
[----:B-1----:R-:W-:Y:S01]  /*4160*/  IDP.2A.HI.S16.S8 R100, R100, UR6, R113 ;  /* 0x0000000664647c26 */ /* 0x002fe20008003671 */
[----:B--2---:R-:W1:Y:S08]  /*4170*/  LDC.64 R4, c[0x0][0x950] ;  /* 0x00025400ff047b82 */ /* 0x004e700000000a00 */
[----:B------:R-:W-:Y:S06]  /*4180*/  BAR.SYNC 0x0 ;  /* 0x000000ff0000791d */ /* 0x000fec0000000000 */
[----:B------:R-:W-:Y:S01]  /*4190*/  LDS R106, [R96+UR9] ;  /* 0x00000009606a7984 */ /* 0x000fe20008000800 */
                                                                                                /* 0x000000834c787241 */
                                                                                                /* 0x010fe20000000087 */
[----:B------:R-:W2:Y:S01]  /*41b0*/  LDC R137, c[0x0][0x97c] ;  /* 0x00025f00ff897b82 */ /* 0x000ea20000000800 */
                                                                                                /* 0x000000834c777241 */
                                                                                                /* 0x000fe20000008087 */
[----:B------:R-:W4:Y:S01]  /*41d0*/  LDS R107, [R97+UR9] ;  /* 0x00000009616b7984 */ /* 0x000f220008000800 */
                                                                                                /* 0x000000834c837241 */
                                                                                                /* 0x000fc40000008069 */
[----:B------:R-:W-:Y:S01]  /*41f0*/  LOP3.LUT R133, R78, 0x80008000, RZ, 0xfc, !PT ;  /* 0x800080004e857812 */ /* 0x000fe200078efcff */
[----:B------:R-:W-:Y:S02]  /*4200*/  LDS R108, [R99+UR9] ;  /* 0x00000009636c7984 */ /* 0x000fe40008000800 */
[----:B------:R-:W0:Y:S01]  /*4210*/  LDC R105, c[0x0][0x958] ;  /* 0x00025600ff697b82 */ /* 0x000e220000000800 */
                                                                                                /* 0x000000854e757241 */
                                                                                                /* 0x020fe20000000081 */
[----:B------:R-:W5:Y:S01]  /*4230*/  LDS R109, [R98+UR9] ;  /* 0x00000009626d7984 */ /* 0x000f620008000800 */
                                                                                                /* 0x000000854e747241 */
                                                                                                /* 0x000fe40000008081 */
                                                                                                /* 0x000000854e717241 */
                                                                                                /* 0x000fe20000010081 */
[----:B------:R-:W-:Y:S01]  /*4260*/  LDS R110, [R102+UR9] ;  /* 0x00000009666e7984 */ /* 0x000fe20008000800 */
[C---:B-1----:R-:W-:Y:S01]  /*4270*/  IDP.2A.LO.S16.S8 R103, R94.reuse, UR5, R4 ;  /* 0x000000055e677c26 */ /* 0x042fe20008001604 */
[----:B------:R-:W1:Y:S01]  /*4280*/  LDC R114, c[0x0][0x95c] ;  /* 0x00025700ff727b82 */ /* 0x000e620000000800 */
[----:B------:R-:W-:Y:S01]  /*4290*/  IDP.2A.HI.S16.S8 R104, R94, UR6, R5 ;  /* 0x000000065e687c26 */ /* 0x000fe20008003605 */
[----:B------:R-:W1:Y:S01]  /*42a0*/  LDS R111, [R100+UR9] ;  /* 0x00000009646f7984 */ /* 0x000e620008000800 */
                                                                                                /* 0x000000854e5e7241 */
                                                                                                /* 0x000fc40000018081 */
                                                                                                /* 0x000000854e7b7241 */
                                                                                                /* 0x000fe20000020081 */
[----:B------:R-:W-:Y:S01]  /*42d0*/  LDS R112, [R103+UR9] ;  /* 0x0000000967707984 */ /* 0x000fe20008000800 */
                                                                                                /* 0x000000854e7d7241 */
                                                                                                /* 0x000fe20000028081 */
[----:B------:R-:W2:Y:S01]  /*42f0*/  LDC R132, c[0x0][0x960] ;  /* 0x00025800ff847b82 */ /* 0x000ea20000000800 */
                                                                                                /* 0x000000854e807241 */
                                                                                                /* 0x000fe20000030081 */
[----:B------:R-:W1:Y:S01]  /*4310*/  LDS R115, [R104+UR9] ;  /* 0x0000000968737984 */ /* 0x000e620008000800 */
                                                                                                /* 0x000000854e827241 */
                                                                                                /* 0x000fe40000038081 */
                                                                                                /* 0x000000854e4c7241 */
                                                                                                /* 0x000fe4000000005d */
                                                                                                /* 0x000000854e857241 */
                                                                                                /* 0x000fe2000000805d */
[----:B------:R-:W1:Y:S01]  /*4350*/  LDC R129, c[0x0][0x968] ;  /* 0x00025a00ff817b82 */ /* 0x000e620000000800 */
[----:B0-----:R-:W-:-:S05]  /*4360*/  HSET2.BF.GE.AND R105, R0.H0_H0, R105, PT ;  /* 0x0000006900697233 */ /* 0x001fca0003806880 */
[-CC-:B------:R-:W-:Y:S02]  /*4370*/  HFMA2 R105, -R105, R56.reuse.H1_H1, R10.reuse.H0_H0 ;  /* 0x3000003869697231 */ /* 0x180fe4000004010a */
[----:B------:R-:W0:Y:S01]  /*4380*/  LDC R135, c[0x0][0x96c] ;  /* 0x00025b00ff877b82 */ /* 0x000e220000000800 */
[C-C-:B----4-:R-:W-:Y:S02]  /*4390*/  PRMT R5, R106.reuse, 0x5410, R107.reuse ;  /* 0x000054106a057816 */ /* 0x150fe4000000006b */
[----:B------:R-:W-:Y:S02]  /*43a0*/  PRMT R142, R106, 0x7632, R107 ;  /* 0x000076326a8e7816 */ /* 0x000fe4000000006b */
[----:B------:R-:W-:Y:S02]  /*43b0*/  HSET2.BF.GE.AND R106, R0.H0_H0, R127, PT ;  /* 0x0000007f006a7233 */ /* 0x000fe40003806880 */
[----:B------:R-:W-:Y:S01]  /*43c0*/  HFMA2.MMA R120, R5, 1, 1, -R120 ;  /* 0x3c003c0005787835 */ /* 0x000fe20000100078 */
[----:B------:R-:W4:Y:S01]  /*43d0*/  LDC R138, c[0x0][0x974] ;  /* 0x00025d00ff8a7b82 */ /* 0x000f220000000800 */
[C-C-:B-----5:R-:W-:Y:S01]  /*43e0*/  PRMT R4, R108.reuse, 0x5410, R109.reuse ;  /* 0x000054106c047816 */ /* 0x160fe2000000006d */
[-C--:B------:R-:W-:Y:S01]  /*43f0*/  HFMA2 R106, -R106, R56.reuse.H1_H1, R10.H0_H0 ;  /* 0x300000386a6a7231 */ /* 0x080fe2000004010a */
[----:B------:R-:W-:Y:S01]  /*4400*/  PRMT R141, R108, 0x7632, R109 ;  /* 0x000076326c8d7816 */ /* 0x000fe2000000006d */
[----:B--2---:R-:W-:Y:S01]  /*4410*/  IDP.2A.HI.S16.S8 R108, R105, UR6, R132 ;  /* 0x00000006696c7c26 */ /* 0x004fe20008003684 */
[----:B---3--:R-:W-:Y:S01]  /*4420*/  HSET2.BF.GE.AND R107, R0.H0_H0, R136, PT ;  /* 0x00000088006b7233 */ /* 0x008fe20003806880 */
[----:B------:R-:W-:Y:S01]  /*4430*/  HADD2 R119, R4, -R119 ;  /* 0x8000007704777230 */ /* 0x000fe20000000000 */
[----:B------:R-:W-:Y:S01]  /*4440*/  HSET2.BF.GE.AND R109, R0.H0_H0, R137, PT ;  /* 0x00000089006d7233 */ /* 0x000fe20003806880 */
[----:B------:R-:W2:Y:S01]  /*4450*/  LDC R140, c[0x0][0x978] ;  /* 0x00025e00ff8c7b82 */ /* 0x000ea20000000800 */
[C-C-:B-1----:R-:W-:Y:S01]  /*4460*/  PRMT R139, R110.reuse, 0x5410, R111.reuse ;  /* 0x000054106e8b7816 */ /* 0x142fe2000000006f */
[----:B------:R-:W-:Y:S01]  /*4470*/  HFMA2 R107, -R107, R56.H1_H1, R10.H0_H0 ;  /* 0x300000386b6b7231 */ /* 0x000fe2000004010a */
[----:B------:R-:W-:Y:S01]  /*4480*/  PRMT R144, R110, 0x7632, R111 ;  /* 0x000076326e907816 */ /* 0x000fe2000000006f */
[----:B------:R-:W-:Y:S01]  /*4490*/  IDP.2A.LO.S16.S8 R111, R106, UR5, R129 ;  /* 0x000000056a6f7c26 */ /* 0x000fe20008001681 */
[----:B------:R-:W-:Y:S01]  /*44a0*/  HFMA2.MMA R117, R142, 1, 1, -R117 ;  /* 0x3c003c008e757835 */ /* 0x000fe20000100075 */
[----:B------:R-:W-:-:S02]  /*44b0*/  HADD2 R116, R141, -R116 ;  /* 0x800000748d747230 */ /* 0x000fc40000000000 */
[----:B0-----:R-:W-:Y:S01]  /*44c0*/  IDP.2A.HI.S16.S8 R110, R106, UR6, R135 ;  /* 0x000000066a6e7c26 */ /* 0x001fe20008003687 */
[----:B------:R-:W0:Y:S01]  /*44d0*/  LDC.64 R4, c[0x0][0x980] ;  /* 0x00026000ff047b82 */ /* 0x000e220000000a00 */
[C-C-:B------:R-:W-:Y:S01]  /*44e0*/  PRMT R127, R112.reuse, 0x5410, R115.reuse ;  /* 0x00005410707f7816 */ /* 0x140fe20000000073 */
[----:B------:R-:W-:Y:S01]  /*44f0*/  LDS R135, [R108+UR9] ;  /* 0x000000096c877984 */ /* 0x000fe20008000800 */
[----:B------:R-:W-:Y:S01]  /*4500*/  PRMT R115, R112, 0x7632, R115 ;  /* 0x0000763270737816 */ /* 0x000fe20000000073 */
[----:B------:R-:W-:Y:S02]  /*4510*/  IDP.2A.LO.S16.S8 R112, R105, UR5, R114 ;  /* 0x0000000569707c26 */ /* 0x000fe40008001672 */
[----:B------:R-:W-:Y:S01]  /*4520*/  HFMA2 R114, -R109, R56.H1_H1, R10.H0_H0 ;  /* 0x300000386d727231 */ /* 0x000fe2000004010a */
[----:B------:R-:W-:Y:S01]  /*4530*/  HFMA2.MMA R122, R139, 1, 1, -R122 ;  /* 0x3c003c008b7a7835 */ /* 0x000fe2000010007a */
                                                                                                /* 0x00000077785d7242 */
                                                                                                /* 0x000fe200000017ff */
[----:B----4-:R-:W-:Y:S01]  /*4550*/  IDP.2A.LO.S16.S8 R109, R107, UR5, R138 ;  /* 0x000000056b6d7c26 */ /* 0x010fe2000800168a */
[----:B------:R-:W-:Y:S01]  /*4560*/  HFMA2.MMA R118, R127, 1, 1, -R118 ;  /* 0x3c003c007f767835 */ /* 0x000fe20000100076 */
[----:B------:R-:W1:Y:S01]  /*4570*/  LDC R137, c[0x0][0x998] ;  /* 0x00026600ff897b82 */ /* 0x000e620000000800 */
                                                                                                /* 0x00000077784e7241 */
                                                                                                /* 0x000fc4000000105d */
[----:B------:R-:W-:Y:S01]  /*4590*/  LDS R138, [R109+UR9] ;  /* 0x000000096d8a7984 */ /* 0x000fe20008000800 */
                                                                                                /* 0x0000007778867241 */
                                                                                                /* 0x000fe200000003ff */
[----:B--2---:R-:W-:Y:S01]  /*45b0*/  IDP.2A.HI.S16.S8 R105, R107, UR6, R140 ;  /* 0x000000066b697c26 */ /* 0x004fe2000800368c */
                                                                                                /* 0x0000007475937241 */
                                                                                                /* 0x000fe200000003ff */
[----:B------:R-:W-:Y:S01]  /*45d0*/  LDS R140, [R110+UR9] ;  /* 0x000000096e8c7984 */ /* 0x000fe20008000800 */
[----:B------:R-:W2:Y:S01]  /*45e0*/  LDC R127, c[0x0][0x994] ;  /* 0x00026500ff7f7b82 */ /* 0x000ea20000000800 */
                                                                                                /* 0x000000767a8f7242 */
                                                                                                /* 0x000fe4000010975d */
                                                                                                /* 0x000000767a5d7241 */
                                                                                                /* 0x000fe200000003ff */
[----:B0-----:R-:W-:Y:S02]  /*4610*/  IDP.2A.LO.S16.S8 R106, R114, UR5, R4 ;  /* 0x00000005726a7c26 */ /* 0x001fe40008001604 */
[----:B------:R-:W-:-:S02]  /*4620*/  HADD2 R4, R115, -R94 ;  /* 0x8000005e73047230 */ /* 0x000fc40000000000 */
[----:B------:R-:W-:Y:S02]  /*4630*/  IDP.2A.HI.S16.S8 R107, R114, UR6, R5 ;  /* 0x00000006726b7c26 */ /* 0x000fe40008003605 */
[----:B------:R-:W-:Y:S01]  /*4640*/  HADD2 R5, R144, -R113 ;  /* 0x8000007190057230 */ /* 0x000fe20000000000 */
[----:B------:R-:W0:Y:S01]  /*4650*/  LDS R114, [R112+UR9] ;  /* 0x0000000970727984 */ /* 0x000e220008000800 */
                                                                                                /* 0x00000074755e7242 */
                                                                                                /* 0x000fe200000017ff */
[----:B------:R-:W3:Y:S01]  /*4670*/  LDC R141, c[0x0][0x98c] ;  /* 0x00026300ff8d7b82 */ /* 0x000ee20000000800 */
[----:B------:R-:W-:Y:S01]  /*4680*/  IMAD R134, R93, 0x10, R134 ;  /* 0x000000105d867824 */ /* 0x000fe200078e0286 */
[----:B------:R-:W4:Y:S01]  /*4690*/  LDS R115, [R111+UR9] ;  /* 0x000000096f737984 */ /* 0x000f220008000800 */
                                                                                                /* 0x0000000405927242 */
                                                                                                /* 0x000fe4000010975e */
                                                                                                /* 0x00000074758e7241 */
                                                                                                /* 0x000fe2000000105e */
[----:B------:R-:W5:Y:S01]  /*46c0*/  LDS R113, [R105+UR9] ;  /* 0x0000000969717984 */ /* 0x000f620008000800 */
                                                                                                /* 0x0000000405957241 */
                                                                                                /* 0x000fe20000009092 */
[----:B------:R-:W0:Y:S01]  /*46e0*/  LDC R139, c[0x0][0x990] ;  /* 0x00026400ff8b7b82 */ /* 0x000e220000000800 */
                                                                                                /* 0x000000767a917241 */
                                                                                                /* 0x000fe2000000908f */
[----:B------:R-:W-:Y:S01]  /*4700*/  LDS R129, [R106+UR9] ;  /* 0x000000096a817984 */ /* 0x000fe20008000800 */
                                                                                                /* 0x000000958e977242 */
                                                                                                /* 0x000fc400000017ff */
[C---:B--2---:R-:W-:Y:S01]  /*4720*/  HSET2.BF.GE.AND R127, R0.reuse.H0_H0, R127, PT ;  /* 0x0000007f007f7233 */ /* 0x044fe20003806880 */
[----:B------:R-:W2:Y:S01]  /*4730*/  LDS R136, [R107+UR9] ;  /* 0x000000096b887984 */ /* 0x000ea20008000800 */
                                                                                                /* 0x000000958e5d7241 */
                                                                                                /* 0x000fe40000001097 */
[----:B------:R-:W-:Y:S01]  /*4750*/  HSET2.BF.GE.AND R142, R0.H0_H0, R148, PT ;  /* 0x00000094008e7233 */ /* 0x000fe20003806880 */
[-CC-:B------:R-:W-:Y:S01]  /*4760*/  HFMA2 R144, -R127, R56.reuse.H1_H1, R10.reuse.H0_H0 ;  /* 0x300000387f907231 */ /* 0x180fe2000004010a */
                                                                                                /* 0x200000ff927f7241 */
                                                                                                /* 0x000fe40000001097 */
                                                                                                /* 0x0000000405847241 */
                                                                                                /* 0x000fe200000003ff */
[----:B------:R-:W-:Y:S01]  /*4790*/  HFMA2 R142, -R142, R56.H1_H1, R10.H0_H0 ;  /* 0x300000388e8e7231 */ /* 0x000fe2000004010a */
                                                                                                /* 0x000000914e5e7242 */
                                                                                                /* 0x000fc600000017ff */
[----:B------:R-:W-:Y:S01]  /*47b0*/  IMAD R132, R132, 0x10, R147 ;  /* 0x0000001084847824 */ /* 0x000fe200078e0293 */
                                                                                                /* 0x000000914e4e7241 */
                                                                                                /* 0x000fe4000000105e */
                                                                                                /* 0x200000ff8f5e7241 */
                                                                                                /* 0x000fe4000000105e */
[C-C-:B0-----:R-:W-:Y:S02]  /*47e0*/  PRMT R146, R114.reuse, 0x5410, R135.reuse ;  /* 0x0000541072927816 */ /* 0x141fe40000000087 */
[----:B------:R-:W-:Y:S01]  /*47f0*/  PRMT R148, R114, 0x7632, R135 ;  /* 0x0000763272947816 */ /* 0x000fe20000000087 */
[----:B-1----:R-:W-:Y:S01]  /*4800*/  IDP.2A.LO.S16.S8 R114, R144, UR5, R137 ;  /* 0x0000000590727c26 */ /* 0x002fe20008001689 */
[C-C-:B----4-:R-:W-:Y:S02]  /*4810*/  PRMT R143, R115.reuse, 0x5410, R140.reuse ;  /* 0x00005410738f7816 */ /* 0x150fe4000000008c */
[----:B------:R-:W-:Y:S01]  /*4820*/  PRMT R144, R115, 0x7632, R140 ;  /* 0x0000763273907816 */ /* 0x000fe2000000008c */
[----:B---3--:R-:W-:Y:S01]  /*4830*/  IDP.2A.LO.S16.S8 R115, R142, UR5, R141 ;  /* 0x000000058e737c26 */ /* 0x008fe2000800168d */
[C-C-:B-----5:R-:W-:Y:S01]  /*4840*/  PRMT R145, R138.reuse, 0x5410, R113.reuse ;  /* 0x000054108a917816 */ /* 0x160fe20000000071 */
[----:B------:R-:W0:Y:S01]  /*4850*/  LDS R135, [R114+UR9] ;  /* 0x0000000972877984 */ /* 0x000e220008000800 */
[----:B------:R-:W-:Y:S01]  /*4860*/  PRMT R147, R138, 0x7632, R113 ;  /* 0x000076328a937816 */ /* 0x000fe20000000071 */
[----:B------:R-:W-:Y:S01]  /*4870*/  IDP.2A.HI.S16.S8 R113, R142, UR6, R139 ;  /* 0x000000068e717c26 */ /* 0x000fe2000800368b */
[----:B------:R-:W-:Y:S01]  /*4880*/  HFMA2.MMA R121, R146, 1, 1, -R121 ;  /* 0x3c003c0092797835 */ /* 0x000fe20000100079 */
[----:B------:R-:W-:Y:S01]  /*4890*/  LDS R137, [R115+UR9] ;  /* 0x0000000973897984 */ /* 0x000fe20008000800 */
[----:B------:R-:W-:Y:S01]  /*48a0*/  HFMA2.MMA R124, R143, 1, 1, -R124 ;  /* 0x3c003c008f7c7835 */ /* 0x000fe2000010007c */
[----:B------:R-:W-:Y:S01]  /*48b0*/  HADD2 R123, R148, -R123 ;  /* 0x8000007b947b7230 */ /* 0x000fe20000000000 */
[C-C-:B--2---:R-:W-:Y:S01]  /*48c0*/  PRMT R140, R129.reuse, 0x5410, R136.reuse ;  /* 0x00005410818c7816 */ /* 0x144fe20000000088 */
[----:B------:R-:W-:Y:S01]  /*48d0*/  HFMA2.MMA R126, R145, 1, 1, -R126 ;  /* 0x3c003c00917e7835 */ /* 0x000fe2000010007e */
[----:B------:R-:W-:Y:S01]  /*48e0*/  PRMT R139, R129, 0x7632, R136 ;  /* 0x00007632818b7816 */ /* 0x000fe20000000088 */
[----:B------:R-:W-:Y:S01]  /*48f0*/  HADD2 R125, R144, -R125 ;  /* 0x8000007d907d7230 */ /* 0x000fe20000000000 */
[----:B------:R-:W1:Y:S01]  /*4900*/  LDS R136, [R113+UR9] ;  /* 0x0000000971887984 */ /* 0x000e620008000800 */
[----:B------:R-:W-:Y:S01]  /*4910*/  HADD2 R128, R147, -R128 ;  /* 0x8000008093807230 */ /* 0x000fe20000000000 */
[----:B------:R-:W-:Y:S01]  /*4920*/  HFMA2.MMA R129, R140, 1, 1, -R95 ;  /* 0x3c003c008c817835 */ /* 0x000fe2000010005f */
[----:B------:R-:W-:Y:S01]  /*4930*/  HADD2 R130, R139, -R130 ;  /* 0x800000828b827230 */ /* 0x000fe20000000000 */
                                                                                                /* 0x0000007d7b917241 */
                                                                                                /* 0x000fc400000003ff */
[----:B------:R-:W-:Y:S02]  /*4950*/  PRMT R146, R146, 0x5410, R86 ;  /* 0x0000541092927816 */ /* 0x000fe40000000056 */
                                                                                                /* 0x0000008280907241 */
                                                                                                /* 0x000fe400000003ff */
                                                                                                /* 0x0000007c798c7241 */
                                                                                                /* 0x000fe400000003ff */
                                                                                                /* 0x000000817e8b7241 */
                                                                                                /* 0x000fe200000003ff */
[----:B------:R-:W-:Y:S01]  /*4990*/  IMAD R147, R144, 0x10, R145 ;  /* 0x0000001090937824 */ /* 0x000fe200078e0291 */
[----:B------:R-:W-:Y:S02]  /*49a0*/  SHF.R.U32.HI R138, RZ, 0x1a, R83 ;  /* 0x0000001aff8a7819 */ /* 0x000fe40000011653 */
[----:B------:R-:W-:Y:S01]  /*49b0*/  LOP3.LUT R83, R83, 0x7ffffff, RZ, 0xc0, !PT ;  /* 0x07ffffff53537812 */ /* 0x000fe200078ec0ff */
[----:B------:R-:W-:Y:S01]  /*49c0*/  IMAD R143, R139, 0x10, R140 ;  /* 0x000000108b8f7824 */ /* 0x000fe200078e028c */
[----:B------:R-:W-:Y:S01]  /*49d0*/  LOP3.LUT R138, R138, 0x3e, RZ, 0xc0, !PT ;  /* 0x0000003e8a8a7812 */ /* 0x000fe200078ec0ff */
[----:B------:R-:W-:Y:S01]  /*49e0*/  IMAD R140, R147, 0x100, R132 ;  /* 0x00000100938c7824 */ /* 0x000fe200078e0284 */
                                                                                                /* 0x0000007c798d7242 */
                                                                                                /* 0x000fe200002017ff */
[----:B------:R-:W-:Y:S01]  /*4a00*/  IMAD R134, R143, 0x100, R134 ;  /* 0x000001008f867824 */ /* 0x000fe200078e0286 */
                                                                                                /* 0x40400006065f7241 */
                                                                                                /* 0x000fc40000020053 */
[----:B------:R-:W-:Y:S02]  /*4a20*/  SHF.L.U64.HI R142, R55, R138, RZ ;  /* 0x0000008a378e7219 */ /* 0x000fe400000102ff */
                                                                                                /* 0x000000817e8b7242 */
                                                                                                /* 0x000fe4000030978d */
                                                                                                /* 0x0000007d7b907242 */
                                                                                                /* 0x000fe400002017ff */
[----:B0-----:R-:W-:Y:S02]  /*4a50*/  PRMT R146, R135, 0x7610, R146 ;  /* 0x0000761087927816 */ /* 0x001fe40000000092 */
[----:B------:R-:W-:Y:S02]  /*4a60*/  LOP3.LUT R95, R95, R142, RZ, 0xfc, !PT ;  /* 0x0000008e5f5f7212 */ /* 0x000fe400078efcff */
                                                                                                /* 0x0000007c798e7241 */
                                                                                                /* 0x000fc4000000108d */
[----:B------:R-:W-:Y:S01]  /*4a80*/  HFMA2.MMA R131, R146, 1, 1, -R131 ;  /* 0x3c003c0092837835 */ /* 0x000fe20000100083 */
[----:B------:R-:W-:Y:S02]  /*4a90*/  PRMT R146, R135, 0x7632, R146 ;  /* 0x0000763287927816 */ /* 0x000fe40000000092 */
                                                                                                /* 0x000000817e917241 */
                                                                                                /* 0x000fe4000000908b */
[C---:B-1----:R-:W-:Y:S02]  /*4ab0*/  PRMT R147, R137.reuse, 0x5410, R136 ;  /* 0x0000541089937816 */ /* 0x042fe40000000088 */
[----:B------:R-:W-:Y:S02]  /*4ac0*/  PRMT R146, R146, 0x5410, R86 ;  /* 0x0000541092927816 */ /* 0x000fe40000000056 */
[----:B------:R-:W-:Y:S01]  /*4ad0*/  PRMT R137, R137, 0x7632, R136 ;  /* 0x0000763289897816 */ /* 0x000fe20000000088 */
[----:B------:R-:W-:Y:S01]  /*4ae0*/  HADD2 R132, R147, -R84 ;  /* 0x8000005493847230 */ /* 0x000fe20000000000 */
                                                                                                /* 0x00000082808f7242 */
                                                                                                /* 0x000fc40000309790 */
[----:B------:R-:W-:Y:S01]  /*4b00*/  HFMA2.MMA R133, R146, 1, 1, -R133 ;  /* 0x3c003c0092857835 */ /* 0x000fe20000100085 */
                                                                                                /* 0x0000007d7b8d7241 */
                                                                                                /* 0x000fe40000001090 */
                                                                                                /* 0x0000008384877241 */
                                                                                                /* 0x000fe400000003ff */
                                                                                                /* 0x000000918e547242 */
                                                                                                /* 0x000fe400000017ff */
                                                                                                /* 0x0000008280907241 */
                                                                                                /* 0x000fe2000000908f */
[----:B------:R-:W-:Y:S02]  /*4b50*/  IMAD R135, R135, 0x10000, R134 ;  /* 0x0001000087877824 */ /* 0x000fe400078e0286 */
[----:B------:R-:W-:Y:S01]  /*4b60*/  HADD2 R134, R137, -R76 ;  /* 0x8000004c89867230 */ /* 0x000fe20000000000 */
                                                                                                /* 0x000000918e917241 */
                                                                                                /* 0x000fc40000001054 */
                                                                                                /* 0x2400005e8b5e7241 */
                                                                                                /* 0x000fe20000001054 */
[----:B------:R-:W0:Y:S01]  /*4b90*/  POPC R76, R135 ;  /* 0x00000087004c7309 */ /* 0x000e220000000000 */
                                                                                                /* 0x000000908d8e7242 */
                                                                                                /* 0x000fe400000017ff */
                                                                                                /* 0x00000085868b7241 */
                                                                                                /* 0x000fe400000003ff */
                                                                                                /* 0x000000914e897242 */
                                                                                                /* 0x000fe400000017ff */
                                                                                                /* 0x000000908d907241 */
                                                                                                /* 0x000fe2000000108e */
[----:B------:R-:W-:Y:S01]  /*4be0*/  IMAD R140, R139, 0x10000, R140 ;  /* 0x000100008b8c7824 */ /* 0x000fe200078e028c */
                                                                                                /* 0x200000ff5e5e7241 */
                                                                                                /* 0x000fc40000001089 */
                                                                                                /* 0x2400007f8f7f7241 */
                                                                                                /* 0x000fe2000000108e */
[----:B------:R-:W1:Y:S01]  /*4c10*/  POPC R136, R140 ;  /* 0x0000008c00887309 */ /* 0x000e620000000000 */
                                                                                                /* 0x000000905d547242 */
                                                                                                /* 0x000fe400000017ff */
                                                                                                /* 0x00000083845e7242 */
                                                                                                /* 0x000fe4000040975e */
                                                                                                /* 0x200000ff7f7f7241 */
                                                                                                /* 0x000fe40000001054 */
                                                                                                /* 0x000000914e4e7241 */
                                                                                                /* 0x000fe40000001089 */
                                                                                                /* 0x0000008384897241 */
                                                                                                /* 0x000fc4000000905e */
                                                                                                /* 0x00000085868b7242 */
                                                                                                /* 0x000fe4000040977f */
                                                                                                /* 0x000000905d907241 */
                                                                                                /* 0x000fe40000001054 */
[----:B0-----:R-:W-:Y:S02]  /*4c90*/  LOP3.LUT R76, R76, 0x1, RZ, 0xc0, !PT ;  /* 0x000000014c4c7812 */ /* 0x001fe400078ec0ff */
                                                                                                /* 0x40400006065d7241 */
                                                                                                /* 0x000fe40000000053 */
                                                                                                /* 0x000000894e537242 */
                                                                                                /* 0x000fe200000017ff */
[----:B------:R-:W-:Y:S01]  /*4cc0*/  IMAD.MOV R76, RZ, RZ, -R76 ;  /* 0x000000ffff4c7224 */ /* 0x000fe200078e0a4c */
                                                                                                /* 0x00000085868d7241 */
                                                                                                /* 0x000fc4000000908b */
[----:B------:R-:W-:Y:S02]  /*4ce0*/  SHF.L.U32 R138, R55, R138, RZ ;  /* 0x0000008a378a7219 */ /* 0x000fe400000006ff */
                                                                                                /* 0x200000ff5e547241 */
                                                                                                /* 0x000fe40000001053 */
                                                                                                /* 0x0000008d905e7242 */
                                                                                                /* 0x000fe400000017ff */
                                                                                                /* 0x000000894e537241 */
                                                                                                /* 0x000fe40000001053 */
[----:B-1----:R-:W-:Y:S02]  /*4d20*/  LOP3.LUT R78, R136, 0x1, RZ, 0xc0, !PT ;  /* 0x00000001884e7812 */ /* 0x002fe400078ec0ff */
[----:B------:R-:W-:-:S02]  /*4d30*/  LOP3.LUT R127, R93, R138, RZ, 0xfc, !PT ;  /* 0x0000008a5d7f7212 */ /* 0x000fc400078efcff */
[----:B------:R-:W-:Y:S01]  /*4d40*/  LOP3.LUT R93, R135, 0x7ffff, R76, 0x78, !PT ;  /* 0x0007ffff875d7812 */ /* 0x000fe200078e784c */
[C---:B------:R-:W-:Y:S01]  /*4d50*/  IMAD.SHL.U32 R76, R84.reuse, 0x2, RZ ;  /* 0x00000002544c7824 */ /* 0x040fe200078e00ff */
                                                                                                /* 0x0000008d908d7241 */
                                                                                                /* 0x000fe2000000105e */
[----:B------:R-:W-:Y:S01]  /*4d70*/  IMAD.MOV R137, RZ, RZ, -R78 ;  /* 0x000000ffff897224 */ /* 0x000fe200078e0a4e */
                                                                                                /* 0x200000ff8b5e7241 */
                                                                                                /* 0x000fe2000000105e */
[----:B------:R-:W-:Y:S01]  /*4d90*/  IMAD.SHL.U32 R84, R84, 0x8000000, RZ ;  /* 0x0800000054547824 */ /* 0x000fe200078e00ff */
[----:B------:R-:W-:Y:S01]  /*4da0*/  LOP3.LUT R136, R76, 0x3e, RZ, 0xc0, !PT ;  /* 0x0000003e4c887812 */ /* 0x000fe200078ec0ff */
[----:B------:R-:W-:Y:S01]  /*4db0*/  HMUL2 R76, R83, R80 ;  /* 0x00000050534c7232 */ /* 0x000fe20000000000 */
[----:B------:R-:W-:Y:S01]  /*4dc0*/  HFMA2.MMA R141, R141, R80, -RZ ;  /* 0x000000508d8d7235 */ /* 0x000fe200001000ff */
[----:B------:R-:W-:Y:S01]  /*4dd0*/  LOP3.LUT R83, R140, 0x7ffff, R137, 0x78, !PT ;  /* 0x0007ffff8c537812 */ /* 0x000fe200078e7889 */
[C---:B------:R-:W-:Y:S01]  /*4de0*/  IMAD.SHL.U32 R137, R94.reuse, 0x2, RZ ;  /* 0x000000025e897824 */ /* 0x040fe200078e00ff */
                                                                                                /* 0x40400006064e7241 */
                                                                                                /* 0x000fe2000000005d */
[----:B------:R-:W-:Y:S01]  /*4e00*/  IMAD.SHL.U32 R94, R94, 0x8000000, RZ ;  /* 0x080000005e5e7824 */ /* 0x000fe200078e00ff */
[----:B------:R-:W-:-:S02]  /*4e10*/  SHF.L.U32 R135, R55, R136, RZ ;  /* 0x0000008837877219 */ /* 0x000fc400000006ff */
[----:B------:R-:W-:Y:S02]  /*4e20*/  LOP3.LUT R138, R137, 0x3e, RZ, 0xc0, !PT ;  /* 0x0000003e898a7812 */ /* 0x000fe400078ec0ff */
[----:B------:R-:W-:Y:S02]  /*4e30*/  LOP3.LUT R148, R78, R135, RZ, 0xfc, !PT ;  /* 0x000000874e947212 */ /* 0x000fe400078efcff */
[----:B------:R-:W-:Y:S02]  /*4e40*/  HMNMX2 R78, |R141|, 65504, 65504, PT ;  /* 0x7bff7bff8d4e7840 */ /* 0x000fe40003800200 */
                                                                                                /* 0x4040000606897241 */
                                                                                                /* 0x000fe40000000053 */
[C---:B------:R-:W-:Y:S02]  /*4e60*/  SHF.L.U32 R140, R55.reuse, R138, RZ ;  /* 0x0000008a378c7219 */ /* 0x040fe400000006ff */
[----:B------:R-:W-:-:S02]  /*4e70*/  SHF.L.U64.HI R146, R55, R136, RZ ;  /* 0x0000008837927219 */ /* 0x000fc400000102ff */
                                                                                                /* 0x4040000606887241 */
                                                                                                /* 0x000fe40000020053 */
[----:B------:R-:W-:Y:S02]  /*4e90*/  SHF.L.U64.HI R139, R55, R138, RZ ;  /* 0x0000008a378b7219 */ /* 0x000fe400000102ff */
[----:B------:R-:W-:Y:S02]  /*4ea0*/  LOP3.LUT R141, R137, R140, RZ, 0xfc, !PT ;  /* 0x0000008c898d7212 */ /* 0x000fe400078efcff */
[----:B------:R-:W-:Y:S02]  /*4eb0*/  LOP3.LUT R157, R78, 0x80008000, RZ, 0xfc, !PT ;  /* 0x800080004e9d7812 */ /* 0x000fe400078efcff */
[----:B------:R-:W-:Y:S02]  /*4ec0*/  HMNMX2 R76, |R76|, 65504, 65504, PT ;  /* 0x7bff7bff4c4c7840 */ /* 0x000fe40003800200 */
                                                                                                /* 0x4040000606877241 */
                                                                                                /* 0x000fc4000002005d */
[----:B------:R-:W-:Y:S02]  /*4ee0*/  LOP3.LUT R144, R136, R139, RZ, 0xfc, !PT ;  /* 0x0000008b88907212 */ /* 0x000fe400078efcff */
                                                                                                /* 0x0000009d4e887241 */
                                                                                                /* 0x000fe4000000008d */
[----:B------:R-:W-:Y:S02]  /*4f00*/  LOP3.LUT R146, R135, R146, RZ, 0xfc, !PT ;  /* 0x0000009287927212 */ /* 0x000fe400078efcff */
[----:B------:R-:W-:Y:S02]  /*4f10*/  LOP3.LUT R135, R76, 0x80008000, RZ, 0xfc, !PT ;  /* 0x800080004c877812 */ /* 0x000fe400078efcff */
[----:B------:R-:W-:Y:S01]  /*4f20*/  HFMA2.MMA R117, R117, 1, 1, R136 ;  /* 0x3c003c0075757835 */ /* 0x000fe20000000088 */
                                                                                                /* 0x0000009d4e8a7241 */
                                                                                                /* 0x000fe2000001008d */
[----:B------:R-:W0:Y:S01]  /*4f40*/  LDC R136, c[0x0][0x9ec] ;  /* 0x00027b00ff887b82 */ /* 0x000e220000000800 */
                                                                                                /* 0x000000874c977241 */
                                                                                                /* 0x000fc40000000094 */
                                                                                                /* 0x000000874c9a7241 */
                                                                                                /* 0x000fe40000008094 */
                                                                                                /* 0x000000874c917241 */
                                                                                                /* 0x000fe20000000092 */
[----:B------:R-:W-:Y:S01]  /*4f80*/  HADD2 R150, R120, R151 ;  /* 0x0000009778967230 */ /* 0x000fe20000000000 */
                                                                                                /* 0x000000874c9b7241 */
                                                                                                /* 0x000fe20000010094 */
[----:B------:R-:W-:Y:S01]  /*4fa0*/  HFMA2.MMA R5, R5, 1, 1, R138 ;  /* 0x3c003c0005057835 */ /* 0x000fe2000000008a */
                                                                                                /* 0x000000874c997241 */
                                                                                                /* 0x000fe20000018094 */
[----:B------:R-:W-:Y:S01]  /*4fc0*/  HFMA2.MMA R151, R119, 1, 1, R154 ;  /* 0x3c003c0077977835 */ /* 0x000fe2000000009a */
                                                                                                /* 0x000000874c987241 */
                                                                                                /* 0x000fe20000020094 */
[----:B------:R-:W-:Y:S01]  /*4fe0*/  HADD2 R122, R122, R155 ;  /* 0x0000009b7a7a7230 */ /* 0x000fe20000000000 */
                                                                                                /* 0x000000874c957241 */
                                                                                                /* 0x000fe20000028094 */
[----:B------:R-:W-:Y:S01]  /*5000*/  HADD2 R132, R132, R145 ;  /* 0x0000009184847230 */ /* 0x000fe20000000000 */
                                                                                                /* 0x000000874c937241 */
                                                                                                /* 0x000fe20000030094 */
[----:B------:R-:W-:Y:S01]  /*5020*/  HADD2 R121, R121, R152 ;  /* 0x0000009879797230 */ /* 0x000fe20000000000 */
                                                                                                /* 0x000000874c927241 */
                                                                                                /* 0x000fe20000008092 */
[----:B------:R-:W1:Y:S01]  /*5040*/  LDC R138, c[0x0][0x9f0] ;  /* 0x00027c00ff8a7b82 */ /* 0x000e620000000800 */
                                                                                                /* 0x000000874c947241 */
                                                                                                /* 0x000fe20000038094 */
[----:B------:R-:W-:Y:S01]  /*5060*/  HFMA2.MMA R124, R124, 1, 1, R149 ;  /* 0x3c003c007c7c7835 */ /* 0x000fe20000000095 */
                                                                                                /* 0x0000009d4e877241 */
                                                                                                /* 0x000fe2000000808d */
[----:B------:R-:W-:Y:S01]  /*5080*/  HADD2 R146, R131.H0_H0, R146.H0_H0 ;  /* 0x2000009283927230 */ /* 0x000fe20000000800 */
[C-C-:B------:R-:W-:Y:S01]  /*5090*/  PRMT R131, R150.reuse, 0x5410, R117.reuse ;  /* 0x0000541096837816 */ /* 0x140fe20000000075 */
[----:B------:R-:W-:Y:S01]  /*50a0*/  HADD2 R126, R126, R147 ;  /* 0x000000937e7e7230 */ /* 0x000fe20000000000 */
[----:B------:R-:W-:Y:S01]  /*50b0*/  PRMT R117, R150, 0x7632, R117 ;  /* 0x0000763296757816 */ /* 0x000fe20000000075 */
[----:B------:R-:W-:Y:S01]  /*50c0*/  HADD2 R116, R116, R135 ;  /* 0x0000008774747230 */ /* 0x000fe20000000000 */
                                                                                                /* 0x0000009d4e8c7241 */
                                                                                                /* 0x000fe2000002008d */
[----:B------:R2:W-:Y:S01]  /*50e0*/  STS [R96+UR9], R131 ;  /* 0x0000008360007988 */ /* 0x0005e20008000809 */
[----:B------:R-:W-:Y:S01]  /*50f0*/  SHF.R.U32.HI R120, RZ, 0x1a, R81 ;  /* 0x0000001aff787819 */ /* 0x000fe20000011651 */
[----:B------:R-:W-:Y:S01]  /*5100*/  HFMA2.MMA R129, R129, 1, 1, R148 ;  /* 0x3c003c0081817835 */ /* 0x000fe20000000094 */
[----:B------:R-:W-:Y:S01]  /*5110*/  LOP3.LUT R119, R81, 0x7ffffff, RZ, 0xc0, !PT ;  /* 0x07ffffff51777812 */ /* 0x000fe200078ec0ff */
[----:B------:R3:W-:Y:S01]  /*5120*/  STS [R97+UR9], R117 ;  /* 0x0000007561007988 */ /* 0x0007e20008000809 */
                                                                                                /* 0x0000009d4e897241 */
                                                                                                /* 0x000fe2000001808d */
[----:B------:R-:W-:Y:S01]  /*5140*/  HFMA2.MMA R81, R118, 1, 1, R153 ;  /* 0x3c003c0076517835 */ /* 0x000fe20000000099 */
                                                                                                /* 0x0000009d4e8e7241 */
                                                                                                /* 0x000fe2000002808d */
[----:B------:R-:W-:Y:S01]  /*5160*/  HFMA2.MMA R123, R123, 1, 1, R140 ;  /* 0x3c003c007b7b7835 */ /* 0x000fe2000000008c */
                                                                                                /* 0x0000009d4e8b7241 */
                                                                                                /* 0x000fe2000003008d */
[----:B------:R-:W-:Y:S01]  /*5180*/  HADD2 R4, R4, R137 ;  /* 0x0000008904047230 */ /* 0x000fe20000000000 */
[C-C-:B--2---:R-:W-:Y:S01]  /*5190*/  PRMT R96, R151.reuse, 0x5410, R116.reuse ;  /* 0x0000541097607816 */ /* 0x144fe20000000074 */
[----:B------:R-:W-:Y:S01]  /*51a0*/  HADD2 R125, R125, R142 ;  /* 0x0000008e7d7d7230 */ /* 0x000fe20000000000 */
[----:B------:R-:W-:Y:S01]  /*51b0*/  PRMT R116, R151, 0x7632, R116 ;  /* 0x0000763297747816 */ /* 0x000fe20000000074 */
[----:B------:R-:W2:Y:S01]  /*51c0*/  LDC R137, c[0x0][0x9f4] ;  /* 0x00027d00ff897b82 */ /* 0x000ea20000000800 */
[C-C-:B---3--:R-:W-:Y:S01]  /*51d0*/  PRMT R97, R122.reuse, 0x5410, R5.reuse ;  /* 0x000054107a617816 */ /* 0x148fe20000000005 */
[----:B------:R3:W-:Y:S01]  /*51e0*/  STS [R99+UR9], R96 ;  /* 0x0000006063007988 */ /* 0x0007e20008000809 */
[----:B------:R-:W-:Y:S01]  /*51f0*/  PRMT R5, R122, 0x7632, R5 ;  /* 0x000076327a057816 */ /* 0x000fe20000000005 */
[----:B------:R-:W-:Y:S01]  /*5200*/  HFMA2.MMA R128, R128, 1, 1, R139 ;  /* 0x3c003c0080807835 */ /* 0x000fe2000000008b */
                                                                                                /* 0x0000009d4e8f7241 */
                                                                                                /* 0x000fe20000000090 */
[----:B------:R4:W-:Y:S01]  /*5220*/  STS [R98+UR9], R116 ;  /* 0x0000007462007988 */ /* 0x0009e20008000809 */
                                                                                                /* 0x0000009d4e8d7241 */
                                                                                                /* 0x000fe2000003808d */
[----:B------:R-:W5:Y:S01]  /*5240*/  LDC R140, c[0x0][0x9f8] ;  /* 0x00027e00ff8c7b82 */ /* 0x000f620000000800 */
                                                                                                /* 0x0000009d4e907241 */
                                                                                                /* 0x000fe20000008090 */
[----:B------:R-:W-:Y:S01]  /*5260*/  STS [R102+UR9], R97 ;  /* 0x0000006166007988 */ /* 0x000fe20008000809 */
[----:B------:R-:W-:Y:S01]  /*5270*/  HFMA2.MMA R134, R134, 1, 1, R143 ;  /* 0x3c003c0086867835 */ /* 0x000fe2000000008f */
[C-C-:B---3--:R-:W-:Y:S01]  /*5280*/  PRMT R96, R81.reuse, 0x5410, R4.reuse ;  /* 0x0000541051607816 */ /* 0x148fe20000000004 */
[----:B------:R-:W-:Y:S01]  /*5290*/  HADD2 R130, R130, R141 ;  /* 0x0000008d82827230 */ /* 0x000fe20000000000 */
[----:B------:R3:W-:Y:S01]  /*52a0*/  STS [R100+UR9], R5 ;  /* 0x0000000564007988 */ /* 0x0007e20008000809 */
[----:B------:R-:W-:Y:S01]  /*52b0*/  PRMT R4, R81, 0x7632, R4 ;  /* 0x0000763251047816 */ /* 0x000fe20000000004 */
[----:B----4-:R-:W4:Y:S01]  /*52c0*/  LDC R98, c[0x0][0x9a0] ;  /* 0x00026800ff627b82 */ /* 0x010f220000000800 */
[----:B------:R-:W-:Y:S01]  /*52d0*/  HADD2 R144, R133.H0_H0, R144.H0_H0 ;  /* 0x2000009085907230 */ /* 0x000fe20000000800 */
[----:B------:R0:W-:Y:S01]  /*52e0*/  STS [R103+UR9], R96 ;  /* 0x0000006067007988 */ /* 0x0001e20008000809 */
[----:B------:R-:W-:-:S02]  /*52f0*/  PRMT R81, R129, 0x5410, R130 ;  /* 0x0000541081517816 */ /* 0x000fc40000000082 */
[----:B------:R-:W-:Y:S01]  /*5300*/  PRMT R130, R129, 0x7632, R130 ;  /* 0x0000763281827816 */ /* 0x000fe20000000082 */
[----:B------:R-:W-:Y:S01]  /*5310*/  STS [R104+UR9], R4 ;  /* 0x0000000468007988 */ /* 0x000fe20008000809 */
[----:B------:R-:W-:Y:S01]  /*5320*/  PRMT R146, R146, 0x5410, R144 ;  /* 0x0000541092927816 */ /* 0x000fe20000000090 */
[----:B------:R-:W1:Y:S01]  /*5330*/  LDC R99, c[0x0][0x9ac] ;  /* 0x00026b00ff637b82 */ /* 0x000e620000000800 */
[C-C-:B---3--:R-:W-:Y:S02]  /*5340*/  PRMT R5, R121.reuse, 0x5410, R123.reuse ;  /* 0x0000541079057816 */ /* 0x148fe4000000007b */
[----:B------:R-:W-:Y:S02]  /*5350*/  PRMT R123, R121, 0x7632, R123 ;  /* 0x00007632797b7816 */ /* 0x000fe4000000007b */
[C-C-:B0-----:R-:W-:Y:S01]  /*5360*/  PRMT R96, R124.reuse, 0x5410, R125.reuse ;  /* 0x000054107c607816 */ /* 0x141fe2000000007d */
[----:B------:R0:W-:Y:S01]  /*5370*/  STS [R112+UR9], R5 ;  /* 0x0000000570007988 */ /* 0x0001e20008000809 */
[----:B------:R-:W-:Y:S01]  /*5380*/  PRMT R125, R124, 0x7632, R125 ;  /* 0x000076327c7d7816 */ /* 0x000fe2000000007d */
[----:B------:R-:W3:Y:S01]  /*5390*/  LDC R100, c[0x0][0x9a4] ;  /* 0x00026900ff647b82 */ /* 0x000ee20000000800 */
[----:B------:R-:W-:Y:S01]  /*53a0*/  LOP3.LUT R120, R120, 0x3e, RZ, 0xc0, !PT ;  /* 0x0000003e78787812 */ /* 0x000fe200078ec0ff */
[----:B------:R-:W-:Y:S01]  /*53b0*/  STS [R108+UR9], R123 ;  /* 0x0000007b6c007988 */ /* 0x000fe20008000809 */
                                                                                                /* 0x4040000606767241 */
                                                                                                /* 0x000fc40000020077 */
[----:B------:R-:W-:Y:S01]  /*53d0*/  SHF.L.U64.HI R153, R55, R120, RZ ;  /* 0x0000007837997219 */ /* 0x000fe200000102ff */
[----:B------:R0:W-:Y:S01]  /*53e0*/  STS [R111+UR9], R96 ;  /* 0x000000606f007988 */ /* 0x0001e20008000809 */
                                                                                                /* 0x4040000606777241 */
                                                                                                /* 0x000fe20000000077 */
[----:B------:R-:W2:Y:S01]  /*5400*/  LDC R102, c[0x0][0x9a8] ;  /* 0x00026a00ff667b82 */ /* 0x000ea20000000800 */
[----:B----4-:R-:W-:Y:S01]  /*5410*/  HSET2.BF.GE.AND R97, R0.H0_H0, R98, PT ;  /* 0x0000006200617233 */ /* 0x010fe20003806880 */
[----:B------:R-:W-:Y:S01]  /*5420*/  STS [R110+UR9], R125 ;  /* 0x0000007d6e007988 */ /* 0x000fe20008000809 */
[----:B------:R-:W-:Y:S02]  /*5430*/  LOP3.LUT R118, R153, R118, RZ, 0xfc, !PT ;  /* 0x0000007699767212 */ /* 0x000fe400078efcff */
[----:B------:R-:W-:Y:S01]  /*5440*/  LOP3.LUT R85, R94, 0xf8000000, R83, 0xe2, !PT ;  /* 0xf80000005e557812 */ /* 0x000fe200078ee253 */
[----:B------:R-:W-:Y:S01]  /*5450*/  HFMA2 R97, -R97, R56.H1_H1, R10.H0_H0 ;  /* 0x3000003861617231 */ /* 0x000fe2000004010a */
[----:B------:R-:W-:Y:S01]  /*5460*/  LOP3.LUT R84, R84, 0xf8000000, R93, 0xe2, !PT ;  /* 0xf800000054547812 */ /* 0x000fe200078ee25d */
[----:B0-----:R-:W0:Y:S01]  /*5470*/  LDC.64 R4, c[0x0][0x9b0] ;  /* 0x00026c00ff047b82 */ /* 0x001e220000000a00 */
[----:B------:R-:W-:-:S02]  /*5480*/  PRMT R96, R126, 0x5410, R128 ;  /* 0x000054107e607816 */ /* 0x000fc40000000080 */
[----:B------:R-:W-:Y:S02]  /*5490*/  PRMT R128, R126, 0x7632, R128 ;  /* 0x000076327e807816 */ /* 0x000fe40000000080 */
[----:B-1----:R-:W-:Y:S01]  /*54a0*/  HSET2.BF.GE.AND R98, R0.H0_H0, R99, PT ;  /* 0x0000006300627233 */ /* 0x002fe20003806880 */
[----:B------:R1:W-:Y:S02]  /*54b0*/  STS [R109+UR9], R96 ;  /* 0x000000606d007988 */ /* 0x0003e40008000809 */
[----:B------:R-:W4:Y:S02]  /*54c0*/  LDC R104, c[0x0][0x9c4] ;  /* 0x00027100ff687b82 */ /* 0x000f240000000800 */
[----:B------:R-:W-:Y:S01]  /*54d0*/  STS [R105+UR9], R128 ;  /* 0x0000008069007988 */ /* 0x000fe20008000809 */
[----:B------:R-:W-:-:S03]  /*54e0*/  HFMA2 R98, -R98, R56.H1_H1, R10.H0_H0 ;  /* 0x3000003862627231 */ /* 0x000fc6000004010a */
[----:B------:R2:W-:Y:S02]  /*54f0*/  STS [R106+UR9], R81 ;  /* 0x000000516a007988 */ /* 0x0005e40008000809 */
[----:B------:R-:W0:Y:S01]  /*5500*/  LDC R103, c[0x0][0x9b8] ;  /* 0x00026e00ff677b82 */ /* 0x000e220000000800 */
[C-C-:B-1----:R-:W-:Y:S01]  /*5510*/  PRMT R96, R132.reuse, 0x5410, R134.reuse ;  /* 0x0000541084607816 */ /* 0x142fe20000000086 */
[----:B------:R-:W-:Y:S01]  /*5520*/  STS [R107+UR9], R130 ;  /* 0x000000826b007988 */ /* 0x000fe20008000809 */
[----:B------:R-:W-:-:S03]  /*5530*/  PRMT R134, R132, 0x7632, R134 ;  /* 0x0000763284867816 */ /* 0x000fc60000000086 */
[----:B------:R3:W-:Y:S01]  /*5540*/  STS [R115+UR9], R96 ;  /* 0x0000006073007988 */ /* 0x0007e20008000809 */
[C---:B--2---:R-:W-:Y:S01]  /*5550*/  IDP.2A.HI.S16.S8 R81, R97.reuse, UR6, R102 ;  /* 0x0000000661517c26 */ /* 0x044fe20008003666 */
[----:B------:R-:W1:Y:S02]  /*5560*/  LDC R106, c[0x0][0x9bc] ;  /* 0x00026f00ff6a7b82 */ /* 0x000e640000000800 */
[----:B------:R-:W-:Y:S04]  /*5570*/  STS [R113+UR9], R134 ;  /* 0x0000008671007988 */ /* 0x000fe80008000809 */
[----:B------:R2:W-:Y:S01]  /*5580*/  STS [R114+UR9], R146 ;  /* 0x0000009272007988 */ /* 0x0005e20008000809 */
[----:B---3--:R-:W-:Y:S01]  /*5590*/  IDP.2A.LO.S16.S8 R96, R97, UR5, R100 ;  /* 0x0000000561607c26 */ /* 0x008fe20008001664 */
[----:B------:R-:W3:Y:S08]  /*55a0*/  LDC R108, c[0x0][0x9c0] ;  /* 0x00027000ff6c7b82 */ /* 0x000ef00000000800 */
[----:B------:R-:W-:Y:S06]  /*55b0*/  BAR.SYNC 0x0 ;  /* 0x000000ff0000791d */ /* 0x000fec0000000000 */
[----:B------:R-:W-:Y:S02]  /*55c0*/  LDS R122, [R96+UR9] ;  /* 0x00000009607a7984 */ /* 0x000fe40008000800 */
[----:B------:R-:W5:Y:S01]  /*55d0*/  LDC R110, c[0x0][0x9c8] ;  /* 0x00027200ff6e7b82 */ /* 0x000f620000000800 */
[C---:B0-----:R-:W-:Y:S01]  /*55e0*/  IDP.2A.LO.S16.S8 R97, R98.reuse, UR5, R4 ;  /* 0x0000000562617c26 */ /* 0x041fe20008001604 */
[C---:B------:R-:W-:Y:S01]  /*55f0*/  HSET2.BF.GE.AND R99, R0.reuse.H0_H0, R103, PT ;  /* 0x0000006700637233 */ /* 0x040fe20003806880 */
[----:B------:R-:W0:Y:S01]  /*5600*/  LDS R105, [R81+UR9] ;  /* 0x0000000951697984 */ /* 0x000e220008000800 */
[----:B------:R-:W-:Y:S01]  /*5610*/  IDP.2A.HI.S16.S8 R98, R98, UR6, R5 ;  /* 0x0000000662627c26 */ /* 0x000fe20008003605 */
[----:B----4-:R-:W-:-:S02]  /*5620*/  HSET2.BF.GE.AND R5, R0.H0_H0, R104, PT ;  /* 0x0000006800057233 */ /* 0x010fc40003806880 */
[----:B------:R-:W-:Y:S01]  /*5630*/  LDS R104, [R97+UR9] ;  /* 0x0000000961687984 */ /* 0x000fe20008000800 */
[----:B------:R-:W4:Y:S01]  /*5640*/  LDC R112, c[0x0][0x9cc] ;  /* 0x00027300ff707b82 */ /* 0x000f220000000800 */
[-CC-:B------:R-:W-:Y:S01]  /*5650*/  HFMA2 R99, -R99, R56.reuse.H1_H1, R10.reuse.H0_H0 ;  /* 0x3000003863637231 */ /* 0x180fe2000004010a */
[----:B------:R-:W-:Y:S01]  /*5660*/  SHF.L.U32 R4, R55, R120, RZ ;  /* 0x0000007837047219 */ /* 0x000fe200000006ff */
[----:B------:R-:W0:Y:S01]  /*5670*/  LDS R107, [R98+UR9] ;  /* 0x00000009626b7984 */ /* 0x000e220008000800 */
[----:B------:R-:W-:Y:S01]  /*5680*/  HFMA2 R5, -R5, R56.H1_H1, R10.H0_H0 ;  /* 0x3000003805057231 */ /* 0x000fe2000004010a */
[----:B------:R-:W-:Y:S01]  /*5690*/  LOP3.LUT R120, R79, 0x80008000, RZ, 0xfc, !PT ;  /* 0x800080004f787812 */ /* 0x000fe200078efcff */
[----:B-1----:R-:W-:Y:S01]  /*56a0*/  IDP.2A.LO.S16.S8 R103, R99, UR5, R106 ;  /* 0x0000000563677c26 */ /* 0x002fe2000800166a */
[----:B------:R-:W-:Y:S01]  /*56b0*/  LOP3.LUT R4, R119, R4, RZ, 0xfc, !PT ;  /* 0x0000000477047212 */ /* 0x000fe200078efcff */
[----:B---3--:R-:W-:Y:S01]  /*56c0*/  IDP.2A.HI.S16.S8 R102, R99, UR6, R108 ;  /* 0x0000000663667c26 */ /* 0x008fe2000800366c */
[----:B------:R-:W-:Y:S01]  /*56d0*/  LOP3.LUT R119, R74, 0x80008000, RZ, 0xfc, !PT ;  /* 0x800080004a777812 */ /* 0x000fe200078efcff */
[----:B------:R-:W1:Y:S01]  /*56e0*/  LDC R123, c[0x0][0x9d0] ;  /* 0x00027400ff7b7b82 */ /* 0x000e620000000800 */
[----:B------:R-:W-:Y:S01]  /*56f0*/  LDS R108, [R103+UR9] ;  /* 0x00000009676c7984 */ /* 0x000fe20008000800 */
                                                                                                /* 0x000000784f6a7241 */
                                                                                                /* 0x000fc40000008004 */
                                                                                                /* 0x000000784f727241 */
                                                                                                /* 0x004fe20000010004 */
[----:B------:R-:W2:Y:S01]  /*5720*/  LDS R109, [R102+UR9] ;  /* 0x00000009666d7984 */ /* 0x000ea20008000800 */
[C---:B-----5:R-:W-:Y:S01]  /*5730*/  IDP.2A.LO.S16.S8 R100, R5.reuse, UR5, R110 ;  /* 0x0000000505647c26 */ /* 0x060fe2000800166e */
                                                                                                /* 0x000000784f6f7241 */
                                                                                                /* 0x000fe20000018004 */
[----:B------:R-:W3:Y:S01]  /*5750*/  LDC R124, c[0x0][0x9d4] ;  /* 0x00027500ff7c7b82 */ /* 0x000ee20000000800 */
                                                                                                /* 0x000000784f7e7241 */
                                                                                                /* 0x000fe40000020004 */
[----:B------:R-:W-:Y:S01]  /*5770*/  LDS R125, [R100+UR9] ;  /* 0x00000009647d7984 */ /* 0x000fe20008000800 */
                                                                                                /* 0x000000784f807241 */
                                                                                                /* 0x000fe20000028004 */
[----:B----4-:R-:W-:Y:S01]  /*5790*/  IDP.2A.HI.S16.S8 R99, R5, UR6, R112 ;  /* 0x0000000605637c26 */ /* 0x010fe20008003670 */
                                                                                                /* 0x000000784f057241 */
                                                                                                /* 0x000fc40000000004 */
[----:B------:R-:W4:Y:S01]  /*57b0*/  LDC R134, c[0x0][0x9d8] ;  /* 0x00027600ff867b82 */ /* 0x000f220000000800 */
                                                                                                /* 0x000000784f827241 */
                                                                                                /* 0x000fe20000030004 */
[----:B------:R-:W5:Y:S01]  /*57d0*/  LDS R110, [R99+UR9] ;  /* 0x00000009636e7984 */ /* 0x000f620008000800 */
                                                                                                /* 0x000000784f797241 */
                                                                                                /* 0x000fe40000038004 */
                                                                                                /* 0x000000784f757241 */
                                                                                                /* 0x000fe40000000076 */
                                                                                                /* 0x000000784f787241 */
                                                                                                /* 0x000fe20000008076 */
[----:B------:R-:W1:Y:S01]  /*5810*/  LDC R142, c[0x0][0x9fc] ;  /* 0x00027f00ff8e7b82 */ /* 0x000e620000000800 */
                                                                                                /* 0x000000774a717241 */
                                                                                                /* 0x000fe4000000007f */
                                                                                                /* 0x000000774a737241 */
                                                                                                /* 0x000fc4000000807f */
                                                                                                /* 0x000000774a707241 */
                                                                                                /* 0x000fe4000001007f */
                                                                                                /* 0x000000774a747241 */
                                                                                                /* 0x000fe2000001807f */
[----:B------:R-:W2:Y:S01]  /*5860*/  LDC R145, c[0x0][0xa0c] ;  /* 0x00028300ff917b82 */ /* 0x000ea20000000800 */
                                                                                                /* 0x000000774a857241 */
                                                                                                /* 0x000fe4000002007f */
                                                                                                /* 0x000000774a817241 */
                                                                                                /* 0x000fe4000002807f */
                                                                                                /* 0x000000774a837241 */
                                                                                                /* 0x000fe4000003007f */
                                                                                                /* 0x000000774a847241 */
                                                                                                /* 0x000fc4000003807f */
                                                                                                /* 0x000000774a4f7241 */
                                                                                                /* 0x000fe2000000005f */
[----:B------:R-:W3:Y:S01]  /*58c0*/  LDC R127, c[0x0][0x9e8] ;  /* 0x00027a00ff7f7b82 */ /* 0x000ee20000000800 */
                                                                                                /* 0x000000774a4a7241 */
                                                                                                /* 0x000fe4000000805f */
[C-C-:B0-----:R-:W-:Y:S02]  /*58e0*/  PRMT R4, R122.reuse, 0x5410, R105.reuse ;  /* 0x000054107a047816 */ /* 0x141fe40000000069 */
[----:B------:R-:W-:Y:S02]  /*58f0*/  PRMT R122, R122, 0x7632, R105 ;  /* 0x000076327a7a7816 */ /* 0x000fe40000000069 */
[----:B-1----:R-:W-:Y:S01]  /*5900*/  HSET2.BF.GE.AND R95, R0.H0_H0, R123, PT ;  /* 0x0000007b005f7233 */ /* 0x002fe20003806880 */
[----:B------:R-:W0:Y:S01]  /*5910*/  LDC R119, c[0x0][0x9dc] ;  /* 0x00027700ff777b82 */ /* 0x000e220000000800 */
[----:B------:R-:W-:Y:S01]  /*5920*/  HFMA2.MMA R105, R4, 1, 1, -R5 ;  /* 0x3c003c0004697835 */ /* 0x000fe20000100005 */
[C-C-:B------:R-:W-:Y:S01]  /*5930*/  PRMT R5, R104.reuse, 0x5410, R107.reuse ;  /* 0x0000541068057816 */ /* 0x140fe2000000006b */
[----:B------:R-:W-:Y:S01]  /*5940*/  HFMA2.MMA R113, R122, 1, 1, -R113 ;  /* 0x3c003c007a717835 */ /* 0x000fe20000100071 */
[----:B------:R-:W-:Y:S01]  /*5950*/  PRMT R146, R104, 0x7632, R107 ;  /* 0x0000763268927816 */ /* 0x000fe2000000006b */
[-C--:B------:R-:W-:Y:S01]  /*5960*/  HFMA2 R95, -R95, R56.reuse.H1_H1, R10.H0_H0 ;  /* 0x300000385f5f7231 */ /* 0x080fe2000004010a */
[C-C-:B--2---:R-:W-:Y:S01]  /*5970*/  PRMT R139, R108.reuse, 0x5410, R109.reuse ;  /* 0x000054106c8b7816 */ /* 0x144fe2000000006d */
[----:B------:R-:W-:Y:S01]  /*5980*/  HADD2 R106, R5, -R106 ;  /* 0x8000006a056a7230 */ /* 0x000fe20000000000 */
[C-C-:B-----5:R-:W-:Y:S01]  /*5990*/  PRMT R144, R125.reuse, 0x5410, R110.reuse ;  /* 0x000054107d907816 */ /* 0x160fe2000000006e */
[----:B------:R-:W1:Y:S01]  /*59a0*/  LDC.64 R4, c[0x0][0x9e0] ;  /* 0x00027800ff047b82 */ /* 0x000e620000000a00 */
[----:B------:R-:W-:Y:S01]  /*59b0*/  PRMT R141, R108, 0x7632, R109 ;  /* 0x000076326c8d7816 */ /* 0x000fe2000000006d */
[----:B------:R-:W-:Y:S01]  /*59c0*/  HADD2 R115, R146, -R115 ;  /* 0x8000007392737230 */ /* 0x000fe20000000000 */
[----:B------:R-:W-:Y:S01]  /*59d0*/  PRMT R125, R125, 0x7632, R110 ;  /* 0x000076327d7d7816 */ /* 0x000fe2000000006e */
[----:B------:R-:W-:Y:S01]  /*59e0*/  HFMA2.MMA R114, R139, 1, 1, -R114 ;  /* 0x3c003c008b727835 */ /* 0x000fe20000100072 */
[C---:B------:R-:W-:Y:S01]  /*59f0*/  HSET2.BF.GE.AND R108, R0.reuse.H0_H0, R137, PT ;  /* 0x00000089006c7233 */ /* 0x040fe20003806880 */
[----:B------:R-:W-:Y:S01]  /*5a00*/  HFMA2.MMA R111, R144, 1, 1, -R111 ;  /* 0x3c003c00906f7835 */ /* 0x000fe2000010006f */
[----:B---3--:R-:W-:Y:S01]  /*5a10*/  HSET2.BF.GE.AND R107, R0.H0_H0, R127, PT ;  /* 0x0000007f006b7233 */ /* 0x008fe20003806880 */
[----:B------:R-:W2:Y:S01]  /*5a20*/  LDC R139, c[0x0][0xa00] ;  /* 0x00028000ff8b7b82 */ /* 0x000ea20000000800 */
[----:B------:R-:W-:Y:S01]  /*5a30*/  HADD2 R112, R141, -R112 ;  /* 0x800000708d707230 */ /* 0x000fe20000000000 */
                                                                                                /* 0x0000006a69877241 */
                                                                                                /* 0x000fe200000003ff */
[----:B------:R-:W-:Y:S01]  /*5a50*/  HADD2 R116, R125, -R116 ;  /* 0x800000747d747230 */ /* 0x000fe20000000000 */
                                                                                                /* 0x0000006a69767242 */
                                                                                                /* 0x000fe200000017ff */
[----:B------:R-:W-:Y:S01]  /*5a70*/  HFMA2 R107, -R107, R56.H1_H1, R10.H0_H0 ;  /* 0x300000386b6b7231 */ /* 0x000fe2000004010a */
                                                                                                /* 0x0000007371937241 */
                                                                                                /* 0x000fc400000003ff */
[----:B0-----:R-:W-:Y:S01]  /*5a90*/  HSET2.BF.GE.AND R104, R0.H0_H0, R119, PT ;  /* 0x0000007700687233 */ /* 0x001fe20003806880 */
[-CC-:B------:R-:W-:Y:S02]  /*5aa0*/  HFMA2 R119, -R108, R56.reuse.H1_H1, R10.reuse.H0_H0 ;  /* 0x300000386c777231 */ /* 0x180fe4000004010a */
[C---:B------:R-:W-:Y:S01]  /*5ab0*/  IDP.2A.HI.S16.S8 R108, R107.reuse, UR6, R138 ;  /* 0x000000066b6c7c26 */ /* 0x040fe2000800368a */
[----:B------:R-:W0:Y:S01]  /*5ac0*/  LDC R122, c[0x0][0xa08] ;  /* 0x00028200ff7a7b82 */ /* 0x000e220000000800 */
[----:B------:R-:W-:Y:S02]  /*5ad0*/  IDP.2A.LO.S16.S8 R109, R107, UR5, R136 ;  /* 0x000000056b6d7c26 */ /* 0x000fe40008001688 */
[-CC-:B------:R-:W-:Y:S02]  /*5ae0*/  HFMA2 R110, -R104, R56.reuse.H1_H1, R10.reuse.H0_H0 ;  /* 0x30000038686e7231 */ /* 0x180fe4000004010a */
[C---:B------:R-:W-:Y:S01]  /*5af0*/  IDP.2A.LO.S16.S8 R104, R95.reuse, UR5, R124 ;  /* 0x000000055f687c26 */ /* 0x040fe2000800167c */
[----:B------:R-:W-:Y:S01]  /*5b00*/  LDS R143, [R108+UR9] ;  /* 0x000000096c8f7984 */ /* 0x000fe20008000800 */
[----:B----4-:R-:W-:Y:S01]  /*5b10*/  IDP.2A.HI.S16.S8 R95, R95, UR6, R134 ;  /* 0x000000065f5f7c26 */ /* 0x010fe20008003686 */
                                                                                                /* 0x0000006f72867241 */
                                                                                                /* 0x000fe200000003ff */
[C---:B-1----:R-:W-:Y:S01]  /*5b30*/  IDP.2A.LO.S16.S8 R4, R110.reuse, UR5, R4 ;  /* 0x000000056e047c26 */ /* 0x042fe20008001604 */
[----:B------:R-:W-:Y:S01]  /*5b40*/  LDS R137, [R104+UR9] ;  /* 0x0000000968897984 */ /* 0x000fe20008000800 */
[----:B------:R-:W-:Y:S01]  /*5b50*/  IDP.2A.HI.S16.S8 R110, R110, UR6, R5 ;  /* 0x000000066e6e7c26 */ /* 0x000fe20008003605 */
[----:B------:R-:W1:Y:S01]  /*5b60*/  LDC R124, c[0x0][0xa10] ;  /* 0x00028400ff7c7b82 */ /* 0x000e620000000800 */
[C---:B------:R-:W-:Y:S01]  /*5b70*/  IDP.2A.LO.S16.S8 R107, R119.reuse, UR5, R140 ;  /* 0x00000005776b7c26 */ /* 0x040fe2000800168c */
[----:B------:R-:W3:Y:S01]  /*5b80*/  LDS R138, [R95+UR9] ;  /* 0x000000095f8a7984 */ /* 0x000ee20008000800 */
[----:B------:R-:W-:Y:S01]  /*5b90*/  IDP.2A.HI.S16.S8 R5, R119, UR6, R142 ;  /* 0x0000000677057c26 */ /* 0x000fe2000800368e */
                                                                                                /* 0x0000006a697b7241 */
                                                                                                /* 0x000fe20000001076 */
[----:B------:R-:W-:Y:S01]  /*5bb0*/  IMAD R135, R134, 0x10, R135 ;  /* 0x0000001086877824 */ /* 0x000fe200078e0287 */
[----:B------:R-:W4:Y:S01]  /*5bc0*/  LDS R142, [R109+UR9] ;  /* 0x000000096d8e7984 */ /* 0x000f220008000800 */
[C---:B------:R-:W-:Y:S01]  /*5bd0*/  HSET2.BF.GE.AND R134, R0.reuse.H0_H0, R145, PT ;  /* 0x0000009100867233 */ /* 0x040fe20003806880 */
[----:B------:R-:W5:Y:S01]  /*5be0*/  LDC R119, c[0x0][0xa04] ;  /* 0x00028100ff777b82 */ /* 0x000f620000000800 */
                                                                                                /* 0x0000006f72917242 */
                                                                                                /* 0x000fe20000109776 */
[----:B------:R-:W-:Y:S01]  /*5c00*/  LDS R127, [R4+UR9] ;  /* 0x00000009047f7984 */ /* 0x000fe20008000800 */
[----:B--2---:R-:W-:Y:S01]  /*5c10*/  HSET2.BF.GE.AND R118, R0.H0_H0, R139, PT ;  /* 0x0000008b00767233 */ /* 0x004fe20003806880 */
[-CC-:B------:R-:W-:Y:S01]  /*5c20*/  HFMA2 R139, -R134, R56.reuse.H1_H1, R10.reuse.H0_H0 ;  /* 0x30000038868b7231 */ /* 0x180fe2000004010a */
                                                                                                /* 0x0000007371887242 */
                                                                                                /* 0x000fe200000017ff */
[----:B------:R-:W2:Y:S01]  /*5c40*/  LDS R144, [R110+UR9] ;  /* 0x000000096e907984 */ /* 0x000ea20008000800 */
                                                                                                /* 0x0000006f72927241 */
                                                                                                /* 0x000fe20000009091 */
[----:B------:R-:W-:Y:S01]  /*5c60*/  HFMA2 R134, -R118, R56.H1_H1, R10.H0_H0 ;  /* 0x3000003876867231 */ /* 0x000fe2000004010a */
                                                                                                /* 0x0000007470957242 */
                                                                                                /* 0x000fe20000109788 */
[----:B------:R-:W-:Y:S01]  /*5c80*/  LDS R140, [R107+UR9] ;  /* 0x000000096b8c7984 */ /* 0x000fe20008000800 */
                                                                                                /* 0x000000927b947242 */
                                                                                                /* 0x000fc400000017ff */
[C---:B0-----:R-:W-:Y:S01]  /*5ca0*/  IDP.2A.HI.S16.S8 R122, R134.reuse, UR6, R122 ;  /* 0x00000006867a7c26 */ /* 0x041fe2000800367a */
[----:B------:R-:W0:Y:S01]  /*5cb0*/  LDS R141, [R5+UR9] ;  /* 0x00000009058d7984 */ /* 0x000e220008000800 */
                                                                                                /* 0x00000073717d7241 */
                                                                                                /* 0x000fe20000001088 */
[----:B-1----:R-:W-:Y:S01]  /*5cd0*/  IDP.2A.LO.S16.S8 R118, R139, UR5, R124 ;  /* 0x000000058b767c26 */ /* 0x002fe2000800167c */
                                                                                                /* 0x0000007470967241 */
                                                                                                /* 0x000fe40000009095 */
                                                                                                /* 0x000000927b7b7241 */
                                                                                                /* 0x000fe40000001094 */
[----:B------:R-:W1:Y:S01]  /*5d00*/  LDS R139, [R118+UR9] ;  /* 0x00000009768b7984 */ /* 0x000e620008000800 */
                                                                                                /* 0x200000ff917c7241 */
                                                                                                /* 0x000fe20000001094 */
[----:B-----5:R-:W-:Y:S01]  /*5d20*/  IDP.2A.LO.S16.S8 R119, R134, UR5, R119 ;  /* 0x0000000586777c26 */ /* 0x020fe20008001677 */
                                                                                                /* 0x0000007470887241 */
                                                                                                /* 0x000fc400000003ff */
                                                                                                /* 0x000000967d987242 */
                                                                                                /* 0x000fc600000017ff */
[----:B------:R-:W-:Y:S01]  /*5d50*/  IMAD R136, R136, 0x10, R147 ;  /* 0x0000001088887824 */ /* 0x000fe200078e0293 */
                                                                                                /* 0x200000ff95867241 */
                                                                                                /* 0x000fe40000001098 */
                                                                                                /* 0x000000967d7d7241 */
                                                                                                /* 0x000fe40000001098 */
[C-C-:B---3--:R-:W-:Y:S02]  /*5d80*/  PRMT R145, R137.reuse, 0x5410, R138.reuse ;  /* 0x0000541089917816 */ /* 0x148fe4000000008a */
[----:B------:R-:W-:Y:S02]  /*5d90*/  PRMT R146, R137, 0x7632, R138 ;  /* 0x0000763289927816 */ /* 0x000fe4000000008a */
[----:B------:R-:W-:Y:S01]  /*5da0*/  LDS R138, [R119+UR9] ;  /* 0x00000009778a7984 */ /* 0x000fe20008000800 */
[C-C-:B----4-:R-:W-:Y:S01]  /*5db0*/  PRMT R149, R142.reuse, 0x5410, R143.reuse ;  /* 0x000054108e957816 */ /* 0x150fe2000000008f */
[----:B------:R-:W-:Y:S01]  /*5dc0*/  HFMA2.MMA R126, R145, 1, 1, -R126 ;  /* 0x3c003c00917e7835 */ /* 0x000fe2000010007e */
[----:B------:R-:W-:Y:S01]  /*5dd0*/  PRMT R148, R142, 0x7632, R143 ;  /* 0x000076328e947816 */ /* 0x000fe2000000008f */
[----:B------:R-:W3:Y:S01]  /*5de0*/  LDS R137, [R122+UR9] ;  /* 0x000000097a897984 */ /* 0x000ee20008000800 */
[----:B--2---:R-:W-:-:S02]  /*5df0*/  PRMT R147, R127, 0x5410, R144 ;  /* 0x000054107f937816 */ /* 0x004fc40000000090 */
[----:B------:R-:W-:Y:S01]  /*5e00*/  HFMA2.MMA R130, R149, 1, 1, -R130 ;  /* 0x3c003c0095827835 */ /* 0x000fe20000100082 */
[----:B------:R-:W-:Y:S01]  /*5e10*/  PRMT R144, R127, 0x7632, R144 ;  /* 0x000076327f907816 */ /* 0x000fe20000000090 */
[----:B------:R-:W-:Y:S02]  /*5e20*/  HADD2 R127, R146, -R133 ;  /* 0x80000085927f7230 */ /* 0x000fe40000000000 */
[----:B------:R-:W-:Y:S01]  /*5e30*/  HADD2 R131, R148, -R131 ;  /* 0x8000008394837230 */ /* 0x000fe20000000000 */
[----:B------:R-:W-:Y:S01]  /*5e40*/  HFMA2.MMA R128, R147, 1, 1, -R128 ;  /* 0x3c003c0093807835 */ /* 0x000fe20000100080 */
[----:B------:R-:W-:Y:S01]  /*5e50*/  HADD2 R129, R144, -R129 ;  /* 0x8000008190817230 */ /* 0x000fe20000000000 */
[C-C-:B0-----:R-:W-:Y:S02]  /*5e60*/  PRMT R142, R140.reuse, 0x5410, R141.reuse ;  /* 0x000054108c8e7816 */ /* 0x141fe4000000008d */
[----:B------:R-:W-:Y:S02]  /*5e70*/  PRMT R141, R140, 0x7632, R141 ;  /* 0x000076328c8d7816 */ /* 0x000fe4000000008d */
                                                                                                /* 0x000000817f927242 */
                                                                                                /* 0x000fc400002017ff */
[----:B------:R-:W-:Y:S01]  /*5e90*/  HFMA2.MMA R121, R142, 1, 1, -R121 ;  /* 0x3c003c008e797835 */ /* 0x000fe20000100079 */
[----:B------:R-:W-:Y:S01]  /*5ea0*/  HADD2 R132, R141, -R132 ;  /* 0x800000848d847230 */ /* 0x000fe20000000000 */
                                                                                                /* 0x000000807e8e7241 */
                                                                                                /* 0x000fe400000003ff */
                                                                                                /* 0x000000807e8f7242 */
                                                                                                /* 0x000fe400002017ff */
                                                                                                /* 0x000000817f917241 */
                                                                                                /* 0x000fe400000003ff */
                                                                                                /* 0x000000807e857241 */
                                                                                                /* 0x000fe4000000108f */
                                                                                                /* 0x00000079828d7241 */
                                                                                                /* 0x000fc400000003ff */
                                                                                                /* 0x0000008483907241 */
                                                                                                /* 0x000fe400000003ff */
                                                                                                /* 0x000000817f8c7241 */
                                                                                                /* 0x000fe20000001092 */
[----:B------:R-:W-:Y:S01]  /*5f20*/  IMAD R142, R141, 0x10, R142 ;  /* 0x000000108d8e7824 */ /* 0x000fe200078e028e */
                                                                                                /* 0x00000079828d7242 */
                                                                                                /* 0x000fe2000030978f */
[----:B------:R-:W-:Y:S01]  /*5f40*/  IMAD R145, R144, 0x10, R145 ;  /* 0x0000001090917824 */ /* 0x000fe200078e0291 */
[--C-:B------:R-:W-:Y:S01]  /*5f50*/  PRMT R143, R143, 0x5410, R86.reuse ;  /* 0x000054108f8f7816 */ /* 0x100fe20000000056 */
[----:B------:R-:W-:Y:S01]  /*5f60*/  IMAD R142, R142, 0x100, R135 ;  /* 0x000001008e8e7824 */ /* 0x000fe200078e0287 */
[----:B------:R-:W-:Y:S01]  /*5f70*/  PRMT R86, R86, 0x5410, R86 ;  /* 0x0000541056567816 */ /* 0x000fe20000000056 */
[----:B------:R-:W-:Y:S01]  /*5f80*/  IMAD R136, R145, 0x100, R136 ;  /* 0x0000010091887824 */ /* 0x000fe200078e0288 */
[----:B-1----:R-:W-:-:S02]  /*5f90*/  PRMT R143, R139, 0x7610, R143 ;  /* 0x000076108b8f7816 */ /* 0x002fc4000000008f */
                                                                                                /* 0x0000008483877242 */
                                                                                                /* 0x000fe40000309792 */
[C-C-:B---3--:R-:W-:Y:S02]  /*5fb0*/  PRMT R146, R138.reuse, 0x5410, R137.reuse ;  /* 0x000054108a927816 */ /* 0x148fe40000000089 */
[----:B------:R-:W-:Y:S01]  /*5fc0*/  HFMA2.MMA R120, R143, 1, 1, -R120 ;  /* 0x3c003c008f787835 */ /* 0x000fe20000100078 */
[----:B------:R-:W-:Y:S02]  /*5fd0*/  PRMT R86, R139, 0x7632, R86 ;  /* 0x000076328b567816 */ /* 0x000fe40000000056 */
                                                                                                /* 0x0000007982907241 */
                                                                                                /* 0x000fe2000000908d */
[----:B------:R-:W-:Y:S01]  /*5ff0*/  HADD2 R117, R146, -R117 ;  /* 0x8000007592757230 */ /* 0x000fe20000000000 */
[----:B------:R-:W-:Y:S02]  /*6000*/  PRMT R138, R138, 0x7632, R137 ;  /* 0x000076328a8a7816 */ /* 0x000fe40000000089 */
                                                                                                /* 0x00000090858f7242 */
                                                                                                /* 0x000fe200000017ff */
[----:B------:R-:W-:Y:S01]  /*6020*/  HFMA2.MMA R86, R86, 1, 1, -R74 ;  /* 0x3c003c0056567835 */ /* 0x000fe2000010004a */
                                                                                                /* 0x0000008483917241 */
                                                                                                /* 0x000fc40000009087 */
                                                                                                /* 0x00000078758b7241 */
                                                                                                /* 0x000fe400000003ff */
                                                                                                /* 0x0000009085907241 */
                                                                                                /* 0x000fe2000000108f */
[----:B------:R-:W-:Y:S01]  /*6060*/  HADD2 R133, R138, -R79 ;  /* 0x8000004f8a857230 */ /* 0x000fe20000000000 */
                                                                                                /* 0x000000918c8a7242 */
                                                                                                /* 0x000fe200000017ff */
[----:B------:R-:W-:Y:S01]  /*6080*/  IMAD R74, R139, 0x10000, R142 ;  /* 0x000100008b4a7824 */ /* 0x000fe200078e028e */
                                                                                                /* 0x2400007c8d7c7241 */
                                                                                                /* 0x000fe4000000108f */
                                                                                                /* 0x00000056858b7241 */
                                                                                                /* 0x000fe200000003ff */
[----:B------:R-:W0:Y:S01]  /*60b0*/  POPC R137, R74 ;  /* 0x0000004a00897309 */ /* 0x000e220000000000 */
                                                                                                /* 0x000000918c8c7241 */
                                                                                                /* 0x000fc4000000108a */
                                                                                                /* 0x000000907b4f7242 */
                                                                                                /* 0x000fe200000017ff */
[----:B------:R-:W-:Y:S01]  /*60e0*/  IMAD R136, R139, 0x10000, R136 ;  /* 0x000100008b887824 */ /* 0x000fe200078e0288 */
                                                                                                /* 0x2400008687867241 */
                                                                                                /* 0x000fe4000000108a */
                                                                                                /* 0x0000008c7d8b7242 */
                                                                                                /* 0x000fe200000017ff */
[----:B------:R-:W1:Y:S01]  /*6110*/  POPC R142, R136 ;  /* 0x00000088008e7309 */ /* 0x000e620000000000 */
                                                                                                /* 0x200000ff7c7c7241 */
                                                                                                /* 0x000fe4000000104f */
                                                                                                /* 0x000000907b4f7241 */
                                                                                                /* 0x000fe4000000104f */
                                                                                                /* 0x200000ff867b7241 */
                                                                                                /* 0x000fc4000000108b */
                                                                                                /* 0x00000078757c7242 */
                                                                                                /* 0x000fe4000040977c */
                                                                                                /* 0x00000056858d7242 */
                                                                                                /* 0x000fe4000040977b */
                                                                                                /* 0x0000007875867241 */
                                                                                                /* 0x000fe4000000907c */
[----:B0-----:R-:W-:Y:S02]  /*6180*/  LOP3.LUT R137, R137, 0x1, RZ, 0xc0, !PT ;  /* 0x0000000189897812 */ /* 0x001fe400078ec0ff */
                                                                                                /* 0x0000008c7d7d7241 */
                                                                                                /* 0x000fe4000000108b */
                                                                                                /* 0x00000056858a7241 */
                                                                                                /* 0x000fe2000000908d */
[----:B------:R-:W-:Y:S01]  /*61b0*/  IMAD.MOV R123, RZ, RZ, -R137 ;  /* 0x000000ffff7b7224 */ /* 0x000fe200078e0a89 */
                                                                                                /* 0x000000864f877242 */
                                                                                                /* 0x000fc400000017ff */
                                                                                                /* 0x0000008a7d8c7242 */
                                                                                                /* 0x000fe400000017ff */
[----:B-1----:R-:W-:Y:S02]  /*61e0*/  LOP3.LUT R142, R142, 0x1, RZ, 0xc0, !PT ;  /* 0x000000018e8e7812 */ /* 0x002fe400078ec0ff */
                                                                                                /* 0x200000ff7c7c7241 */
                                                                                                /* 0x000fe40000001087 */
                                                                                                /* 0x0000008a7d7d7241 */
                                                                                                /* 0x000fe2000000108c */
[----:B------:R-:W-:Y:S01]  /*6210*/  IMAD.MOV R137, RZ, RZ, -R142 ;  /* 0x000000ffff897224 */ /* 0x000fe200078e0a8e */
[----:B------:R-:W-:Y:S01]  /*6220*/  LOP3.LUT R123, R74, 0x7ffff, R123, 0x78, !PT ;  /* 0x0007ffff4a7b7812 */ /* 0x000fe200078e787b */
[C---:B------:R-:W-:Y:S01]  /*6230*/  IMAD.SHL.U32 R74, R124.reuse, 0x2, RZ ;  /* 0x000000027c4a7824 */ /* 0x040fe200078e00ff */
                                                                                                /* 0x000000864f4f7241 */
                                                                                                /* 0x000fe20000001087 */
[----:B------:R-:W-:Y:S01]  /*6250*/  IMAD.SHL.U32 R124, R124, 0x8000000, RZ ;  /* 0x080000007c7c7824 */ /* 0x000fe200078e00ff */
                                                                                                /* 0x200000ff8d867241 */
                                                                                                /* 0x000fe2000000108c */
[----:B------:R-:W-:Y:S01]  /*6270*/  HFMA2.MMA R135, R125, R80, -RZ ;  /* 0x000000507d877235 */ /* 0x000fe200001000ff */
[----:B------:R-:W-:Y:S01]  /*6280*/  LOP3.LUT R125, R136, 0x7ffff, R137, 0x78, !PT ;  /* 0x0007ffff887d7812 */ /* 0x000fe200078e7889 */
[----:B------:R-:W-:Y:S01]  /*6290*/  HMUL2 R79, R79, R80 ;  /* 0x000000504f4f7232 */ /* 0x000fe20000000000 */
[----:B------:R-:W-:Y:S01]  /*62a0*/  LOP3.LUT R138, R74, 0x3e, RZ, 0xc0, !PT ;  /* 0x0000003e4a8a7812 */ /* 0x000fe200078ec0ff */
[C---:B------:R-:W-:Y:S01]  /*62b0*/  IMAD.SHL.U32 R136, R134.reuse, 0x2, RZ ;  /* 0x0000000286887824 */ /* 0x040fe200078e00ff */
                                                                                                /* 0x40400006064a7241 */
                                                                                                /* 0x000fe2000002007b */
[----:B------:R-:W-:Y:S01]  /*62d0*/  IMAD.SHL.U32 R134, R134, 0x8000000, RZ ;  /* 0x0800000086867824 */ /* 0x000fe200078e00ff */
[----:B------:R-:W-:-:S02]  /*62e0*/  SHF.L.U64.HI R153, R55, R138, RZ ;  /* 0x0000008a37997219 */ /* 0x000fc400000102ff */
[----:B------:R-:W-:Y:S02]  /*62f0*/  LOP3.LUT R140, R136, 0x3e, RZ, 0xc0, !PT ;  /* 0x0000003e888c7812 */ /* 0x000fe400078ec0ff */
[----:B------:R-:W-:Y:S02]  /*6300*/  LOP3.LUT R153, R74, R153, RZ, 0xfc, !PT ;  /* 0x000000994a997212 */ /* 0x000fe400078efcff */
[----:B------:R-:W-:Y:S02]  /*6310*/  HMNMX2 R74, |R135|, 65504, 65504, PT ;  /* 0x7bff7bff874a7840 */ /* 0x000fe40003800200 */
                                                                                                /* 0x4040000606887241 */
                                                                                                /* 0x000fe4000002007d */
[----:B------:R-:W-:Y:S02]  /*6330*/  SHF.L.U64.HI R139, R55, R140, RZ ;  /* 0x0000008c378b7219 */ /* 0x000fe400000102ff */
                                                                                                /* 0x4040000606897241 */
                                                                                                /* 0x000fc4000000007d */
[C---:B------:R-:W-:Y:S02]  /*6350*/  SHF.L.U32 R140, R55.reuse, R140, RZ ;  /* 0x0000008c378c7219 */ /* 0x040fe400000006ff */
[----:B------:R-:W-:Y:S02]  /*6360*/  HMNMX2 R79, |R79|, 65504, 65504, PT ;  /* 0x7bff7bff4f4f7840 */ /* 0x000fe40003800200 */
                                                                                                /* 0x4040000606877241 */
                                                                                                /* 0x000fe4000000007b */
[----:B------:R-:W-:Y:S02]  /*6380*/  SHF.L.U32 R138, R55, R138, RZ ;  /* 0x0000008a378a7219 */ /* 0x000fe400000006ff */
[----:B------:R-:W-:Y:S02]  /*6390*/  LOP3.LUT R154, R136, R139, RZ, 0xfc, !PT ;  /* 0x0000008b889a7212 */ /* 0x000fe400078efcff */
[----:B------:R-:W-:-:S02]  /*63a0*/  LOP3.LUT R139, R137, R140, RZ, 0xfc, !PT ;  /* 0x0000008c898b7212 */ /* 0x000fc400078efcff */
[----:B------:R-:W-:Y:S02]  /*63b0*/  LOP3.LUT R141, R74, 0x80008000, RZ, 0xfc, !PT ;  /* 0x800080004a8d7812 */ /* 0x000fe400078efcff */
[----:B------:R-:W-:Y:S02]  /*63c0*/  LOP3.LUT R135, R135, R138, RZ, 0xfc, !PT ;  /* 0x0000008a87877212 */ /* 0x000fe400078efcff */
[----:B------:R-:W-:Y:S02]  /*63d0*/  LOP3.LUT R6, R79, 0x80008000, RZ, 0xfc, !PT ;  /* 0x800080004f067812 */ /* 0x000fe400078efcff */
                                                                                                /* 0x0000008d4a907241 */
                                                                                                /* 0x000fe4000000008b */
                                                                                                /* 0x000000064f8f7241 */
                                                                                                /* 0x000fe40000008087 */
                                                                                                /* 0x000000064f947241 */
                                                                                                /* 0x000fc40000000087 */
[----:B------:R-:W-:Y:S01]  /*6410*/  HFMA2.MMA R113, R113, 1, 1, R144 ;  /* 0x3c003c0071717835 */ /* 0x000fe20000000090 */
                                                                                                /* 0x000000064f927241 */
                                                                                                /* 0x000fe20000000099 */
[----:B------:R-:W-:Y:S01]  /*6430*/  HFMA2.MMA R106, R106, 1, 1, R143 ;  /* 0x3c003c006a6a7835 */ /* 0x000fe2000000008f */
                                                                                                /* 0x000000064f917241 */
                                                                                                /* 0x000fe20000010087 */
[----:B------:R-:W-:Y:S01]  /*6450*/  HADD2 R105, R105, R148 ;  /* 0x0000009469697230 */ /* 0x000fe20000000000 */
                                                                                                /* 0x000000064f967241 */
                                                                                                /* 0x000fe20000018087 */
[----:B------:R-:W-:Y:S01]  /*6470*/  HADD2 R117, R117, R146 ;  /* 0x0000009275757230 */ /* 0x000fe20000000000 */
                                                                                                /* 0x000000064f937241 */
                                                                                                /* 0x000fe20000020087 */
[----:B------:R-:W-:Y:S01]  /*6490*/  HADD2 R114, R114, R145 ;  /* 0x0000009172727230 */ /* 0x000fe20000000000 */
                                                                                                /* 0x000000064f957241 */
                                                                                                /* 0x000fe40000028087 */
                                                                                                /* 0x000000064f977241 */
                                                                                                /* 0x000fe20000030087 */
[----:B------:R-:W-:Y:S01]  /*64c0*/  HFMA2.MMA R111, R111, 1, 1, R150 ;  /* 0x3c003c006f6f7835 */ /* 0x000fe20000000096 */
                                                                                                /* 0x000000064f987241 */
                                                                                                /* 0x000fe20000038087 */
[----:B------:R-:W-:Y:S01]  /*64e0*/  HADD2 R126, R126, R147 ;  /* 0x000000937e7e7230 */ /* 0x000fe20000000000 */
                                                                                                /* 0x000000064f997241 */
                                                                                                /* 0x000fe20000008099 */
[----:B------:R-:W-:Y:S01]  /*6500*/  HFMA2.MMA R128, R128, 1, 1, R149 ;  /* 0x3c003c0080807835 */ /* 0x000fe20000000095 */
                                                                                                /* 0x0000008d4a8c7241 */
                                                                                                /* 0x000fe2000000808b */
[----:B------:R-:W-:Y:S01]  /*6520*/  HADD2 R130, R130, R151 ;  /* 0x0000009782827230 */ /* 0x000fe20000000000 */
                                                                                                /* 0x0000008d4a897241 */
                                                                                                /* 0x000fe2000001008b */
[----:B------:R-:W-:Y:S01]  /*6540*/  HFMA2.MMA R121, R121, 1, 1, R152 ;  /* 0x3c003c0079797835 */ /* 0x000fe20000000098 */
                                                                                                /* 0x0000008d4a067241 */
                                                                                                /* 0x000fe2000003008b */
[----:B------:R-:W-:Y:S01]  /*6560*/  HADD2 R115, R115, R140 ;  /* 0x0000008c73737230 */ /* 0x000fe20000000000 */
                                                                                                /* 0x0000008d4a877241 */
                                                                                                /* 0x000fe2000001808b */
[----:B------:R-:W-:Y:S01]  /*6580*/  HADD2 R120, R120.H0_H0, R153.H0_H0 ;  /* 0x2000009978787230 */ /* 0x000fe20000000800 */
                                                                                                /* 0x0000008d4a8a7241 */
                                                                                                /* 0x000fe2000002008b */
[----:B------:R-:W-:Y:S01]  /*65a0*/  HFMA2.MMA R112, R112, 1, 1, R137 ;  /* 0x3c003c0070707835 */ /* 0x000fe20000000089 */
                                                                                                /* 0x0000008d4a887241 */
                                                                                                /* 0x000fe2000002808b */
[----:B------:R-:W-:Y:S01]  /*65c0*/  HFMA2.MMA R6, R131, 1, 1, R6 ;  /* 0x3c003c0083067835 */ /* 0x000fe20000000006 */
                                                                                                /* 0x0000008d4a8b7241 */
                                                                                                /* 0x000fe2000003808b */
[----:B------:R-:W-:Y:S01]  /*65e0*/  HADD2 R116, R116, R135 ;  /* 0x0000008774747230 */ /* 0x000fe20000000000 */
                                                                                                /* 0x0000008d4a8e7241 */
                                                                                                /* 0x000fe2000000009a */
[----:B------:R-:W-:Y:S01]  /*6600*/  HFMA2.MMA R127, R127, 1, 1, R138 ;  /* 0x3c003c007f7f7835 */ /* 0x000fe2000000008a */
                                                                                                /* 0x0000008d4a8d7241 */
                                                                                                /* 0x000fe2000000809a */
[----:B------:R-:W-:Y:S01]  /*6620*/  HADD2 R129, R129, R136 ;  /* 0x0000008881817230 */ /* 0x000fe20000000000 */
[C-C-:B------:R-:W-:Y:S01]  /*6630*/  PRMT R131, R105.reuse, 0x5410, R113.reuse ;  /* 0x0000541069837816 */ /* 0x140fe20000000071 */
[----:B------:R-:W-:Y:S01]  /*6640*/  HADD2 R132, R132, R139 ;  /* 0x0000008b84847230 */ /* 0x000fe20000000000 */
[----:B------:R-:W-:Y:S01]  /*6650*/  PRMT R113, R105, 0x7632, R113 ;  /* 0x0000763269717816 */ /* 0x000fe20000000071 */
[----:B------:R-:W-:Y:S01]  /*6660*/  HADD2 R141, R86.H0_H0, R141.H0_H0 ;  /* 0x2000008d568d7230 */ /* 0x000fe20000000800 */
[C-C-:B------:R-:W-:Y:S01]  /*6670*/  PRMT R86, R106.reuse, 0x5410, R115.reuse ;  /* 0x000054106a567816 */ /* 0x140fe20000000073 */
[----:B------:R-:W-:Y:S01]  /*6680*/  STS [R96+UR9], R131 ;  /* 0x0000008360007988 */ /* 0x000fe20008000809 */
[----:B------:R-:W-:Y:S01]  /*6690*/  PRMT R115, R106, 0x7632, R115 ;  /* 0x000076326a737816 */ /* 0x000fe20000000073 */
[----:B------:R-:W-:Y:S01]  /*66a0*/  HFMA2.MMA R133, R133, 1, 1, R142 ;  /* 0x3c003c0085857835 */ /* 0x000fe2000000008e */
[----:B------:R-:W-:Y:S01]  /*66b0*/  PRMT R120, R120, 0x5410, R141 ;  /* 0x0000541078787816 */ /* 0x000fe2000000008d */
[----:B------:R0:W-:Y:S01]  /*66c0*/  STS [R81+UR9], R113 ;  /* 0x0000007151007988 */ /* 0x0001e20008000809 */
[----:B------:R-:W-:-:S03]  /*66d0*/  LOP3.LUT R83, R134, 0xf8000000, R125, 0xe2, !PT ;  /* 0xf800000086537812 */ /* 0x000fc600078ee27d */
[----:B------:R1:W-:Y:S04]  /*66e0*/  STS [R97+UR9], R86 ;  /* 0x0000005661007988 */ /* 0x0003e80008000809 */
[----:B------:R-:W-:Y:S01]  /*66f0*/  STS [R98+UR9], R115 ;  /* 0x0000007362007988 */ /* 0x000fe20008000809 */
[C-C-:B0-----:R-:W-:Y:S02]  /*6700*/  PRMT R81, R111.reuse, 0x5410, R116.reuse ;  /* 0x000054106f517816 */ /* 0x141fe40000000074 */
[----:B------:R-:W-:Y:S02]  /*6710*/  PRMT R116, R111, 0x7632, R116 ;  /* 0x000076326f747816 */ /* 0x000fe40000000074 */
[C-C-:B-1----:R-:W-:Y:S02]  /*6720*/  PRMT R86, R114.reuse, 0x5410, R112.reuse ;  /* 0x0000541072567816 */ /* 0x142fe40000000070 */
[----:B------:R-:W-:-:S03]  /*6730*/  PRMT R112, R114, 0x7632, R112 ;  /* 0x0000763272707816 */ /* 0x000fc60000000070 */
[----:B------:R0:W-:Y:S04]  /*6740*/  STS [R103+UR9], R86 ;  /* 0x0000005667007988 */ /* 0x0001e80008000809 */
[----:B------:R-:W-:Y:S04]  /*6750*/  STS [R102+UR9], R112 ;  /* 0x0000007066007988 */ /* 0x000fe80008000809 */
[----:B------:R1:W-:Y:S01]  /*6760*/  STS [R100+UR9], R81 ;  /* 0x0000005164007988 */ /* 0x0003e20008000809 */
[----:B0-----:R-:W-:-:S03]  /*6770*/  IMAD.SHL.U32 R86, R92, 0x8000000, RZ ;  /* 0x080000005c567824 */ /* 0x001fc600078e00ff */
[----:B------:R-:W-:Y:S02]  /*6780*/  STS [R99+UR9], R116 ;  /* 0x0000007463007988 */ /* 0x000fe40008000809 */
[----:B------:R-:W-:Y:S02]  /*6790*/  LOP3.LUT R86, R86, 0xf8000000, R91, 0xe2, !PT ;  /* 0xf800000056567812 */ /* 0x000fe400078ee25b */
[C-C-:B-1----:R-:W-:Y:S02]  /*67a0*/  PRMT R81, R126.reuse, 0x5410, R127.reuse ;  /* 0x000054107e517816 */ /* 0x142fe4000000007f */
[----:B------:R-:W-:-:S03]  /*67b0*/  PRMT R127, R126, 0x7632, R127 ;  /* 0x000076327e7f7816 */ /* 0x000fc6000000007f */
[----:B------:R0:W-:Y:S04]  /*67c0*/  STS [R104+UR9], R81 ;  /* 0x0000005168007988 */ /* 0x0001e80008000809 */
[----:B------:R-:W-:Y:S01]  /*67d0*/  STS [R95+UR9], R127 ;  /* 0x0000007f5f007988 */ /* 0x000fe20008000809 */
[C-C-:B0-----:R-:W-:Y:S02]  /*67e0*/  PRMT R81, R128.reuse, 0x5410, R129.reuse ;  /* 0x0000541080517816 */ /* 0x141fe40000000081 */
[----:B------:R-:W-:-:S03]  /*67f0*/  PRMT R129, R128, 0x7632, R129 ;  /* 0x0000763280817816 */ /* 0x000fc60000000081 */
[----:B------:R0:W-:Y:S04]  /*6800*/  STS [R4+UR9], R81 ;  /* 0x0000005104007988 */ /* 0x0001e80008000809 */
[----:B------:R-:W-:Y:S01]  /*6810*/  STS [R110+UR9], R129 ;  /* 0x000000816e007988 */ /* 0x000fe20008000809 */
[----:B0-----:R-:W-:Y:S02]  /*6820*/  PRMT R81, R56, 0x9910, RZ ;  /* 0x0000991038517816 */ /* 0x001fe400000000ff */
[C-C-:B------:R-:W-:Y:S02]  /*6830*/  PRMT R4, R130.reuse, 0x5410, R6.reuse ;  /* 0x0000541082047816 */ /* 0x140fe40000000006 */
[----:B------:R-:W-:Y:S01]  /*6840*/  PRMT R6, R130, 0x7632, R6 ;  /* 0x0000763282067816 */ /* 0x000fe20000000006 */
[----:B------:R-:W-:Y:S01]  /*6850*/  IMAD.MOV.U32 R90, RZ, RZ, R81 ;  /* 0x000000ffff5a7224 */ /* 0x000fe200078e0051 */
[----:B------:R-:W-:Y:S01]  /*6860*/  LOP3.LUT R81, R124, 0xf8000000, R123, 0xe2, !PT ;  /* 0xf80000007c517812 */ /* 0x000fe200078ee27b */
[----:B------:R0:W-:Y:S03]  /*6870*/  STS [R109+UR9], R4 ;  /* 0x000000046d007988 */ /* 0x0001e60008000809 */
[----:B------:R-:W-:Y:S01]  /*6880*/  ISETP.NE.AND P0, PT, R90, 0x4, PT ;  /* 0x000000045a00780c */ /* 0x000fe20003f05270 */
[----:B------:R1:W-:Y:S01]  /*6890*/  STS [R108+UR9], R6 ;  /* 0x000000066c007988 */ /* 0x0003e20008000809 */
[----:B0-----:R-:W-:-:S02]  /*68a0*/  PRMT R4, R121, 0x5410, R132 ;  /* 0x0000541079047816 */ /* 0x001fc40000000084 */
[----:B------:R-:W-:Y:S01]  /*68b0*/  PRMT R132, R121, 0x7632, R132 ;  /* 0x0000763279847816 */ /* 0x000fe20000000084 */
[----:B-1----:R-:W-:Y:S02]  /*68c0*/  IMAD.SHL.U32 R6, R7, 0x8000000, RZ ;  /* 0x0800000007067824 */ /* 0x002fe400078e00ff */
[----:B------:R0:W-:Y:S04]  /*68d0*/  STS [R107+UR9], R4 ;  /* 0x000000046b007988 */ /* 0x0001e80008000809 */
[----:B------:R1:W-:Y:S01]  /*68e0*/  STS [R5+UR9], R132 ;  /* 0x0000008405007988 */ /* 0x0003e20008000809 */
[----:B------:R-:W-:Y:S02]  /*68f0*/  LOP3.LUT R87, R6, 0xf8000000, R87, 0xe2, !PT ;  /* 0xf800000006577812 */ /* 0x000fe400078ee257 */
[----:B0-----:R-:W-:-:S02]  /*6900*/  PRMT R4, R117, 0x5410, R133 ;  /* 0x0000541075047816 */ /* 0x001fc40000000085 */
[----:B------:R-:W-:-:S03]  /*6910*/  PRMT R133, R117, 0x7632, R133 ;  /* 0x0000763275857816 */ /* 0x000fc60000000085 */
[----:B------:R1:W-:Y:S04]  /*6920*/  STS [R119+UR9], R4 ;  /* 0x0000000477007988 */ /* 0x0003e80008000809 */
[----:B------:R1:W-:Y:S04]  /*6930*/  STS [R122+UR9], R133 ;  /* 0x000000857a007988 */ /* 0x0003e80008000809 */
[----:B------:R1:W-:Y:S01]  /*6940*/  STS [R118+UR9], R120 ;  /* 0x0000007876007988 */ /* 0x0003e20008000809 */
[----:B------:R-:W-:Y:S06]  /*6950*/  BAR.SYNC 0x0 ;  /* 0x000000ff0000791d */ /* 0x000fec0000000000 */
[----:B-1----:R-:W-:Y:S05]  /*6960*/  @!P0 BRA `(.L_x_35) ;  /* 0x0000009c00288947 */ /* 0x002fea0003800000 */
[----:B------:R-:W0:Y:S01]  /*6970*/  LDC R5, c[0x0][0xa18] ;  /* 0x00028600ff057b82 */ /* 0x000e220000000800 */
[----:B------:R-:W-:Y:S02]  /*6980*/  LOP3.LUT R93, R50, 0x80008000, RZ, 0xfc, !PT ;  /* 0x80008000325d7812 */ /* 0x000fe400078efcff */
[----:B------:R-:W-:-:S05]  /*6990*/  SHF.R.U32.HI R95, RZ, 0x10, R48 ;  /* 0x00000010ff5f7819 */ /* 0x000fca0000011630 */
[----:B------:R-:W1:Y:S08]  /*69a0*/  LDC R4, c[0x0][0xa24] ;  /* 0x00028900ff047b82 */ /* 0x000e700000000800 */
[----:B------:R-:W2:Y:S08]  /*69b0*/  LDC R92, c[0x0][0xa1c] ;  /* 0x00028700ff5c7b82 */ /* 0x000eb00000000800 */
[----:B------:R-:W3:Y:S01]  /*69c0*/  LDC R94, c[0x0][0xa20] ;  /* 0x00028800ff5e7b82 */ /* 0x000ee20000000800 */
[----:B0-----:R-:W-:-:S05]  /*69d0*/  HSET2.BF.GE.AND R5, R0.H0_H0, R5, PT ;  /* 0x0000000500057233 */ /* 0x001fca0003806880 */
[----:B------:R-:W-:Y:S02]  /*69e0*/  HFMA2 R5, -R5, R56.H1_H1, R10.H0_H0 ;  /* 0x3000003805057231 */ /* 0x000fe4000004010a */
[----:B------:R-:W0:Y:S01]  /*69f0*/  LDC R7, c[0x0][0xa28] ;  /* 0x00028a00ff077b82 */ /* 0x000e220000000800 */
[----:B-1----:R-:W-:-:S05]  /*6a00*/  HSET2.BF.GE.AND R4, R0.H0_H0, R4, PT ;  /* 0x0000000400047233 */ /* 0x002fca0003806880 */
[----:B------:R-:W-:Y:S02]  /*6a10*/  HFMA2 R6, -R4, R56.H1_H1, R10.H0_H0 ;  /* 0x3000003804067231 */ /* 0x000fe4000004010a */
[C---:B--2---:R-:W-:Y:S02]  /*6a20*/  IDP.2A.LO.S16.S8 R4, R5.reuse, UR5, R92 ;  /* 0x0000000505047c26 */ /* 0x044fe4000800165c */
[----:B---3--:R-:W-:Y:S01]  /*6a30*/  IDP.2A.HI.S16.S8 R5, R5, UR6, R94 ;  /* 0x0000000605057c26 */ /* 0x008fe2000800365e */
[----:B------:R-:W-:Y:S02]  /*6a40*/  LOP3.LUT R94, R48, 0xffff, RZ, 0xc0, !PT ;  /* 0x0000ffff305e7812 */ /* 0x000fe400078ec0ff */
[----:B------:R-:W-:Y:S02]  /*6a50*/  LOP3.LUT R48, R49, 0x80008000, RZ, 0xfc, !PT ;  /* 0x8000800031307812 */ /* 0x000fe400078efcff */
[----:B------:R-:W-:Y:S01]  /*6a60*/  LDS R92, [R5+UR9] ;  /* 0x00000009055c7984 */ /* 0x000fe20008000800 */
                                                                                                /* 0x0000005d325d7241 */
                                                                                                /* 0x000fe2000000005e */
[----:B0-----:R-:W-:Y:S01]  /*6a80*/  IDP.2A.LO.S16.S8 R6, R6, UR5, R7 ;  /* 0x0000000506067c26 */ /* 0x001fe20008001607 */
                                                                                                /* 0x0000003031307241 */
                                                                                                /* 0x000fe2000000005f */
[----:B------:R-:W0:Y:S04]  /*6aa0*/  LDS R7, [R4+UR9] ;  /* 0x0000000904077984 */ /* 0x000e280008000800 */
[----:B------:R0:W1:Y:S02]  /*6ab0*/  LDS R91, [R6+UR9] ;  /* 0x00000009065b7984 */ /* 0x0000640008000800 */
[----:B0-----:R-:W-:-:S02]  /*6ac0*/  PRMT R6, R7, 0x5410, R92 ;  /* 0x0000541007067816 */ /* 0x001fc4000000005c */
[----:B------:R-:W-:Y:S02]  /*6ad0*/  PRMT R7, R7, 0x7632, R92 ;  /* 0x0000763207077816 */ /* 0x000fe4000000005c */
[C---:B-1----:R-:W-:Y:S02]  /*6ae0*/  PRMT R82, R91.reuse, 0x7610, R82 ;  /* 0x000076105b527816 */ /* 0x042fe40000000052 */
[----:B------:R-:W-:Y:S01]  /*6af0*/  HFMA2.MMA R93, R6, 1, 1, -R93 ;  /* 0x3c003c00065d7835 */ /* 0x000fe2000010005d */
[----:B------:R-:W-:Y:S01]  /*6b00*/  HADD2 R92, R7, -R48 ;  /* 0x80000030075c7230 */ /* 0x000fe20000000000 */
[----:B------:R-:W-:Y:S01]  /*6b10*/  PRMT R6, R91, 0x7632, R82 ;  /* 0x000076325b067816 */ /* 0x000fe20000000052 */
[----:B------:R-:W-:-:S03]  /*6b20*/  IMAD.MOV.U32 R91, RZ, RZ, 0x28a028a ;  /* 0x028a028aff5b7424 */ /* 0x000fc600078e00ff */
                                                                                                /* 0x000000065c5e7241 */
                                                                                                /* 0x000fe400000003ff */
                                                                                                /* 0x000000065c5f7242 */
                                                                                                /* 0x000fe400000017ff */
                                                                                                /* 0x000000525d077241 */
                                                                                                /* 0x000fe200000003ff */
[----:B------:R-:W0:Y:S01]  /*6b60*/  POPC R49, R94 ;  /* 0x0000005e00317309 */ /* 0x000e220000000000 */
                                                                                                /* 0x000000065c617241 */
                                                                                                /* 0x000fe2000000105f */
[----:B------:R-:W-:-:S04]  /*6b80*/  IMAD.SHL.U32 R6, R95, 0x2, RZ ;  /* 0x000000025f067824 */ /* 0x000fc800078e00ff */
[----:B------:R-:W-:Y:S01]  /*6b90*/  HMUL2 R97, R97, R80 ;  /* 0x0000005061617232 */ /* 0x000fe20000000000 */
[----:B------:R-:W-:Y:S01]  /*6ba0*/  LOP3.LUT R6, R6, 0x1e, RZ, 0xc0, !PT ;  /* 0x0000001e06067812 */ /* 0x000fe200078ec0ff */
[----:B------:R-:W1:Y:S01]  /*6bb0*/  POPC R48, R7 ;  /* 0x0000000700307309 */ /* 0x000e620000000000 */
[----:B0-----:R-:W-:Y:S02]  /*6bc0*/  LOP3.LUT R96, R49, 0x1, RZ, 0xc0, !PT ;  /* 0x0000000131607812 */ /* 0x001fe400078ec0ff */
[----:B-1----:R-:W-:-:S04]  /*6bd0*/  LOP3.LUT R48, R48, 0x1, RZ, 0xc0, !PT ;  /* 0x0000000130307812 */ /* 0x002fc800078ec0ff */
[----:B------:R-:W-:Y:S02]  /*6be0*/  ISETP.NE.U32.AND P0, PT, R48, 0x1, PT ;  /* 0x000000013000780c */ /* 0x000fe40003f05070 */
                                                                                                /* 0x000000525d307242 */
                                                                                                /* 0x000fe400000017ff */
[----:B------:R-:W-:Y:S02]  /*6c00*/  SEL R50, R91, 0xa820a820, !P0 ;  /* 0xa820a8205b327807 */ /* 0x000fe40004000000 */
                                                                                                /* 0x000000525d317241 */
                                                                                                /* 0x000fe20000001030 */
[----:B------:R-:W-:Y:S01]  /*6c20*/  IMAD.SHL.U32 R48, R48, 0x2, RZ ;  /* 0x0000000230307824 */ /* 0x000fe200078e00ff */
                                                                                                /* 0x4040003232077241 */
                                                                                                /* 0x000fe40000000007 */
[----:B------:R-:W-:-:S02]  /*6c40*/  ISETP.NE.U32.AND P0, PT, R96, 0x1, PT ;  /* 0x000000016000780c */ /* 0x000fc40003f05070 */
[----:B------:R-:W-:Y:S01]  /*6c50*/  HFMA2.MMA R50, R49, R80, -RZ ;  /* 0x0000005031327235 */ /* 0x000fe200001000ff */
[----:B------:R-:W-:Y:S02]  /*6c60*/  LOP3.LUT R48, R48, 0x1e, RZ, 0xc0, !PT ;  /* 0x0000001e30307812 */ /* 0x000fe400078ec0ff */
[----:B------:R-:W-:Y:S02]  /*6c70*/  SEL R95, R91, 0xa820a820, !P0 ;  /* 0xa820a8205b5f7807 */ /* 0x000fe40004000000 */
[C---:B------:R-:W-:Y:S02]  /*6c80*/  SHF.L.U32 R48, R55.reuse, R48, RZ ;  /* 0x0000003037307219 */ /* 0x040fe400000006ff */
                                                                                                /* 0x4040005f5f5e7241 */
                                                                                                /* 0x000fe4000000005e */
[----:B------:R-:W-:Y:S02]  /*6ca0*/  SHF.L.U32 R95, R55, R6, RZ ;  /* 0x00000006375f7219 */ /* 0x000fe400000006ff */
[----:B------:R-:W-:-:S02]  /*6cb0*/  HMNMX2 R50, |R50|, 65504, 65504, PT ;  /* 0x7bff7bff32327840 */ /* 0x000fc40003800200 */
[----:B------:R-:W-:Y:S02]  /*6cc0*/  LOP3.LUT R7, R7, R48, RZ, 0xfc, !PT ;  /* 0x0000003007077212 */ /* 0x000fe400078efcff */
[----:B------:R-:W-:Y:S02]  /*6cd0*/  HMNMX2 R49, |R97|, 65504, 65504, PT ;  /* 0x7bff7bff61317840 */ /* 0x000fe40003800200 */
[----:B------:R-:W-:Y:S02]  /*6ce0*/  LOP3.LUT R6, R50, 0x80008000, RZ, 0xfc, !PT ;  /* 0x8000800032067812 */ /* 0x000fe400078efcff */
[----:B------:R-:W-:Y:S02]  /*6cf0*/  LOP3.LUT R94, R94, R95, RZ, 0xfc, !PT ;  /* 0x0000005f5e5e7212 */ /* 0x000fe400078efcff */
                                                                                                /* 0x0000000632067241 */
                                                                                                /* 0x000fe40000000007 */
[----:B------:R-:W-:-:S02]  /*6d10*/  LOP3.LUT R48, R49, 0x80008000, RZ, 0xfc, !PT ;  /* 0x8000800031307812 */ /* 0x000fc400078efcff */
[----:B------:R-:W-:Y:S02]  /*6d20*/  ISETP.NE.AND P0, PT, R90, 0x5, PT ;  /* 0x000000055a00780c */ /* 0x000fe40003f05270 */
                                                                                                /* 0x00000030315f7241 */
                                                                                                /* 0x000fe2000000005e */
[----:B------:R-:W-:Y:S01]  /*6d40*/  HFMA2.MMA R6, R93, 1, 1, R6 ;  /* 0x3c003c005d067835 */ /* 0x000fe20000000006 */
[----:B------:R-:W-:-:S03]  /*6d50*/  LOP3.LUT R7, R7, 0xffff, RZ, 0xc0, !PT ;  /* 0x0000ffff07077812 */ /* 0x000fc600078ec0ff */
[----:B------:R-:W-:Y:S01]  /*6d60*/  HADD2 R92, R92, R95 ;  /* 0x0000005f5c5c7230 */ /* 0x000fe20000000000 */
[----:B------:R-:W-:-:S05]  /*6d70*/  PRMT R48, R94, 0x1054, R7 ;  /* 0x000010545e307816 */ /* 0x000fca0000000007 */
[C-C-:B------:R-:W-:Y:S02]  /*6d80*/  PRMT R93, R6.reuse, 0x5410, R92.reuse ;  /* 0x00005410065d7816 */ /* 0x140fe4000000005c */
[----:B------:R-:W-:-:S03]  /*6d90*/  PRMT R92, R6, 0x7632, R92 ;  /* 0x00007632065c7816 */ /* 0x000fc6000000005c */
[----:B------:R0:W-:Y:S04]  /*6da0*/  STS [R4+UR9], R93 ;  /* 0x0000005d04007988 */ /* 0x0001e80008000809 */
[----:B------:R0:W-:Y:S01]  /*6db0*/  STS [R5+UR9], R92 ;  /* 0x0000005c05007988 */ /* 0x0001e20008000809 */
[----:B------:R-:W-:Y:S06]  /*6dc0*/  BAR.SYNC 0x0 ;  /* 0x000000ff0000791d */ /* 0x000fec0000000000 */
[----:B0-----:R-:W-:Y:S05]  /*6dd0*/  @!P0 BRA `(.L_x_35) ;  /* 0x00000098000c8947 */ /* 0x001fea0003800000 */
[----:B------:R-:W0:Y:S01]  /*6de0*/  LDC R93, c[0x0][0xa54] ;  /* 0x00029500ff5d7b82 */ /* 0x000e220000000800 */
[----:B------:R-:W-:Y:S02]  /*6df0*/  SHF.R.U32.HI R106, RZ, 0x10, R45 ;  /* 0x00000010ff6a7819 */ /* 0x000fe4000001162d */
[----:B------:R-:W-:Y:S02]  /*6e00*/  LOP3.LUT R105, R46, 0x80008000, RZ, 0xfc, !PT ;  /* 0x800080002e697812 */ /* 0x000fe400078efcff */
[----:B------:R-:W-:Y:S02]  /*6e10*/  LOP3.LUT R45, R45, 0xffff, RZ, 0xc0, !PT ;  /* 0x0000ffff2d2d7812 */ /* 0x000fe400078ec0ff */
[----:B------:R-:W-:Y:S01]  /*6e20*/  LOP3.LUT R104, R47, 0x80008000, RZ, 0xfc, !PT ;  /* 0x800080002f687812 */ /* 0x000fe200078efcff */
[----:B------:R-:W1:Y:S01]  /*6e30*/  LDC R92, c[0x0][0xa3c] ;  /* 0x00028f00ff5c7b82 */ /* 0x000e620000000800 */
                                                                                                /* 0x000000692e6b7241 */
                                                                                                /* 0x000fe4000000006a */
                                                                                                /* 0x000000692e6c7241 */
                                                                                                /* 0x000fc4000000806a */
                                                                                                /* 0x000000692e6d7241 */
                                                                                                /* 0x000fe4000001006a */
                                                                                                /* 0x000000692e6e7241 */
                                                                                                /* 0x000fe2000001806a */
[----:B------:R-:W2:Y:S01]  /*6e80*/  LDC R6, c[0x0][0xa30] ;  /* 0x00028c00ff067b82 */ /* 0x000ea20000000800 */
                                                                                                /* 0x000000682f2e7241 */
                                                                                                /* 0x000fe4000000002d */
                                                                                                /* 0x000000682f697241 */
                                                                                                /* 0x000fe4000000802d */
                                                                                                /* 0x000000682f6a7241 */
                                                                                                /* 0x000fe4000001002d */
                                                                                                /* 0x000000682f2d7241 */
                                                                                                /* 0x000fe2000001802d */
[----:B------:R-:W3:Y:S01]  /*6ed0*/  LDC R94, c[0x0][0xa48] ;  /* 0x00029200ff5e7b82 */ /* 0x000ee20000000800 */
[----:B0-----:R-:W-:-:S02]  /*6ee0*/  HSET2.BF.GE.AND R93, R0.H0_H0, R93, PT ;  /* 0x0000005d005d7233 */ /* 0x001fc40003806880 */
[----:B------:R-:W-:-:S03]  /*6ef0*/  PRMT R110, R110, 0x5410, RZ ;  /* 0x000054106e6e7816 */ /* 0x000fc600000000ff */
[----:B------:R-:W-:Y:S02]  /*6f00*/  HFMA2 R95, -R93, R56.H1_H1, R10.H0_H0 ;  /* 0x300000385d5f7231 */ /* 0x000fe4000004010a */
[----:B------:R-:W0:Y:S01]  /*6f10*/  LDC.64 R4, c[0x0][0xa40] ;  /* 0x00029000ff047b82 */ /* 0x000e220000000a00 */
[----:B-1----:R-:W-:-:S05]  /*6f20*/  HSET2.BF.GE.AND R92, R0.H0_H0, R92, PT ;  /* 0x0000005c005c7233 */ /* 0x002fca0003806880 */
[----:B------:R-:W-:Y:S02]  /*6f30*/  HFMA2 R93, -R92, R56.H1_H1, R10.H0_H0 ;  /* 0x300000385c5d7231 */ /* 0x000fe4000004010a */
[----:B------:R-:W1:Y:S01]  /*6f40*/  LDC R96, c[0x0][0xa34] ;  /* 0x00028d00ff607b82 */ /* 0x000e620000000800 */
[----:B--2---:R-:W-:-:S05]  /*6f50*/  HSET2.BF.GE.AND R6, R0.H0_H0, R6, PT ;  /* 0x0000000600067233 */ /* 0x004fca0003806880 */
[----:B------:R-:W-:Y:S02]  /*6f60*/  HFMA2 R7, -R6, R56.H1_H1, R10.H0_H0 ;  /* 0x3000003806077231 */ /* 0x000fe4000004010a */
[----:B------:R-:W2:Y:S01]  /*6f70*/  LDC R100, c[0x0][0xa58] ;  /* 0x00029600ff647b82 */ /* 0x000ea20000000800 */
[----:B---3--:R-:W-:-:S05]  /*6f80*/  HSET2.BF.GE.AND R94, R0.H0_H0, R94, PT ;  /* 0x0000005e005e7233 */ /* 0x008fca0003806880 */
[----:B------:R-:W-:Y:S02]  /*6f90*/  HFMA2 R94, -R94, R56.H1_H1, R10.H0_H0 ;  /* 0x300000385e5e7231 */ /* 0x000fe4000004010a */
[----:B------:R-:W3:Y:S01]  /*6fa0*/  LDC R97, c[0x0][0xa4c] ;  /* 0x00029300ff617b82 */ /* 0x000ee20000000800 */
[C---:B0-----:R-:W-:Y:S02]  /*6fb0*/  IDP.2A.LO.S16.S8 R4, R93.reuse, UR5, R4 ;  /* 0x000000055d047c26 */ /* 0x041fe40008001604 */
[----:B------:R-:W-:-:S05]  /*6fc0*/  IDP.2A.HI.S16.S8 R93, R93, UR6, R5 ;  /* 0x000000065d5d7c26 */ /* 0x000fca0008003605 */
[----:B------:R-:W0:Y:S01]  /*6fd0*/  LDC R98, c[0x0][0xa38] ;  /* 0x00028e00ff627b82 */ /* 0x000e220000000800 */
[----:B-1----:R-:W-:-:S05]  /*6fe0*/  IDP.2A.LO.S16.S8 R6, R7, UR5, R96 ;  /* 0x0000000507067c26 */ /* 0x002fca0008001660 */
[----:B------:R-:W-:Y:S02]  /*6ff0*/  LDS R96, [R6+UR9] ;  /* 0x0000000906607984 */ /* 0x000fe40008000800 */
[----:B------:R-:W1:Y:S01]  /*7000*/  LDC R102, c[0x0][0xa5c] ;  /* 0x00029700ff667b82 */ /* 0x000e620000000800 */
[----:B--2---:R-:W-:-:S07]  /*7010*/  IDP.2A.LO.S16.S8 R92, R95, UR5, R100 ;  /* 0x000000055f5c7c26 */ /* 0x004fce0008001664 */
[----:B------:R-:W2:Y:S01]  /*7020*/  LDC R99, c[0x0][0xa50] ;  /* 0x00029400ff637b82 */ /* 0x000ea20000000800 */
[----:B---3--:R-:W-:-:S05]  /*7030*/  IDP.2A.LO.S16.S8 R5, R94, UR5, R97 ;  /* 0x000000055e057c26 */ /* 0x008fca0008001661 */
[----:B------:R-:W-:Y:S01]  /*7040*/  LDS R100, [R5+UR9] ;  /* 0x0000000905647984 */ /* 0x000fe20008000800 */
[----:B0-----:R-:W-:-:S03]  /*7050*/  IDP.2A.HI.S16.S8 R7, R7, UR6, R98 ;  /* 0x0000000607077c26 */ /* 0x001fc60008003662 */
[----:B------:R-:W-:Y:S04]  /*7060*/  LDS R98, [R4+UR9] ;  /* 0x0000000904627984 */ /* 0x000fe80008000800 */
[----:B------:R-:W0:Y:S01]  /*7070*/  LDS R97, [R7+UR9] ;  /* 0x0000000907617984 */ /* 0x000e220008000800 */
[----:B-1----:R-:W-:-:S03]  /*7080*/  IDP.2A.HI.S16.S8 R95, R95, UR6, R102 ;  /* 0x000000065f5f7c26 */ /* 0x002fc60008003666 */
[----:B------:R-:W-:Y:S04]  /*7090*/  LDS R102, [R92+UR9] ;  /* 0x000000095c667984 */ /* 0x000fe80008000800 */
[----:B------:R-:W1:Y:S01]  /*70a0*/  LDS R95, [R95+UR9] ;  /* 0x000000095f5f7984 */ /* 0x000e620008000800 */
[----:B--2---:R-:W-:-:S03]  /*70b0*/  IDP.2A.HI.S16.S8 R94, R94, UR6, R99 ;  /* 0x000000065e5e7c26 */ /* 0x004fc60008003663 */
[----:B------:R-:W2:Y:S04]  /*70c0*/  LDS R99, [R93+UR9] ;  /* 0x000000095d637984 */ /* 0x000ea80008000800 */
[----:B------:R-:W3:Y:S01]  /*70d0*/  LDS R103, [R94+UR9] ;  /* 0x000000095e677984 */ /* 0x000ee20008000800 */
[C-C-:B0-----:R-:W-:Y:S02]  /*70e0*/  PRMT R47, R96.reuse, 0x5410, R97.reuse ;  /* 0x00005410602f7816 */ /* 0x141fe40000000061 */
[----:B------:R-:W-:-:S05]  /*70f0*/  PRMT R96, R96, 0x7632, R97 ;  /* 0x0000763260607816 */ /* 0x000fca0000000061 */
[----:B------:R-:W-:Y:S01]  /*7100*/  HADD2 R97, R96, -R107 ;  /* 0x8000006b60617230 */ /* 0x000fe20000000000 */
[C-C-:B-1----:R-:W-:Y:S02]  /*7110*/  PRMT R115, R102.reuse, 0x7632, R95.reuse ;  /* 0x0000763266737816 */ /* 0x142fe4000000005f */
[----:B------:R-:W-:Y:S02]  /*7120*/  PRMT R113, R102, 0x5410, R95 ;  /* 0x0000541066717816 */ /* 0x000fe4000000005f */
[C-C-:B--2---:R-:W-:Y:S02]  /*7130*/  PRMT R102, R98.reuse, 0x5410, R99.reuse ;  /* 0x0000541062667816 */ /* 0x144fe40000000063 */
[----:B------:R-:W-:Y:S01]  /*7140*/  PRMT R95, R98, 0x7632, R99 ;  /* 0x00007632625f7816 */ /* 0x000fe20000000063 */
[----:B------:R-:W-:Y:S01]  /*7150*/  HADD2 R99, R47, -R46 ;  /* 0x8000002e2f637230 */ /* 0x000fe20000000000 */
[C-C-:B---3--:R-:W-:Y:S01]  /*7160*/  PRMT R111, R100.reuse, 0x5410, R103.reuse ;  /* 0x00005410646f7816 */ /* 0x148fe20000000067 */
[----:B------:R-:W-:Y:S01]  /*7170*/  HADD2 R105, R102, -R105 ;  /* 0x8000006966697230 */ /* 0x000fe20000000000 */
[----:B------:R-:W-:Y:S01]  /*7180*/  PRMT R100, R100, 0x7632, R103 ;  /* 0x0000763264647816 */ /* 0x000fe20000000067 */
[----:B------:R-:W-:Y:S01]  /*7190*/  HADD2 R95, R95, -R108 ;  /* 0x8000006c5f5f7230 */ /* 0x000fe20000000000 */
[----:B------:R-:W-:Y:S01]  /*71a0*/  PRMT R98, R45, 0x5410, RZ ;  /* 0x000054102d627816 */ /* 0x000fe200000000ff */
[----:B------:R-:W-:-:S02]  /*71b0*/  HFMA2.MMA R45, R115, 1, 1, -R110 ;  /* 0x3c003c00732d7835 */ /* 0x000fc4000010006e */
[----:B------:R-:W-:Y:S01]  /*71c0*/  HFMA2.MMA R106, R111, 1, 1, -R106 ;  /* 0x3c003c006f6a7835 */ /* 0x000fe2000010006a */
                                                                                                /* 0x0000005f612f7241 */
                                                                                                /* 0x000fe200000003ff */
[----:B------:R-:W-:Y:S01]  /*71e0*/  HFMA2.MMA R96, R100, 1, 1, -R109 ;  /* 0x3c003c0064607835 */ /* 0x000fe2000010006d */
                                                                                                /* 0x0000005f61647242 */
                                                                                                /* 0x000fe200000017ff */
[----:B------:R-:W-:-:S03]  /*7200*/  HFMA2.MMA R98, R113, 1, 1, -R98 ;  /* 0x3c003c0071627835 */ /* 0x000fc60000100062 */
                                                                                                /* 0x0000005f61667241 */
                                                                                                /* 0x000fca0000001064 */
                                                                                                /* 0x0000002d602e7241 */
                                                                                                /* 0x000fe400000003ff */
                                                                                                /* 0x0000002d606c7242 */
                                                                                                /* 0x000fc60000109764 */
[----:B------:R-:W-:Y:S01]  /*7240*/  IMAD R107, R46, 0x10, R47 ;  /* 0x000000102e6b7824 */ /* 0x000fe200078e022f */
                                                                                                /* 0x00000069632f7241 */
                                                                                                /* 0x000fe400000003ff */
                                                                                                /* 0x000000626a2e7241 */
                                                                                                /* 0x000fe200000003ff */
[----:B------:R-:W0:Y:S01]  /*7270*/  POPC R110, R107 ;  /* 0x0000006b006e7309 */ /* 0x000e220000000000 */
                                                                                                /* 0x0000002d606d7241 */
                                                                                                /* 0x000fc6000000906c */
[----:B------:R-:W-:Y:S01]  /*7290*/  IMAD R46, R46, 0x10, R47 ;  /* 0x000000102e2e7824 */ /* 0x000fe200078e022f */
                                                                                                /* 0x00000069632f7242 */
                                                                                                /* 0x000fe400000017ff */
                                                                                                /* 0x0000006d666f7242 */
                                                                                                /* 0x000fe200000017ff */
[----:B------:R-:W1:Y:S01]  /*72c0*/  POPC R104, R46 ;  /* 0x0000002e00687309 */ /* 0x000e620000000000 */
                                                                                                /* 0x000000626a677242 */
                                                                                                /* 0x000fe4000010972f */
                                                                                                /* 0x00000069632f7241 */
                                                                                                /* 0x000fe4000000102f */
                                                                                                /* 0x000000626a647241 */
                                                                                                /* 0x000fe40000009067 */
                                                                                                /* 0x0000006d666d7241 */
                                                                                                /* 0x000fc4000000106f */
                                                                                                /* 0x000000642f667242 */
                                                                                                /* 0x000fe400000017ff */
[----:B0-----:R-:W-:Y:S02]  /*7320*/  LOP3.LUT R110, R110, 0x1, RZ, 0xc0, !PT ;  /* 0x000000016e6e7812 */ /* 0x001fe400078ec0ff */
                                                                                                /* 0x000000642f2f7241 */
                                                                                                /* 0x000fe20000001066 */
[----:B------:R-:W-:Y:S01]  /*7340*/  HFMA2.MMA R109, R109, R80, -RZ ;  /* 0x000000506d6d7235 */ /* 0x000fe200001000ff */
[----:B------:R-:W-:Y:S02]  /*7350*/  ISETP.NE.U32.AND P0, PT, R110, 0x1, PT ;  /* 0x000000016e00780c */ /* 0x000fe40003f05070 */
                                                                                                /* 0x200000ff67667241 */
                                                                                                /* 0x000fe20000001066 */
[----:B------:R-:W-:Y:S01]  /*7370*/  HMUL2 R47, R47, R80 ;  /* 0x000000502f2f7232 */ /* 0x000fe20000000000 */
                                                                                                /* 0x200000ff6c6c7241 */
                                                                                                /* 0x000fc4000000106f */
[----:B-1----:R-:W-:Y:S01]  /*7390*/  LOP3.LUT R104, R104, 0x1, RZ, 0xc0, !PT ;  /* 0x0000000168687812 */ /* 0x002fe200078ec0ff */
[----:B------:R-:W-:Y:S01]  /*73a0*/  IMAD.SHL.U32 R102, R102, 0x2, RZ ;  /* 0x0000000266667824 */ /* 0x000fe200078e00ff */
[C---:B------:R-:W-:Y:S01]  /*73b0*/  SEL R110, R91.reuse, 0xa820a820, !P0 ;  /* 0xa820a8205b6e7807 */ /* 0x040fe20004000000 */
[----:B------:R-:W-:Y:S01]  /*73c0*/  IMAD.SHL.U32 R108, R108, 0x2, RZ ;  /* 0x000000026c6c7824 */ /* 0x000fe200078e00ff */
[----:B------:R-:W-:Y:S02]  /*73d0*/  ISETP.NE.U32.AND P0, PT, R104, 0x1, PT ;  /* 0x000000016800780c */ /* 0x000fe40003f05070 */
[----:B------:R-:W-:Y:S02]  /*73e0*/  LOP3.LUT R102, R102, 0x1e, RZ, 0xc0, !PT ;  /* 0x0000001e66667812 */ /* 0x000fe400078ec0ff */
[----:B------:R-:W-:Y:S02]  /*73f0*/  SEL R103, R91, 0xa820a820, !P0 ;  /* 0xa820a8205b677807 */ /* 0x000fe40004000000 */
[----:B------:R-:W-:-:S02]  /*7400*/  LOP3.LUT R108, R108, 0x1e, RZ, 0xc0, !PT ;  /* 0x0000001e6c6c7812 */ /* 0x000fc400078ec0ff */
                                                                                                /* 0x4040006767677241 */
                                                                                                /* 0x000fe4000000002e */
[----:B------:R-:W-:Y:S02]  /*7420*/  HMNMX2 R47, |R47|, 65504, 65504, PT ;  /* 0x7bff7bff2f2f7840 */ /* 0x000fe40003800200 */
[C---:B------:R-:W-:Y:S02]  /*7430*/  SHF.L.U32 R102, R55.reuse, R102, RZ ;  /* 0x0000006637667219 */ /* 0x040fe400000006ff */
[----:B------:R-:W-:Y:S02]  /*7440*/  HMNMX2 R46, |R109|, 65504, 65504, PT ;  /* 0x7bff7bff6d2e7840 */ /* 0x000fe40003800200 */
                                                                                                /* 0x4040006e6e6b7241 */
                                                                                                /* 0x000fe4000000006b */
[----:B------:R-:W-:-:S02]  /*7460*/  SHF.L.U32 R108, R55, R108, RZ ;  /* 0x0000006c376c7219 */ /* 0x000fc400000006ff */
[----:B------:R-:W-:Y:S02]  /*7470*/  LOP3.LUT R102, R102, R103, RZ, 0xfc, !PT ;  /* 0x0000006766667212 */ /* 0x000fe400078efcff */
[----:B------:R-:W-:Y:S02]  /*7480*/  LOP3.LUT R100, R47, 0x80008000, RZ, 0xfc, !PT ;  /* 0x800080002f647812 */ /* 0x000fe400078efcff */
[----:B------:R-:W-:Y:S02]  /*7490*/  LOP3.LUT R107, R108, R107, RZ, 0xfc, !PT ;  /* 0x0000006b6c6b7212 */ /* 0x000fe400078efcff */
[----:B------:R-:W-:Y:S02]  /*74a0*/  LOP3.LUT R103, R46, 0x80008000, RZ, 0xfc, !PT ;  /* 0x800080002e677812 */ /* 0x000fe400078efcff */
                                                                                                /* 0x000000642f687241 */
                                                                                                /* 0x000fe40000000066 */
                                                                                                /* 0x000000672e6e7241 */
                                                                                                /* 0x000fc4000000006b */
                                                                                                /* 0x000000642f6c7241 */
                                                                                                /* 0x000fe20000008066 */
[----:B------:R-:W-:Y:S01]  /*74e0*/  HADD2 R104, R99, R104 ;  /* 0x0000006863687230 */ /* 0x000fe20000000000 */
                                                                                                /* 0x000000642f637241 */
                                                                                                /* 0x000fe20000018066 */
[----:B------:R-:W-:Y:S01]  /*7500*/  HADD2 R110, R97, R110 ;  /* 0x0000006e616e7230 */ /* 0x000fe20000000000 */
                                                                                                /* 0x000000642f617241 */
                                                                                                /* 0x000fe40000010066 */
                                                                                                /* 0x000000672e647241 */
                                                                                                /* 0x000fe2000000806b */
[----:B------:R-:W-:Y:S01]  /*7530*/  HFMA2.MMA R105, R105, 1, 1, R108 ;  /* 0x3c003c0069697835 */ /* 0x000fe2000000006c */
                                                                                                /* 0x000000672e6c7241 */
                                                                                                /* 0x000fe2000001806b */
[----:B------:R-:W-:Y:S01]  /*7550*/  HADD2 R99, R98.H0_H0, R99.H0_H0 ;  /* 0x2000006362637230 */ /* 0x000fe20000000800 */
                                                                                                /* 0x000000672e6d7241 */
                                                                                                /* 0x000fe2000001006b */
[----:B------:R-:W-:Y:S01]  /*7570*/  HFMA2.MMA R97, R106, 1, 1, R97 ;  /* 0x3c003c006a617835 */ /* 0x000fe20000000061 */
[----:B------:R-:W-:Y:S01]  /*7580*/  ISETP.NE.AND P0, PT, R90, 0x6, PT ;  /* 0x000000065a00780c */ /* 0x000fe20003f05270 */
[----:B------:R-:W-:Y:S01]  /*7590*/  HFMA2.MMA R95, R95, 1, 1, R100 ;  /* 0x3c003c005f5f7835 */ /* 0x000fe20000000064 */
[----:B------:R-:W-:Y:S01]  /*75a0*/  HADD2 R108, R45.H0_H0, R108.H0_H0 ;  /* 0x2000006c2d6c7230 */ /* 0x000fe20000000800 */
[C-C-:B------:R-:W-:Y:S01]  /*75b0*/  PRMT R45, R104.reuse, 0x5410, R110.reuse ;  /* 0x00005410682d7816 */ /* 0x140fe2000000006e */
[----:B------:R-:W-:Y:S01]  /*75c0*/  HADD2 R96, R96, R109 ;  /* 0x0000006d60607230 */ /* 0x000fe20000000000 */
[----:B------:R-:W-:-:S02]  /*75d0*/  PRMT R110, R104, 0x7632, R110 ;  /* 0x00007632686e7816 */ /* 0x000fc4000000006e */
[----:B------:R-:W-:Y:S01]  /*75e0*/  PRMT R99, R99, 0x5410, R108 ;  /* 0x0000541063637816 */ /* 0x000fe2000000006c */
[----:B------:R0:W-:Y:S01]  /*75f0*/  STS [R6+UR9], R45 ;  /* 0x0000002d06007988 */ /* 0x0001e20008000809 */
[----:B------:R-:W-:-:S03]  /*7600*/  LOP3.LUT R102, R102, 0xffff, RZ, 0xc0, !PT ;  /* 0x0000ffff66667812 */ /* 0x000fc600078ec0ff */
[----:B------:R1:W-:Y:S01]  /*7610*/  STS [R7+UR9], R110 ;  /* 0x0000006e07007988 */ /* 0x0003e20008000809 */
[----:B0-----:R-:W-:Y:S02]  /*7620*/  PRMT R45, R107, 0x1054, R102 ;  /* 0x000010546b2d7816 */ /* 0x001fe40000000066 */
[C-C-:B-1----:R-:W-:Y:S02]  /*7630*/  PRMT R7, R105.reuse, 0x5410, R95.reuse ;  /* 0x0000541069077816 */ /* 0x142fe4000000005f */
[----:B------:R-:W-:-:S03]  /*7640*/  PRMT R95, R105, 0x7632, R95 ;  /* 0x00007632695f7816 */ /* 0x000fc6000000005f */
[----:B------:R0:W-:Y:S04]  /*7650*/  STS [R4+UR9], R7 ;  /* 0x0000000704007988 */ /* 0x0001e80008000809 */
[----:B------:R1:W-:Y:S01]  /*7660*/  STS [R93+UR9], R95 ;  /* 0x0000005f5d007988 */ /* 0x0003e20008000809 */
[C-C-:B0-----:R-:W-:Y:S02]  /*7670*/  PRMT R4, R97.reuse, 0x5410, R96.reuse ;  /* 0x0000541061047816 */ /* 0x141fe40000000060 */
[----:B------:R-:W-:-:S03]  /*7680*/  PRMT R96, R97, 0x7632, R96 ;  /* 0x0000763261607816 */ /* 0x000fc60000000060 */
[----:B------:R1:W-:Y:S04]  /*7690*/  STS [R5+UR9], R4 ;  /* 0x0000000405007988 */ /* 0x0003e80008000809 */
[----:B------:R1:W-:Y:S04]  /*76a0*/  STS [R94+UR9], R96 ;  /* 0x000000605e007988 */ /* 0x0003e80008000809 */
[----:B------:R1:W-:Y:S01]  /*76b0*/  STS [R92+UR9], R99 ;  /* 0x000000635c007988 */ /* 0x0003e20008000809 */
[----:B------:R-:W-:Y:S06]  /*76c0*/  BAR.SYNC 0x0 ;  /* 0x000000ff0000791d */ /* 0x000fec0000000000 */
[----:B-1----:R-:W-:Y:S05]  /*76d0*/  @!P0 BRA `(.L_x_35) ;  /* 0x0000008c00cc8947 */ /* 0x002fea0003800000 */
[----:B------:R-:W0:Y:S08]  /*76e0*/  LDC R7, c[0x0][0xa6c] ;  /* 0x00029b00ff077b82 */ /* 0x000e300000000800 */
[----:B------:R-:W1:Y:S08]  /*76f0*/  LDC R6, c[0x0][0xa60] ;  /* 0x00029800ff067b82 */ /* 0x000e700000000800 */
[----:B------:R-:W2:Y:S08]  /*7700*/  LDC R92, c[0x0][0xa78] ;  /* 0x00029e00ff5c7b82 */ /* 0x000eb00000000800 */
[----:B------:R-:W3:Y:S01]  /*7710*/  LDC R94, c[0x0][0xa84] ;  /* 0x0002a100ff5e7b82 */ /* 0x000ee20000000800 */
[----:B0-----:R-:W-:-:S05]  /*7720*/  HSET2.BF.GE.AND R7, R0.H0_H0, R7, PT ;  /* 0x0000000700077233 */ /* 0x001fca0003806880 */
        /* <DEDUP_REMOVED lines=12> */
[----:B------:R-:W-:-:S03]  /*77f0*/  IDP.2A.HI.S16.S8 R93, R93, UR6, R5 ;  /* 0x000000065d5d7c26 */ /* 0x000fc60008003605 */
[----:B------:R-:W-:Y:S02]  /*7800*/  LDS R102, [R4+UR9] ;  /* 0x0000000904667984 */ /* 0x000fe40008000800 */
[----:B------:R-:W0:Y:S01]  /*7810*/  LDC R97, c[0x0][0xa64] ;  /* 0x00029900ff617b82 */ /* 0x000e220000000800 */
[----:B-1----:R-:W-:-:S07]  /*7820*/  IDP.2A.HI.S16.S8 R92, R6, UR6, R99 ;  /* 0x00000006065c7c26 */ /* 0x002fce0008003663 */
[----:B------:R-:W1:Y:S01]  /*7830*/  LDC R103, c[0x0][0xa88] ;  /* 0x0002a200ff677b82 */ /* 0x000e620000000800 */
[----:B--2---:R-:W-:-:S05]  /*7840*/  IDP.2A.LO.S16.S8 R5, R95, UR5, R98 ;  /* 0x000000055f057c26 */ /* 0x004fca0008001662 */
[----:B------:R-:W-:Y:S02]  /*7850*/  LDS R104, [R5+UR9] ;  /* 0x0000000905687984 */ /* 0x000fe40008000800 */
[----:B------:R-:W2:Y:S01]  /*7860*/  LDC R105, c[0x0][0xa8c] ;  /* 0x0002a300ff697b82 */ /* 0x000ea20000000800 */
[----:B---3--:R-:W-:-:S05]  /*7870*/  IDP.2A.HI.S16.S8 R95, R95, UR6, R100 ;  /* 0x000000065f5f7c26 */ /* 0x008fca0008003664 */
[----:B------:R-:W3:Y:S02]  /*7880*/  LDS R107, [R95+UR9] ;  /* 0x000000095f6b7984 */ /* 0x000ee40008000800 */
[----:B------:R-:W4:Y:S01]  /*7890*/  LDC R108, c[0x0][0xa90] ;  /* 0x0002a400ff6c7b82 */ /* 0x000f220000000800 */
[----:B0-----:R-:W-:Y:S01]  /*78a0*/  IDP.2A.LO.S16.S8 R7, R6, UR5, R97 ;  /* 0x0000000506077c26 */ /* 0x001fe20008001661 */
[----:B------:R-:W-:-:S04]  /*78b0*/  SHF.R.U32.HI R97, RZ, 0x1a, R42 ;  /* 0x0000001aff617819 */ /* 0x000fc8000001162a */
[----:B------:R-:W-:Y:S01]  /*78c0*/  LDS R100, [R7+UR9] ;  /* 0x0000000907647984 */ /* 0x000fe20008000800 */
[----:B------:R-:W-:Y:S01]  /*78d0*/  LOP3.LUT R98, R97, 0x3e, RZ, 0xc0, !PT ;  /* 0x0000003e61627812 */ /* 0x000fe200078ec0ff */
[----:B------:R-:W0:Y:S01]  /*78e0*/  LDC R99, c[0x0][0xa94] ;  /* 0x0002a500ff637b82 */ /* 0x000e220000000800 */
[C---:B-1----:R-:W-:Y:S01]  /*78f0*/  IDP.2A.LO.S16.S8 R94, R96.reuse, UR5, R103 ;  /* 0x00000005605e7c26 */ /* 0x042fe20008001667 */
[----:B------:R-:W-:Y:S01]  /*7900*/  SHF.R.U32.HI R97, RZ, 0x15, R42 ;  /* 0x00000015ff617819 */ /* 0x000fe2000001162a */
[----:B------:R-:W1:Y:S04]  /*7910*/  LDS R103, [R92+UR9] ;  /* 0x000000095c677984 */ /* 0x000e680008000800 */
[----:B------:R-:W-:Y:S01]  /*7920*/  LDS R106, [R94+UR9] ;  /* 0x000000095e6a7984 */ /* 0x000fe20008000800 */
[----:B--2---:R-:W-:-:S03]  /*7930*/  IDP.2A.HI.S16.S8 R96, R96, UR6, R105 ;  /* 0x0000000660607c26 */ /* 0x004fc60008003669 */
[----:B------:R-:W2:Y:S04]  /*7940*/  LDS R105, [R93+UR9] ;  /* 0x000000095d697984 */ /* 0x000ea80008000800 */
[----:B------:R-:W5:Y:S01]  /*7950*/  LDS R109, [R96+UR9] ;  /* 0x00000009606d7984 */ /* 0x000f620008000800 */
[----:B----4-:R-:W-:-:S05]  /*7960*/  HSET2.BF.GE.AND R6, R0.H0_H0, R108, PT ;  /* 0x0000006c00067233 */ /* 0x010fca0003806880 */
[----:B------:R-:W-:-:S05]  /*7970*/  HFMA2 R6, -R6, R56.H1_H1, R10.H0_H0 ;  /* 0x3000003806067231 */ /* 0x000fca000004010a */
[----:B0-----:R-:W-:Y:S01]  /*7980*/  IDP.2A.LO.S16.S8 R6, R6, UR5, R99 ;  /* 0x0000000506067c26 */ /* 0x001fe20008001663 */
[----:B------:R-:W-:Y:S02]  /*7990*/  SHF.L.U32 R99, R55, R98, RZ ;  /* 0x0000006237637219 */ /* 0x000fe400000006ff */
[----:B------:R-:W-:Y:S02]  /*79a0*/  LOP3.LUT R98, R97, 0x3e, RZ, 0xc0, !PT ;  /* 0x0000003e61627812 */ /* 0x000fe400078ec0ff */
[----:B------:R0:W4:Y:S01]  /*79b0*/  LDS R111, [R6+UR9] ;  /* 0x00000009066f7984 */ /* 0x0001220008000800 */
[----:B------:R-:W-:Y:S01]  /*79c0*/  LOP3.LUT R108, R99, 0xaaaaa, R42, 0xf8, !PT ;  /* 0x000aaaaa636c7812 */ /* 0x000fe200078ef82a */
[----:B------:R-:W-:Y:S01]  /*79d0*/  IMAD.SHL.U32 R42, R42, 0x2, RZ ;  /* 0x000000022a2a7824 */ /* 0x000fe200078e00ff */
[----:B------:R-:W-:Y:S02]  /*79e0*/  SHF.L.U32 R97, R55, R98, RZ ;  /* 0x0000006237617219 */ /* 0x000fe400000006ff */
[----:B------:R-:W-:-:S02]  /*79f0*/  LOP3.LUT R98, R43, 0x80008000, RZ, 0xfc, !PT ;  /* 0x800080002b627812 */ /* 0x000fc400078efcff */
[----:B------:R-:W-:Y:S02]  /*7a00*/  LOP3.LUT R113, R97, 0xaaaaa, R42, 0xf8, !PT ;  /* 0x000aaaaa61717812 */ /* 0x000fe400078ef82a */
                                                                                                /* 0x000000622b2a7241 */
                                                                                                /* 0x000fe4000000006c */
                                                                                                /* 0x000000622b617241 */
                                                                                                /* 0x000fe4000000806c */
                                                                                                /* 0x000000622b637241 */
                                                                                                /* 0x000fe4000001006c */
                                                                                                /* 0x000000622b2b7241 */
                                                                                                /* 0x000fe4000001806c */
[----:B---3--:R-:W-:-:S02]  /*7a50*/  PRMT R108, R104, 0x7632, R107 ;  /* 0x00007632686c7816 */ /* 0x008fc4000000006b */
[----:B-1----:R-:W-:Y:S02]  /*7a60*/  PRMT R115, R100, 0x7632, R103 ;  /* 0x0000763264737816 */ /* 0x002fe40000000067 */
[----:B--2---:R-:W-:Y:S02]  /*7a70*/  PRMT R98, R102, 0x7632, R105 ;  /* 0x0000763266627816 */ /* 0x004fe40000000069 */
[----:B0-----:R-:W-:Y:S02]  /*7a80*/  LOP3.LUT R6, R44, 0x80008000, RZ, 0xfc, !PT ;  /* 0x800080002c067812 */ /* 0x001fe400078efcff */
[----:B------:R-:W-:Y:S01]  /*7a90*/  HFMA2.MMA R42, R115, 1, 1, -R42 ;  /* 0x3c003c00732a7835 */ /* 0x000fe2000010002a */
[----:B------:R-:W-:Y:S01]  /*7aa0*/  HADD2 R98, R98, -R97 ;  /* 0x8000006162627230 */ /* 0x000fe20000000000 */
[----:B------:R-:W-:Y:S01]  /*7ab0*/  HFMA2.MMA R97, R108, 1, 1, -R99 ;  /* 0x3c003c006c617835 */ /* 0x000fe20000100063 */
[----:B-----5:R-:W-:Y:S02]  /*7ac0*/  PRMT R108, R106, 0x7632, R109 ;  /* 0x000076326a6c7816 */ /* 0x020fe4000000006d */
                                                                                                /* 0x000000062c6e7241 */
                                                                                                /* 0x000fc40000010071 */
[----:B------:R-:W-:Y:S01]  /*7ae0*/  PRMT R100, R100, 0x5410, R103 ;  /* 0x0000541064647816 */ /* 0x000fe20000000067 */
[----:B------:R-:W-:Y:S01]  /*7af0*/  HADD2 R99, R108, -R43 ;  /* 0x8000002b6c637230 */ /* 0x000fe20000000000 */
                                                                                                /* 0x000000062c2b7241 */
                                                                                                /* 0x000fe40000000071 */
[----:B------:R-:W-:Y:S02]  /*7b10*/  PRMT R107, R104, 0x5410, R107 ;  /* 0x00005410686b7816 */ /* 0x000fe4000000006b */
                                                                                                /* 0x000000062c6c7241 */
                                                                                                /* 0x000fe40000008071 */
                                                                                                /* 0x000000062c067241 */
                                                                                                /* 0x000fe40000018071 */
                                                                                                /* 0x000000622a677241 */
                                                                                                /* 0x000fe200000003ff */
[----:B------:R-:W-:Y:S01]  /*7b50*/  HFMA2.MMA R104, R107, 1, 1, -R110 ;  /* 0x3c003c006b687835 */ /* 0x000fe2000010006e */
                                                                                                /* 0x00000063612c7241 */
                                                                                                /* 0x000fc400000003ff */
[----:B------:R-:W-:Y:S01]  /*7b70*/  PRMT R105, R102, 0x5410, R105 ;  /* 0x0000541066697816 */ /* 0x000fe20000000069 */
[----:B------:R-:W-:Y:S01]  /*7b80*/  HFMA2.MMA R102, R100, 1, 1, -R43 ;  /* 0x3c003c0064667835 */ /* 0x000fe2000010002b */
[----:B------:R-:W-:Y:S01]  /*7b90*/  PRMT R109, R106, 0x5410, R109 ;  /* 0x000054106a6d7816 */ /* 0x000fe2000000006d */
[----:B------:R-:W-:Y:S01]  /*7ba0*/  IMAD R44, R44, 0x10, R103 ;  /* 0x000000102c2c7824 */ /* 0x000fe200078e0267 */
[C-C-:B----4-:R-:W-:Y:S01]  /*7bb0*/  PRMT R43, R111.reuse, 0x7632, R82.reuse ;  /* 0x000076326f2b7816 */ /* 0x150fe20000000052 */
[----:B------:R-:W-:Y:S01]  /*7bc0*/  HADD2 R100, R105, -R108 ;  /* 0x8000006c69647230 */ /* 0x000fe20000000000 */
[----:B------:R-:W-:Y:S01]  /*7bd0*/  PRMT R82, R111, 0x7610, R82 ;  /* 0x000076106f527816 */ /* 0x000fe20000000052 */
[----:B------:R-:W-:Y:S01]  /*7be0*/  HADD2 R103, R109, -R6 ;  /* 0x800000066d677230 */ /* 0x000fe20000000000 */
                                                                                                /* 0x000000ff2b6b7241 */
                                                                                                /* 0x000fc600000003ff */
                                                                                                /* 0x0000006466697241 */
                                                                                                /* 0x000fe400000003ff */
                                                                                                /* 0x0000006768067241 */
                                                                                                /* 0x000fe200000003ff */
[----:B------:R-:W-:Y:S01]  /*7c20*/  IMAD R110, R107, 0x100, R44 ;  /* 0x000001006b6e7824 */ /* 0x000fe200078e022c */
                                                                                                /* 0x000000ff526b7241 */
                                                                                                /* 0x000fc600000003ff */
[----:B------:R-:W-:Y:S01]  /*7c40*/  IMAD R6, R6, 0x10, R105 ;  /* 0x0000001006067824 */ /* 0x000fe200078e0269 */
                                                                                                /* 0x0000006466697242 */
                                                                                                /* 0x000fe200000017ff */
[----:B------:R-:W0:Y:S02]  /*7c60*/  POPC R115, R110 ;  /* 0x0000006e00737309 */ /* 0x000e240000000000 */
[----:B------:R-:W-:Y:S01]  /*7c70*/  IMAD R107, R107, 0x100, R6 ;  /* 0x000001006b6b7824 */ /* 0x000fe200078e0206 */
                                                                                                /* 0x000000622a067242 */
                                                                                                /* 0x000fe400000017ff */
                                                                                                /* 0x00000067686d7242 */
                                                                                                /* 0x000fe40000109769 */
                                                                                                /* 0x0000006361707242 */
                                                                                                /* 0x000fe20000109706 */
[----:B------:R-:W1:Y:S01]  /*7cb0*/  POPC R108, R107 ;  /* 0x0000006b006c7309 */ /* 0x000e620000000000 */
                                                                                                /* 0x0000006466697241 */
                                                                                                /* 0x000fc40000001069 */
                                                                                                /* 0x00000067682c7241 */
                                                                                                /* 0x000fe4000000906d */
                                                                                                /* 0x000000622a6f7241 */
                                                                                                /* 0x000fe20000001006 */
[----:B------:R-:W-:Y:S01]  /*7cf0*/  IMAD.MOV.U32 R6, RZ, RZ, 0x9080000 ;  /* 0x09080000ff067424 */ /* 0x000fe200078e00ff */
                                                                                                /* 0x0000006361727241 */
                                                                                                /* 0x000fe40000009070 */
                                                                                                /* 0x0000002c696a7242 */
                                                                                                /* 0x000fe400000017ff */
                                                                                                /* 0x000000726f717242 */
                                                                                                /* 0x000fe400000017ff */
                                                                                                /* 0x0000002c69697241 */
                                                                                                /* 0x000fc4000000106a */
                                                                                                /* 0x000000726f727241 */
                                                                                                /* 0x000fe40000001071 */
[----:B0-----:R-:W-:Y:S02]  /*7d50*/  LOP3.LUT R115, R115, 0x1, RZ, 0xc0, !PT ;  /* 0x0000000173737812 */ /* 0x001fe400078ec0ff */
                                                                                                /* 0x200000066d6a7241 */
                                                                                                /* 0x000fe4000000106a */
                                                                                                /* 0x00000052696d7242 */
                                                                                                /* 0x000fe400000017ff */
                                                                                                /* 0x2000000670707241 */
                                                                                                /* 0x000fe40000001071 */
                                                                                                /* 0x0000002b726f7242 */
                                                                                                /* 0x000fc400000017ff */
[----:B------:R-:W-:Y:S02]  /*7da0*/  ISETP.NE.U32.AND P1, PT, R115, 0x1, PT ;  /* 0x000000017300780c */ /* 0x000fe40003f25070 */
                                                                                                /* 0x0000005269697241 */
                                                                                                /* 0x000fe4000000106d */
[----:B------:R-:W-:Y:S02]  /*7dc0*/  SEL R113, R91, 0xa820a820, !P1 ;  /* 0xa820a8205b717807 */ /* 0x000fe40004800000 */
                                                                                                /* 0x200000ff70707241 */
                                                                                                /* 0x000fe4000000106f */
                                                                                                /* 0x200000ff6a6a7241 */
                                                                                                /* 0x000fe2000000106d */
[----:B------:R-:W-:Y:S01]  /*7df0*/  HFMA2.MMA R44, R105, R80, -RZ ;  /* 0x00000050692c7235 */ /* 0x000fe200001000ff */
                                                                                                /* 0x0000002b722b7241 */
                                                                                                /* 0x000fc4000000106f */
[----:B-1----:R-:W-:Y:S01]  /*7e10*/  LOP3.LUT R108, R108, 0x1, RZ, 0xc0, !PT ;  /* 0x000000016c6c7812 */ /* 0x002fe200078ec0ff */
[----:B------:R-:W-:Y:S01]  /*7e20*/  IMAD.SHL.U32 R109, R106, 0x2, RZ ;  /* 0x000000026a6d7824 */ /* 0x000fe200078e00ff */
                                                                                                /* 0x4040007171727241 */
                                                                                                /* 0x000fe2000000006e */
[----:B------:R-:W-:Y:S01]  /*7e40*/  IMAD.SHL.U32 R110, R112, 0x2, RZ ;  /* 0x00000002706e7824 */ /* 0x000fe200078e00ff */
[----:B------:R-:W-:Y:S01]  /*7e50*/  ISETP.NE.U32.AND P0, PT, R108, 0x1, PT ;  /* 0x000000016c00780c */ /* 0x000fe20003f05070 */
[----:B------:R-:W-:Y:S02]  /*7e60*/  HMUL2 R43, R43, R80 ;  /* 0x000000502b2b7232 */ /* 0x000fe40000000000 */
[----:B------:R-:W-:Y:S01]  /*7e70*/  IMAD.SHL.U32 R106, R106, 0x400000, RZ ;  /* 0x004000006a6a7824 */ /* 0x000fe200078e00ff */
[----:B------:R-:W-:Y:S02]  /*7e80*/  HMNMX2 R44, |R44|, 65504, 65504, PT ;  /* 0x7bff7bff2c2c7840 */ /* 0x000fe40003800200 */
[----:B------:R-:W-:-:S02]  /*7e90*/  LOP3.LUT R116, R110, 0x1e, RZ, 0xc0, !PT ;  /* 0x0000001e6e747812 */ /* 0x000fc400078ec0ff */
[----:B------:R-:W-:Y:S02]  /*7ea0*/  SEL R108, R91, 0xa820a820, !P0 ;  /* 0xa820a8205b6c7807 */ /* 0x000fe40004000000 */
[----:B------:R-:W-:Y:S02]  /*7eb0*/  LOP3.LUT R110, R109, 0x1e, RZ, 0xc0, !PT ;  /* 0x0000001e6d6e7812 */ /* 0x000fe400078ec0ff */
[----:B------:R-:W-:Y:S02]  /*7ec0*/  HMNMX2 R43, |R43|, 65504, 65504, PT ;  /* 0x7bff7bff2b2b7840 */ /* 0x000fe40003800200 */
[C---:B------:R-:W-:Y:S02]  /*7ed0*/  SHF.L.U32 R105, R55.reuse, R116, RZ ;  /* 0x0000007437697219 */ /* 0x040fe400000006ff */
                                                                                                /* 0x4040006c6c6b7241 */
                                                                                                /* 0x000fe4000000006b */
[----:B------:R-:W-:-:S02]  /*7ef0*/  SHF.L.U32 R110, R55, R110, RZ ;  /* 0x0000006e376e7219 */ /* 0x000fc400000006ff */
[----:B------:R-:W-:Y:S02]  /*7f00*/  LOP3.LUT R109, R43, 0x80008000, RZ, 0xfc, !PT ;  /* 0x800080002b6d7812 */ /* 0x000fe400078efcff */
[----:B------:R-:W-:Y:S02]  /*7f10*/  LOP3.LUT R116, R105, R114, RZ, 0xfc, !PT ;  /* 0x0000007269747212 */ /* 0x000fe400078efcff */
[----:B------:R-:W-:Y:S02]  /*7f20*/  LOP3.LUT R108, R44, 0x80008000, RZ, 0xfc, !PT ;  /* 0x800080002c6c7812 */ /* 0x000fe400078efcff */
[----:B------:R-:W-:Y:S02]  /*7f30*/  LOP3.LUT R105, R110, R107, RZ, 0xfc, !PT ;  /* 0x0000006b6e697212 */ /* 0x000fe400078efcff */
                                                                                                /* 0x0000006d2b737241 */
                                                                                                /* 0x000fe40000000074 */
                                                                                                /* 0x0000006d2b757241 */
                                                                                                /* 0x000fc40000008074 */
                                                                                                /* 0x0000006d2b6e7241 */
                                                                                                /* 0x000fe20000010074 */
[----:B------:R-:W-:Y:S01]  /*7f70*/  HADD2 R42, R42, R115 ;  /* 0x000000732a2a7230 */ /* 0x000fe20000000000 */
                                                                                                /* 0x0000006d2b747241 */
                                                                                                /* 0x000fe40000018074 */
                                                                                                /* 0x0000006c2c6d7241 */
                                                                                                /* 0x000fe20000000069 */
[----:B------:R-:W-:Y:S01]  /*7fa0*/  HFMA2.MMA R98, R98, 1, 1, R117 ;  /* 0x3c003c0062627835 */ /* 0x000fe20000000075 */
                                                                                                /* 0x0000006c2c6f7241 */
                                                                                                /* 0x000fe20000008069 */
[----:B------:R-:W-:Y:S01]  /*7fc0*/  HFMA2.MMA R97, R97, 1, 1, R110 ;  /* 0x3c003c0061617835 */ /* 0x000fe2000000006e */
                                                                                                /* 0x0000006c2c717241 */
                                                                                                /* 0x000fe20000010069 */
[----:B------:R-:W-:Y:S01]  /*7fe0*/  HADD2 R102, R102, R109 ;  /* 0x0000006d66667230 */ /* 0x000fe20000000000 */
                                                                                                /* 0x0000006c2c6c7241 */
                                                                                                /* 0x000fe20000018069 */
[----:B------:R-:W-:Y:S01]  /*8000*/  HADD2 R99, R99, R116 ;  /* 0x0000007463637230 */ /* 0x000fe20000000000 */
[----:B------:R-:W-:Y:S01]  /*8010*/  HFMA2.MMA R100, R100, 1, 1, R111 ;  /* 0x3c003c0064647835 */ /* 0x000fe2000000006f */
[----:B------:R-:W-:Y:S01]  /*8020*/  HADD2 R104, R104, R113 ;  /* 0x0000007168687230 */ /* 0x000fe20000000000 */
[----:B------:R-:W-:-:S02]  /*8030*/  ISETP.NE.AND P0, PT, R90, 0x7, PT ;  /* 0x000000075a00780c */ /* 0x000fc40003f05270 */
[----:B------:R-:W-:Y:S01]  /*8040*/  HFMA2.MMA R103, R103, 1, 1, R108 ;  /* 0x3c003c0067677835 */ /* 0x000fe2000000006c */
[C-C-:B------:R-:W-:Y:S02]  /*8050*/  PRMT R108, R102.reuse, 0x5410, R42.reuse ;  /* 0x00005410666c7816 */ /* 0x140fe4000000002a */
[----:B------:R-:W-:Y:S02]  /*8060*/  PRMT R42, R102, 0x7632, R42 ;  /* 0x00007632662a7816 */ /* 0x000fe4000000002a */
[----:B------:R-:W-:Y:S01]  /*8070*/  LOP3.LUT R106, R106, 0x7c00000, RZ, 0xc0, !PT ;  /* 0x07c000006a6a7812 */ /* 0x000fe200078ec0ff */
[----:B------:R0:W-:Y:S01]  /*8080*/  STS [R7+UR9], R108 ;  /* 0x0000006c07007988 */ /* 0x0001e20008000809 */
[----:B------:R-:W-:-:S03]  /*8090*/  LOP3.LUT R107, R107, 0x2aaaa, RZ, 0xc0, !PT ;  /* 0x0002aaaa6b6b7812 */ /* 0x000fc600078ec0ff */
[----:B------:R1:W-:Y:S01]  /*80a0*/  STS [R92+UR9], R42 ;  /* 0x0000002a5c007988 */ /* 0x0003e20008000809 */
[----:B------:R-:W-:Y:S02]  /*80b0*/  LEA.HI R107, R107, R106, RZ, 0x1f ;  /* 0x0000006a6b6b7211 */ /* 0x000fe400078ff8ff */
[----:B0-----:R-:W-:-:S03]  /*80c0*/  PRMT R7, R100, 0x5410, R98 ;  /* 0x0000541064077816 */ /* 0x001fc60000000062 */
[----:B------:R-:W-:Y:S01]  /*80d0*/  IMAD R107, R112, 0x8000000, R107 ;  /* 0x08000000706b7824 */ /* 0x000fe200078e026b */
[----:B------:R-:W-:Y:S02]  /*80e0*/  PRMT R98, R100, 0x7632, R98 ;  /* 0x0000763264627816 */ /* 0x000fe40000000062 */
[----:B-1----:R-:W-:Y:S01]  /*80f0*/  LOP3.LUT R42, R114, 0x2aaaa, RZ, 0xc0, !PT ;  /* 0x0002aaaa722a7812 */ /* 0x002fe200078ec0ff */
[----:B------:R0:W-:Y:S04]  /*8100*/  STS [R4+UR9], R7 ;  /* 0x0000000704007988 */ /* 0x0001e80008000809 */
[----:B------:R1:W-:Y:S01]  /*8110*/  STS [R93+UR9], R98 ;  /* 0x000000625d007988 */ /* 0x0003e20008000809 */
[----:B------:R-:W-:Y:S01]  /*8120*/  IMAD.IADD R42, R42, 0x1, R107 ;  /* 0x000000012a2a7824 */ /* 0x000fe200078e026b */
[----:B0-----:R-:W-:-:S02]  /*8130*/  PRMT R4, R104, 0x5410, R97 ;  /* 0x0000541068047816 */ /* 0x001fc40000000061 */
[----:B------:R-:W-:Y:S02]  /*8140*/  PRMT R97, R104, 0x7632, R97 ;  /* 0x0000763268617816 */ /* 0x000fe40000000061 */
[C-C-:B------:R-:W-:Y:S01]  /*8150*/  PRMT R7, R103.reuse, 0x5410, R99.reuse ;  /* 0x0000541067077816 */ /* 0x140fe20000000063 */
[----:B------:R1:W-:Y:S01]  /*8160*/  STS [R5+UR9], R4 ;  /* 0x0000000405007988 */ /* 0x0003e20008000809 */
        /* <DEDUP_REMOVED lines=8> */
[----:B------:R-:W-:Y:S02]  /*81f0*/  LOP3.LUT R102, R41, 0x80008000, RZ, 0xfc, !PT ;  /* 0x8000800029667812 */ /* 0x000fe400078efcff */
[----:B------:R-:W-:Y:S02]  /*8200*/  SHF.R.U32.HI R108, RZ, 0x10, R39 ;  /* 0x00000010ff6c7819 */ /* 0x000fe40000011627 */
[----:B------:R-:W-:Y:S01]  /*8210*/  LOP3.LUT R39, R40, 0x80008000, RZ, 0xfc, !PT ;  /* 0x8000800028277812 */ /* 0x000fe200078efcff */
[----:B------:R-:W1:Y:S01]  /*8220*/  LDC R92, c[0x0][0xaa8] ;  /* 0x0002aa00ff5c7b82 */ /* 0x000e620000000800 */
                                                                                                /* 0x00000066296a7241 */
                                                                                                /* 0x000fe40000000068 */
                                                                                                /* 0x00000066296b7241 */
                                                                                                /* 0x000fc40000008068 */
                                                                                                /* 0x0000006629297241 */
                                                                                                /* 0x000fe40000010068 */
                                                                                                /* 0x0000002728687241 */
                                                                                                /* 0x000fe2000000806c */
[----:B------:R-:W2:Y:S01]  /*8270*/  LDC R93, c[0x0][0xab4] ;  /* 0x0002ad00ff5d7b82 */ /* 0x000ea20000000800 */
                                                                                                /* 0x0000002728667241 */
                                                                                                /* 0x000fe4000000006c */
                                                                                                /* 0x0000002728277241 */
                                                                                                /* 0x000fca000001006c */
[----:B------:R-:W3:Y:S01]  /*82a0*/  LDC.64 R4, c[0x0][0xaa0] ;  /* 0x0002a800ff047b82 */ /* 0x000ee20000000a00 */
[----:B0-----:R-:W-:-:S05]  /*82b0*/  HSET2.BF.GE.AND R7, R0.H0_H0, R7, PT ;  /* 0x0000000700077233 */ /* 0x001fca0003806880 */
[----:B------:R-:W-:Y:S02]  /*82c0*/  HFMA2 R7, -R7, R56.H1_H1, R10.H0_H0 ;  /* 0x3000003807077231 */ /* 0x000fe4000004010a */
[----:B------:R-:W0:Y:S01]  /*82d0*/  LDC R95, c[0x0][0xac0] ;  /* 0x0002b000ff5f7b82 */ /* 0x000e220000000800 */
[----:B-1----:R-:W-:-:S05]  /*82e0*/  HSET2.BF.GE.AND R92, R0.H0_H0, R92, PT ;  /* 0x0000005c005c7233 */ /* 0x002fca0003806880 */
[----:B------:R-:W-:Y:S02]  /*82f0*/  HFMA2 R92, -R92, R56.H1_H1, R10.H0_H0 ;  /* 0x300000385c5c7231 */ /* 0x000fe4000004010a */
[----:B------:R-:W1:Y:S01]  /*8300*/  LDC R97, c[0x0][0xaac] ;  /* 0x0002ab00ff617b82 */ /* 0x000e620000000800 */
[----:B--2---:R-:W-:-:S05]  /*8310*/  HSET2.BF.GE.AND R93, R0.H0_H0, R93, PT ;  /* 0x0000005d005d7233 */ /* 0x004fca0003806880 */
[----:B------:R-:W-:Y:S02]  /*8320*/  HFMA2 R94, -R93, R56.H1_H1, R10.H0_H0 ;  /* 0x300000385d5e7231 */ /* 0x000fe4000004010a */
[----:B------:R-:W2:Y:S01]  /*8330*/  LDC R99, c[0x0][0xab0] ;  /* 0x0002ac00ff637b82 */ /* 0x000ea20000000800 */
[C---:B---3--:R-:W-:Y:S02]  /*8340*/  IDP.2A.LO.S16.S8 R4, R7.reuse, UR5, R4 ;  /* 0x0000000507047c26 */ /* 0x048fe40008001604 */
[----:B------:R-:W-:-:S03]  /*8350*/  IDP.2A.HI.S16.S8 R7, R7, UR6, R5 ;  /* 0x0000000607077c26 */ /* 0x000fc60008003605 */
[----:B------:R-:W-:Y:S02]  /*8360*/  LDS R96, [R4+UR9] ;  /* 0x0000000904607984 */ /* 0x000fe40008000800 */
[----:B------:R-:W3:Y:S01]  /*8370*/  LDC R103, c[0x0][0xab8] ;  /* 0x0002ae00ff677b82 */ /* 0x000ee20000000800 */
[----:B0-----:R-:W-:-:S05]  /*8380*/  HSET2.BF.GE.AND R95, R0.H0_H0, R95, PT ;  /* 0x0000005f005f7233 */ /* 0x001fca0003806880 */
[----:B------:R-:W-:Y:S02]  /*8390*/  HFMA2 R95, -R95, R56.H1_H1, R10.H0_H0 ;  /* 0x300000385f5f7231 */ /* 0x000fe4000004010a */
[----:B------:R-:W0:Y:S01]  /*83a0*/  LDC R105, c[0x0][0xabc] ;  /* 0x0002af00ff697b82 */ /* 0x000e220000000800 */
[C---:B-1----:R-:W-:Y:S02]  /*83b0*/  IDP.2A.LO.S16.S8 R5, R92.reuse, UR5, R97 ;  /* 0x000000055c057c26 */ /* 0x042fe40008001661 */
[----:B------:R-:W1:Y:S04]  /*83c0*/  LDS R97, [R7+UR9] ;  /* 0x0000000907617984 */ /* 0x000e680008000800 */
[----:B------:R-:W-:Y:S01]  /*83d0*/  LDS R98, [R5+UR9] ;  /* 0x0000000905627984 */ /* 0x000fe20008000800 */
[----:B------:R-:W4:Y:S01]  /*83e0*/  LDC R100, c[0x0][0xac4] ;  /* 0x0002b100ff647b82 */ /* 0x000f220000000800 */
[----:B--2---:R-:W-:-:S05]  /*83f0*/  IDP.2A.HI.S16.S8 R92, R92, UR6, R99 ;  /* 0x000000065c5c7c26 */ /* 0x004fca0008003663 */
[----:B------:R-:W2:Y:S01]  /*8400*/  LDS R99, [R92+UR9] ;  /* 0x000000095c637984 */ /* 0x000ea20008000800 */
[C---:B---3--:R-:W-:Y:S02]  /*8410*/  IDP.2A.LO.S16.S8 R93, R94.reuse, UR5, R103 ;  /* 0x000000055e5d7c26 */ /* 0x048fe40008001667 */
[----:B0-----:R-:W-:-:S05]  /*8420*/  IDP.2A.HI.S16.S8 R94, R94, UR6, R105 ;  /* 0x000000065e5e7c26 */ /* 0x001fca0008003669 */
[----:B------:R-:W-:Y:S01]  /*8430*/  LDS R103, [R94+UR9] ;  /* 0x000000095e677984 */ /* 0x000fe20008000800 */
[----:B----4-:R-:W-:-:S03]  /*8440*/  IDP.2A.LO.S16.S8 R95, R95, UR5, R100 ;  /* 0x000000055f5f7c26 */ /* 0x010fc60008001664 */
[----:B------:R-:W0:Y:S04]  /*8450*/  LDS R100, [R93+UR9] ;  /* 0x000000095d647984 */ /* 0x000e280008000800 */
[----:B------:R2:W3:Y:S01]  /*8460*/  LDS R105, [R95+UR9] ;  /* 0x000000095f697984 */ /* 0x0004e20008000800 */
[C-C-:B-1----:R-:W-:Y:S02]  /*8470*/  PRMT R109, R96.reuse, 0x5410, R97.reuse ;  /* 0x00005410606d7816 */ /* 0x142fe40000000061 */
[----:B------:R-:W-:-:S04]  /*8480*/  PRMT R97, R96, 0x7632, R97 ;  /* 0x0000763260617816 */ /* 0x000fc80000000061 */
[----:B------:R-:W-:Y:S01]  /*8490*/  HFMA2.MMA R106, R109, 1, 1, -R106 ;  /* 0x3c003c006d6a7835 */ /* 0x000fe2000010006a */
[----:B------:R-:W-:Y:S01]  /*84a0*/  HADD2 R102, R97, -R102 ;  /* 0x8000006661667230 */ /* 0x000fe20000000000 */
[C-C-:B--2---:R-:W-:Y:S02]  /*84b0*/  PRMT R95, R98.reuse, 0x7632, R99.reuse ;  /* 0x00007632625f7816 */ /* 0x144fe40000000063 */
[----:B------:R-:W-:-:S04]  /*84c0*/  PRMT R96, R98, 0x5410, R99 ;  /* 0x0000541062607816 */ /* 0x000fc80000000063 */
[----:B------:R-:W-:Y:S01]  /*84d0*/  HFMA2.MMA R95, R95, 1, 1, -R104 ;  /* 0x3c003c005f5f7835 */ /* 0x000fe20000100068 */
[----:B------:R-:W-:-:S09]  /*84e0*/  HADD2 R107, R96, -R107 ;  /* 0x8000006b606b7230 */ /* 0x000fd20000000000 */
                                                                                                /* 0x0000005f66627241 */
                                                                                                /* 0x000fe400000003ff */
                                                                                                /* 0x0000005f66637242 */
                                                                                                /* 0x000fe400000017ff */
[C-C-:B0-----:R-:W-:Y:S02]  /*8510*/  PRMT R40, R100.reuse, 0x7632, R103.reuse ;  /* 0x0000763264287816 */ /* 0x141fe40000000067 */
[----:B------:R-:W-:-:S03]  /*8520*/  PRMT R100, R100, 0x5410, R103 ;  /* 0x0000541064647816 */ /* 0x000fc60000000067 */
[----:B------:R-:W-:Y:S01]  /*8530*/  HADD2 R39, R40, -R39 ;  /* 0x8000002728277230 */ /* 0x000fe20000000000 */
[C-C-:B---3--:R-:W-:Y:S02]  /*8540*/  PRMT R40, R105.reuse, 0x7632, R82.reuse ;  /* 0x0000763269287816 */ /* 0x148fe40000000052 */
[----:B------:R-:W-:Y:S01]  /*8550*/  HFMA2.MMA R96, R100, 1, 1, -R41 ;  /* 0x3c003c0064607835 */ /* 0x000fe20000100029 */
[----:B------:R-:W-:Y:S02]  /*8560*/  PRMT R82, R105, 0x7610, R82 ;  /* 0x0000761069527816 */ /* 0x000fe40000000052 */
                                                                                                /* 0x0000002827617241 */
                                                                                                /* 0x000fe400000003ff */
                                                                                                /* 0x0000002827687242 */
                                                                                                /* 0x000fc60000109763 */
[----:B------:R-:W-:Y:S01]  /*8590*/  IMAD R103, R97, 0x10, R98 ;  /* 0x0000001061677824 */ /* 0x000fe200078e0262 */
                                                                                                /* 0x0000006b6a627241 */
                                                                                                /* 0x000fe400000003ff */
                                                                                                /* 0x0000005260297241 */
                                                                                                /* 0x000fe200000003ff */
[----:B------:R-:W0:Y:S01]  /*85c0*/  POPC R108, R103 ;  /* 0x00000067006c7309 */ /* 0x000e220000000000 */
                                                                                                /* 0x0000006b6a617242 */
                                                                                                /* 0x000fe400000017ff */
                                                                                                /* 0x0000002827697241 */
                                                                                                /* 0x000fe20000009068 */
[----:B------:R-:W-:Y:S01]  /*85f0*/  IMAD R41, R41, 0x10, R98 ;  /* 0x0000001029297824 */ /* 0x000fe200078e0262 */
                                                                                                /* 0x0000005f66627241 */
                                                                                                /* 0x000fe40000001063 */
                                                                                                /* 0x0000005260637242 */
                                                                                                /* 0x000fe20000109761 */
[----:B------:R-:W1:Y:S01]  /*8620*/  POPC R100, R41 ;  /* 0x0000002900647309 */ /* 0x000e620000000000 */
                                                                                                /* 0x00000069626d7242 */
                                                                                                /* 0x000fc400000017ff */
                                                                                                /* 0x0000006b6a617241 */
                                                                                                /* 0x000fe40000001061 */
                                                                                                /* 0x0000005260287241 */
                                                                                                /* 0x000fe40000009063 */
                                                                                                /* 0x0000006962697241 */
                                                                                                /* 0x000fe4000000106d */
                                                                                                /* 0x0000002861627242 */
                                                                                                /* 0x000fe400000017ff */
[----:B0-----:R-:W-:Y:S01]  /*8680*/  LOP3.LUT R108, R108, 0x1, RZ, 0xc0, !PT ;  /* 0x000000016c6c7812 */ /* 0x001fe200078ec0ff */
[----:B------:R-:W-:Y:S01]  /*8690*/  HMUL2 R105, R105, R80 ;  /* 0x0000005069697232 */ /* 0x000fe20000000000 */
                                                                                                /* 0x0000002861617241 */
                                                                                                /* 0x000fc40000001062 */
[----:B------:R-:W-:Y:S02]  /*86b0*/  ISETP.NE.U32.AND P0, PT, R108, 0x1, PT ;  /* 0x000000016c00780c */ /* 0x000fe40003f05070 */
[----:B-1----:R-:W-:Y:S02]  /*86c0*/  LOP3.LUT R100, R100, 0x1, RZ, 0xc0, !PT ;  /* 0x0000000164647812 */ /* 0x002fe400078ec0ff */
                                                                                                /* 0x200000ff63627241 */
                                                                                                /* 0x000fe20000001062 */
[----:B------:R-:W-:Y:S01]  /*86e0*/  HFMA2.MMA R97, R97, R80, -RZ ;  /* 0x0000005061617235 */ /* 0x000fe200001000ff */
                                                                                                /* 0x200000ff68687241 */
                                                                                                /* 0x000fe4000000106d */
[----:B------:R-:W-:Y:S01]  /*8700*/  SEL R108, R91, 0xa820a820, !P0 ;  /* 0xa820a8205b6c7807 */ /* 0x000fe20004000000 */
[----:B------:R-:W-:Y:S01]  /*8710*/  IMAD.SHL.U32 R98, R98, 0x2, RZ ;  /* 0x0000000262627824 */ /* 0x000fe200078e00ff */
[----:B------:R-:W-:Y:S01]  /*8720*/  ISETP.NE.U32.AND P0, PT, R100, 0x1, PT ;  /* 0x000000016400780c */ /* 0x000fe20003f05070 */
[----:B------:R-:W-:Y:S01]  /*8730*/  IMAD.SHL.U32 R104, R104, 0x2, RZ ;  /* 0x0000000268687824 */ /* 0x000fe200078e00ff */
                                                                                                /* 0x4040006c6c677241 */
                                                                                                /* 0x000fc40000000067 */
[----:B------:R-:W-:Y:S02]  /*8750*/  SEL R40, R91, 0xa820a820, !P0 ;  /* 0xa820a8205b287807 */ /* 0x000fe40004000000 */
[----:B------:R-:W-:Y:S02]  /*8760*/  LOP3.LUT R100, R98, 0x1e, RZ, 0xc0, !PT ;  /* 0x0000001e62647812 */ /* 0x000fe400078ec0ff */
[----:B------:R-:W-:Y:S02]  /*8770*/  LOP3.LUT R104, R104, 0x1e, RZ, 0xc0, !PT ;  /* 0x0000001e68687812 */ /* 0x000fe400078ec0ff */
                                                                                                /* 0x4040002828627241 */
                                                                                                /* 0x000fe40000000029 */
[----:B------:R-:W-:Y:S02]  /*8790*/  HMNMX2 R41, |R97|, 65504, 65504, PT ;  /* 0x7bff7bff61297840 */ /* 0x000fe40003800200 */
[----:B------:R-:W-:-:S02]  /*87a0*/  HMNMX2 R40, |R105|, 65504, 65504, PT ;  /* 0x7bff7bff69287840 */ /* 0x000fc40003800200 */
[C---:B------:R-:W-:Y:S02]  /*87b0*/  SHF.L.U32 R99, R55.reuse, R100, RZ ;  /* 0x0000006437637219 */ /* 0x040fe400000006ff */
[----:B------:R-:W-:Y:S02]  /*87c0*/  SHF.L.U32 R104, R55, R104, RZ ;  /* 0x0000006837687219 */ /* 0x000fe400000006ff */
[----:B------:R-:W-:Y:S02]  /*87d0*/  LOP3.LUT R98, R99, R98, RZ, 0xfc, !PT ;  /* 0x0000006263627212 */ /* 0x000fe400078efcff */
[----:B------:R-:W-:Y:S02]  /*87e0*/  LOP3.LUT R97, R41, 0x80008000, RZ, 0xfc, !PT ;  /* 0x8000800029617812 */ /* 0x000fe400078efcff */
[----:B------:R-:W-:Y:S02]  /*87f0*/  LOP3.LUT R103, R104, R103, RZ, 0xfc, !PT ;  /* 0x0000006768677212 */ /* 0x000fe400078efcff */
[----:B------:R-:W-:-:S02]  /*8800*/  LOP3.LUT R100, R40, 0x80008000, RZ, 0xfc, !PT ;  /* 0x8000800028647812 */ /* 0x000fc400078efcff */
                                                                                                /* 0x0000006129637241 */
                                                                                                /* 0x000fe40000000062 */
                                                                                                /* 0x0000006428697241 */
                                                                                                /* 0x000fe40000000067 */
                                                                                                /* 0x0000006428687241 */
                                                                                                /* 0x000fe40000008067 */
[----:B------:R-:W-:Y:S01]  /*8840*/  HFMA2.MMA R99, R106, 1, 1, R99 ;  /* 0x3c003c006a637835 */ /* 0x000fe20000000063 */
[----:B------:R-:W-:Y:S01]  /*8850*/  HADD2 R105, R102, R105 ;  /* 0x0000006966697230 */ /* 0x000fe20000000000 */
                                                                                                /* 0x0000006428667241 */
                                                                                                /* 0x000fe20000010067 */
[----:B------:R-:W-:Y:S01]  /*8870*/  HADD2 R95, R95, R104 ;  /* 0x000000685f5f7230 */ /* 0x000fe20000000000 */
                                                                                                /* 0x0000006129647241 */
                                                                                                /* 0x000fc40000008062 */
                                                                                                /* 0x0000006129617241 */
                                                                                                /* 0x000fe40000010062 */
[----:B------:R-:W-:Y:S01]  /*88a0*/  HFMA2.MMA R39, R39, 1, 1, R102 ;  /* 0x3c003c0027277835 */ /* 0x000fe20000000066 */
[----:B------:R-:W-:Y:S01]  /*88b0*/  HADD2 R100, R107, R100 ;  /* 0x000000646b647230 */ /* 0x000fe20000000000 */
[----:B------:R-:W-:Y:S02]  /*88c0*/  ISETP.NE.AND P0, PT, R90, 0x8, PT ;  /* 0x000000085a00780c */ /* 0x000fe40003f05270 */
[----:B------:R-:W-:Y:S01]  /*88d0*/  HFMA2.MMA R96, R96, 1, 1, R97 ;  /* 0x3c003c0060607835 */ /* 0x000fe20000000061 */
[C-C-:B------:R-:W-:Y:S02]  /*88e0*/  PRMT R97, R99.reuse, 0x5410, R105.reuse ;  /* 0x0000541063617816 */ /* 0x140fe40000000069 */
[----:B------:R-:W-:Y:S02]  /*88f0*/  PRMT R105, R99, 0x7632, R105 ;  /* 0x0000763263697816 */ /* 0x000fe40000000069 */
[----:B------:R-:W-:Y:S01]  /*8900*/  LOP3.LUT R98, R98, 0xffff, RZ, 0xc0, !PT ;  /* 0x0000ffff62627812 */ /* 0x000fe200078ec0ff */
[----:B------:R0:W-:Y:S04]  /*8910*/  STS [R4+UR9], R97 ;  /* 0x0000006104007988 */ /* 0x0001e80008000809 */
[----:B------:R-:W-:Y:S01]  /*8920*/  STS [R7+UR9], R105 ;  /* 0x0000006907007988 */ /* 0x000fe20008000809 */
[----:B0-----:R-:W-:-:S02]  /*8930*/  PRMT R4, R100, 0x5410, R95 ;  /* 0x0000541064047816 */ /* 0x001fc4000000005f */
[----:B------:R-:W-:Y:S02]  /*8940*/  PRMT R95, R100, 0x7632, R95 ;  /* 0x00007632645f7816 */ /* 0x000fe4000000005f */
[C-C-:B------:R-:W-:Y:S01]  /*8950*/  PRMT R100, R96.reuse, 0x5410, R39.reuse ;  /* 0x0000541060647816 */ /* 0x140fe20000000027 */
[----:B------:R0:W-:Y:S04]  /*8960*/  STS [R5+UR9], R4 ;  /* 0x0000000405007988 */ /* 0x0001e80008000809 */
[----:B------:R1:W-:Y:S04]  /*8970*/  STS [R92+UR9], R95 ;  /* 0x0000005f5c007988 */ /* 0x0003e80008000809 */
[----:B------:R1:W-:Y:S01]  /*8980*/  STS [R93+UR9], R100 ;  /* 0x000000645d007988 */ /* 0x0003e20008000809 */
[----:B0-----:R-:W-:-:S02]  /*8990*/  PRMT R5, R96, 0x7632, R39 ;  /* 0x0000763260057816 */ /* 0x001fc40000000027 */
[----:B------:R-:W-:-:S03]  /*89a0*/  PRMT R39, R103, 0x1054, R98 ;  /* 0x0000105467277816 */ /* 0x000fc60000000062 */
[----:B------:R1:W-:Y:S01]  /*89b0*/  STS [R94+UR9], R5 ;  /* 0x000000055e007988 */ /* 0x0003e20008000809 */
[----:B------:R-:W-:Y:S06]  /*89c0*/  BAR.SYNC 0x0 ;  /* 0x000000ff0000791d */ /* 0x000fec0000000000 */
[----:B-1----:R-:W-:Y:S05]  /*89d0*/  @!P0 BRA `(.L_x_35) ;  /* 0x0000007c000c8947 */ /* 0x002fea0003800000 */
[----:B------:R-:W0:Y:S01]  /*89e0*/  LDC R7, c[0x0][0xacc] ;  /* 0x0002b300ff077b82 */ /* 0x000e220000000800 */
[----:B------:R-:W-:-:S04]  /*89f0*/  SHF.R.U32.HI R112, RZ, 0x1a, R36 ;  /* 0x0000001aff707819 */ /* 0x000fc80000011624 */
[----:B------:R-:W-:-:S03]  /*8a00*/  LOP3.LUT R112, R112, 0x3e, RZ, 0xc0, !PT ;  /* 0x0000003e70707812 */ /* 0x000fc600078ec0ff */
[----:B------:R-:W1:Y:S01]  /*8a10*/  LDC R94, c[0x0][0xae4] ;  /* 0x0002b900ff5e7b82 */ /* 0x000e620000000800 */
[----:B------:R-:W-:-:S04]  /*8a20*/  SHF.L.U32 R113, R55, R112, RZ ;  /* 0x0000007037717219 */ /* 0x000fc800000006ff */
[----:B------:R-:W-:-:S03]  /*8a30*/  LOP3.LUT R116, R113, 0xaaaaa, R36, 0xf8, !PT ;  /* 0x000aaaaa71747812 */ /* 0x000fc600078ef824 */
[----:B------:R-:W2:Y:S08]  /*8a40*/  LDC R93, c[0x0][0xad8] ;  /* 0x0002b600ff5d7b82 */ /* 0x000eb00000000800 */
        /* <DEDUP_REMOVED lines=11> */
[----:B------:R-:W-:-:S05]  /*8b00*/  IDP.2A.HI.S16.S8 R92, R92, UR6, R5 ;  /* 0x000000065c5c7c26 */ /* 0x000fca0008003605 */
[----:B------:R-:W3:Y:S01]  /*8b10*/  LDC R100, c[0x0][0xadc] ;  /* 0x0002b700ff647b82 */ /* 0x000ee20000000800 */
[----:B0-----:R-:W-:-:S05]  /*8b20*/  HSET2.BF.GE.AND R96, R0.H0_H0, R96, PT ;  /* 0x0000006000607233 */ /* 0x001fca0003806880 */
[----:B------:R-:W-:Y:S02]  /*8b30*/  HFMA2 R98, -R96, R56.H1_H1, R10.H0_H0 ;  /* 0x3000003860627231 */ /* 0x000fe4000004010a */
[----:B------:R-:W0:Y:S01]  /*8b40*/  LDC R102, c[0x0][0xae0] ;  /* 0x0002b800ff667b82 */ /* 0x000e220000000800 */
[----:B-1----:R-:W-:-:S07]  /*8b50*/  IDP.2A.LO.S16.S8 R94, R97, UR5, R104 ;  /* 0x00000005615e7c26 */ /* 0x002fce0008001668 */
[----:B------:R-:W1:Y:S01]  /*8b60*/  LDC R99, c[0x0][0xaf4] ;  /* 0x0002bd00ff637b82 */ /* 0x000e620000000800 */
[----:B--2---:R-:W-:Y:S02]  /*8b70*/  IDP.2A.HI.S16.S8 R97, R97, UR6, R106 ;  /* 0x0000000661617c26 */ /* 0x004fe4000800366a */
[----:B------:R-:W-:Y:S04]  /*8b80*/  LDS R106, [R94+UR9] ;  /* 0x000000095e6a7984 */ /* 0x000fe80008000800 */
[----:B------:R-:W2:Y:S01]  /*8b90*/  LDS R107, [R97+UR9] ;  /* 0x00000009616b7984 */ /* 0x000ea20008000800 */
[----:B------:R-:W4:Y:S01]  /*8ba0*/  LDC R103, c[0x0][0xaf8] ;  /* 0x0002be00ff677b82 */ /* 0x000f220000000800 */
[----:B---3--:R-:W-:Y:S01]  /*8bb0*/  IDP.2A.LO.S16.S8 R93, R95, UR5, R100 ;  /* 0x000000055f5d7c26 */ /* 0x008fe20008001664 */
[----:B------:R-:W-:-:S04]  /*8bc0*/  SHF.R.U32.HI R100, RZ, 0x15, R36 ;  /* 0x00000015ff647819 */ /* 0x000fc80000011624 */
[----:B------:R-:W-:Y:S01]  /*8bd0*/  LDS R104, [R93+UR9] ;  /* 0x000000095d687984 */ /* 0x000fe20008000800 */
[----:B------:R-:W-:Y:S01]  /*8be0*/  LOP3.LUT R100, R100, 0x3e, RZ, 0xc0, !PT ;  /* 0x0000003e64647812 */ /* 0x000fe200078ec0ff */
[----:B------:R-:W3:Y:S01]  /*8bf0*/  LDC R110, c[0x0][0xafc] ;  /* 0x0002bf00ff6e7b82 */ /* 0x000ee20000000800 */
[----:B0-----:R-:W-:Y:S02]  /*8c00*/  IDP.2A.HI.S16.S8 R95, R95, UR6, R102 ;  /* 0x000000065f5f7c26 */ /* 0x001fe40008003666 */
[----:B------:R-:W-:Y:S01]  /*8c10*/  LDS R102, [R7+UR9] ;  /* 0x0000000907667984 */ /* 0x000fe20008000800 */
[----:B------:R-:W-:-:S03]  /*8c20*/  SHF.L.U32 R100, R55, R100, RZ ;  /* 0x0000006437647219 */ /* 0x000fc600000006ff */
[----:B------:R-:W0:Y:S01]  /*8c30*/  LDS R105, [R95+UR9] ;  /* 0x000000095f697984 */ /* 0x000e220008000800 */
[----:B------:R-:W5:Y:S01]  /*8c40*/  LDC.64 R4, c[0x0][0xb00] ;  /* 0x0002c000ff047b82 */ /* 0x000f620000000a00 */
[----:B-1----:R-:W-:-:S05]  /*8c50*/  IDP.2A.LO.S16.S8 R96, R98, UR5, R99 ;  /* 0x0000000562607c26 */ /* 0x002fca0008001663 */
[----:B------:R-:W-:Y:S01]  /*8c60*/  LDS R108, [R96+UR9] ;  /* 0x00000009606c7984 */ /* 0x000fe20008000800 */
[----:B----4-:R-:W-:-:S03]  /*8c70*/  IDP.2A.HI.S16.S8 R98, R98, UR6, R103 ;  /* 0x0000000662627c26 */ /* 0x010fc60008003667 */
[----:B------:R-:W1:Y:S04]  /*8c80*/  LDS R103, [R92+UR9] ;  /* 0x000000095c677984 */ /* 0x000e680008000800 */
[----:B------:R-:W4:Y:S01]  /*8c90*/  LDS R109, [R98+UR9] ;  /* 0x00000009626d7984 */ /* 0x000f220008000800 */
[----:B---3--:R-:W-:-:S05]  /*8ca0*/  HSET2.BF.GE.AND R99, R0.H0_H0, R110, PT ;  /* 0x0000006e00637233 */ /* 0x008fca0003806880 */
[----:B------:R-:W-:-:S05]  /*8cb0*/  HFMA2 R99, -R99, R56.H1_H1, R10.H0_H0 ;  /* 0x3000003863637231 */ /* 0x000fca000004010a */
[C---:B-----5:R-:W-:Y:S02]  /*8cc0*/  IDP.2A.HI.S16.S8 R5, R99.reuse, UR6, R5 ;  /* 0x0000000663057c26 */ /* 0x060fe40008003605 */
[----:B------:R-:W-:Y:S02]  /*8cd0*/  IDP.2A.LO.S16.S8 R4, R99, UR5, R4 ;  /* 0x0000000563047c26 */ /* 0x000fe40008001604 */
[----:B------:R-:W-:Y:S01]  /*8ce0*/  IMAD.SHL.U32 R99, R36, 0x2, RZ ;  /* 0x0000000224637824 */ /* 0x000fe200078e00ff */
[----:B------:R1:W-:Y:S04]  /*8cf0*/  LDS R111, [R5+UR9] ;  /* 0x00000009056f7984 */ /* 0x0003e80008000800 */
[----:B------:R-:W3:Y:S01]  /*8d00*/  LDS R110, [R4+UR9] ;  /* 0x00000009046e7984 */ /* 0x000ee20008000800 */
[----:B------:R-:W-:-:S02]  /*8d10*/  LOP3.LUT R99, R100, 0xaaaaa, R99, 0xf8, !PT ;  /* 0x000aaaaa64637812 */ /* 0x000fc400078ef863 */
[----:B------:R-:W-:-:S04]  /*8d20*/  LOP3.LUT R100, R38, 0x80008000, RZ, 0xfc, !PT ;  /* 0x8000800026647812 */ /* 0x000fc800078efcff */
                                                                                                /* 0x0000006426247241 */
                                                                                                /* 0x000fe40000000063 */
                                                                                                /* 0x0000006426707241 */
                                                                                                /* 0x000fe40000008063 */
                                                                                                /* 0x0000006426717241 */
                                                                                                /* 0x000fe40000010063 */
                                                                                                /* 0x0000006426727241 */
                                                                                                /* 0x000fe40000018063 */
                                                                                                /* 0x0000006426267241 */
                                                                                                /* 0x000fe40000020063 */
[----:B--2---:R-:W-:-:S02]  /*8d80*/  PRMT R100, R106, 0x5410, R107 ;  /* 0x000054106a647816 */ /* 0x004fc4000000006b */
[----:B0-----:R-:W-:Y:S02]  /*8d90*/  PRMT R99, R104, 0x5410, R105 ;  /* 0x0000541068637816 */ /* 0x001fe40000000069 */
[----:B-1----:R-:W-:Y:S01]  /*8da0*/  PRMT R5, R102, 0x5410, R103 ;  /* 0x0000541066057816 */ /* 0x002fe20000000067 */
[----:B------:R-:W-:Y:S01]  /*8db0*/  HADD2 R100, R100, -R113 ;  /* 0x8000007164647230 */ /* 0x000fe20000000000 */
[----:B----4-:R-:W-:Y:S02]  /*8dc0*/  PRMT R113, R108, 0x5410, R109 ;  /* 0x000054106c717816 */ /* 0x010fe4000000006d */
[----:B------:R-:W-:Y:S01]  /*8dd0*/  HFMA2.MMA R99, R99, 1, 1, -R112 ;  /* 0x3c003c0063637835 */ /* 0x000fe20000100070 */
[----:B------:R-:W-:Y:S01]  /*8de0*/  LOP3.LUT R112, R37, 0x80008000, RZ, 0xfc, !PT ;  /* 0x8000800025707812 */ /* 0x000fe200078efcff */
[----:B------:R-:W-:Y:S01]  /*8df0*/  HADD2 R5, R5, -R36 ;  /* 0x8000002405057230 */ /* 0x000fe20000000000 */
[----:B------:R-:W-:Y:S01]  /*8e00*/  PRMT R38, R38, 0x5410, RZ ;  /* 0x0000541026267816 */ /* 0x000fe200000000ff */
[----:B------:R-:W-:Y:S01]  /*8e10*/  HFMA2.MMA R36, R113, 1, 1, -R114 ;  /* 0x3c003c0071247835 */ /* 0x000fe20000100072 */
                                                                                                /* 0x0000007025717241 */
                                                                                                /* 0x000fc40000000074 */
                                                                                                /* 0x0000007025727241 */
                                                                                                /* 0x000fe40000008074 */
                                                                                                /* 0x0000007025737241 */
                                                                                                /* 0x000fe40000010074 */
                                                                                                /* 0x0000007025757241 */
                                                                                                /* 0x000fe40000018074 */
                                                                                                /* 0x0000007025707241 */
                                                                                                /* 0x000fe40000020074 */
[----:B------:R-:W-:Y:S02]  /*8e70*/  PRMT R116, R102, 0x7632, R103 ;  /* 0x0000763266747816 */ /* 0x000fe40000000067 */
[----:B------:R-:W-:-:S02]  /*8e80*/  PRMT R103, R104, 0x7632, R105 ;  /* 0x0000763268677816 */ /* 0x000fc40000000069 */
[----:B---3--:R-:W-:Y:S02]  /*8e90*/  PRMT R105, R110, 0x5410, R111 ;  /* 0x000054106e697816 */ /* 0x008fe4000000006f */
[----:B------:R-:W-:Y:S02]  /*8ea0*/  PRMT R104, R106, 0x7632, R107 ;  /* 0x000076326a687816 */ /* 0x000fe4000000006b */
[----:B------:R-:W-:Y:S01]  /*8eb0*/  PRMT R110, R110, 0x7632, R111 ;  /* 0x000076326e6e7816 */ /* 0x000fe2000000006f */
[----:B------:R-:W-:Y:S01]  /*8ec0*/  HFMA2.MMA R103, R103, 1, 1, -R114 ;  /* 0x3c003c0067677835 */ /* 0x000fe20000100072 */
[----:B------:R-:W-:Y:S01]  /*8ed0*/  PRMT R107, R112, 0x5410, RZ ;  /* 0x00005410706b7816 */ /* 0x000fe200000000ff */
[----:B------:R-:W-:Y:S01]  /*8ee0*/  HFMA2.MMA R106, R105, 1, 1, -R38 ;  /* 0x3c003c00696a7835 */ /* 0x000fe20000100026 */
                                                                                                /* 0x0000006305667241 */
                                                                                                /* 0x000fe200000003ff */
[----:B------:R-:W-:Y:S01]  /*8f00*/  HADD2 R104, R104, -R115 ;  /* 0x8000007368687230 */ /* 0x000fe20000000000 */
                                                                                                /* 0x0000002464257241 */
                                                                                                /* 0x000fc400000003ff */
[----:B------:R-:W-:Y:S01]  /*8f20*/  PRMT R108, R108, 0x7632, R109 ;  /* 0x000076326c6c7816 */ /* 0x000fe2000000006d */
[----:B------:R-:W-:Y:S02]  /*8f30*/  HFMA2.MMA R107, R110, 1, 1, -R107 ;  /* 0x3c003c006e6b7835 */ /* 0x000fe4000010006b */
[----:B------:R-:W-:Y:S02]  /*8f40*/  IMAD R37, R37, 0x10, R102 ;  /* 0x0000001025257824 */ /* 0x000fe400078e0266 */
[----:B------:R-:W-:Y:S01]  /*8f50*/  HADD2 R102, R116, -R113 ;  /* 0x8000007174667230 */ /* 0x000fe20000000000 */
                                                                                                /* 0x000000ff6a267241 */
                                                                                                /* 0x000fe200000003ff */
[----:B------:R-:W-:-:S03]  /*8f70*/  HADD2 R105, R108, -R117 ;  /* 0x800000756c697230 */ /* 0x000fc60000000000 */
                                                                                                /* 0x00000067666d7241 */
                                                                                                /* 0x000fe200000003ff */
[----:B------:R-:W-:Y:S01]  /*8f90*/  IMAD R37, R38, 0x100, R37 ;  /* 0x0000010026257824 */ /* 0x000fe200078e0225 */
                                                                                                /* 0x00000069686c7241 */
                                                                                                /* 0x000fe400000003ff */
                                                                                                /* 0x000000ff6b6f7241 */
                                                                                                /* 0x000fe200000003ff */
[----:B------:R-:W0:Y:S01]  /*8fc0*/  POPC R110, R37 ;  /* 0x00000025006e7309 */ /* 0x000e220000000000 */
                                                                                                /* 0x0000006305267242 */
                                                                                                /* 0x000fe200000017ff */
[----:B------:R-:W-:-:S03]  /*8fe0*/  IMAD R108, R108, 0x10, R109 ;  /* 0x000000106c6c7824 */ /* 0x000fc600078e026d */
                                                                                                /* 0x00000024646d7242 */
                                                                                                /* 0x000fe20000109726 */
[----:B------:R-:W-:Y:S01]  /*9000*/  IMAD R112, R111, 0x100, R108 ;  /* 0x000001006f707824 */ /* 0x000fe200078e026c */
                                                                                                /* 0x00000067666c7242 */
                                                                                                /* 0x000fe400000017ff */
                                                                                                /* 0x0000006305267241 */
                                                                                                /* 0x000fe20000001026 */
[----:B------:R-:W1:Y:S01]  /*9030*/  POPC R117, R112 ;  /* 0x0000007000757309 */ /* 0x000e620000000000 */
                                                                                                /* 0x0000006968737242 */
                                                                                                /* 0x000fe4000010976c */
                                                                                                /* 0x0000006766717241 */
                                                                                                /* 0x000fe4000000106c */
                                                                                                /* 0x0000006968727241 */
                                                                                                /* 0x000fc40000009073 */
                                                                                                /* 0x00000024646f7241 */
                                                                                                /* 0x000fe4000000906d */
                                                                                                /* 0x0000007271747242 */
                                                                                                /* 0x000fe400000017ff */
                                                                                                /* 0x0000006f266c7242 */
                                                                                                /* 0x000fe400000017ff */
[----:B0-----:R-:W-:Y:S02]  /*90a0*/  LOP3.LUT R110, R110, 0x1, RZ, 0xc0, !PT ;  /* 0x000000016e6e7812 */ /* 0x001fe400078ec0ff */
                                                                                                /* 0x0000007271727241 */
                                                                                                /* 0x000fe40000001074 */
                                                                                                /* 0x0000006f266f7241 */
                                                                                                /* 0x000fc4000000106c */
[----:B------:R-:W-:Y:S02]  /*90d0*/  ISETP.NE.U32.AND P0, PT, R110, 0x1, PT ;  /* 0x000000016e00780c */ /* 0x000fe40003f05070 */
                                                                                                /* 0x0000006b726e7242 */
                                                                                                /* 0x000fe400000017ff */
                                                                                                /* 0x200000066d6c7241 */
                                                                                                /* 0x000fe4000000106c */
                                                                                                /* 0x0000006a6f6d7242 */
                                                                                                /* 0x000fe400000017ff */
                                                                                                /* 0x2000000673737241 */
                                                                                                /* 0x000fe40000001074 */
                                                                                                /* 0x0000006b72717241 */
                                                                                                /* 0x000fc4000000106e */
[----:B------:R-:W-:Y:S02]  /*9130*/  SEL R38, R91, 0xa820a820, !P0 ;  /* 0xa820a8205b267807 */ /* 0x000fe40004000000 */
                                                                                                /* 0x200000ff6c6c7241 */
                                                                                                /* 0x000fe4000000106d */
                                                                                                /* 0x200000ff73747241 */
                                                                                                /* 0x000fe2000000106e */
[----:B------:R-:W-:Y:S01]  /*9160*/  HFMA2.MMA R113, R113, R80, -RZ ;  /* 0x0000005071717235 */ /* 0x000fe200001000ff */
[----:B-1----:R-:W-:Y:S02]  /*9170*/  LOP3.LUT R117, R117, 0x1, RZ, 0xc0, !PT ;  /* 0x0000000175757812 */ /* 0x002fe400078ec0ff */
                                                                                                /* 0x0000006a6f6f7241 */
                                                                                                /* 0x000fe2000000106d */
[----:B------:R-:W-:Y:S01]  /*9190*/  IMAD.SHL.U32 R114, R116, 0x2, RZ ;  /* 0x0000000274727824 */ /* 0x000fe200078e00ff */
                                                                                                /* 0x40400026266d7241 */
                                                                                                /* 0x000fe20000000025 */
[----:B------:R-:W-:Y:S01]  /*91b0*/  IMAD.SHL.U32 R37, R108, 0x2, RZ ;  /* 0x000000026c257824 */ /* 0x000fe200078e00ff */
[----:B------:R-:W-:Y:S01]  /*91c0*/  ISETP.NE.U32.AND P1, PT, R117, 0x1, PT ;  /* 0x000000017500780c */ /* 0x000fe20003f25070 */
[----:B------:R-:W-:Y:S01]  /*91d0*/  HMUL2 R38, R111, R80 ;  /* 0x000000506f267232 */ /* 0x000fe20000000000 */
[----:B------:R-:W-:Y:S01]  /*91e0*/  LOP3.LUT R114, R114, 0x1e, RZ, 0xc0, !PT ;  /* 0x0000001e72727812 */ /* 0x000fe200078ec0ff */
[----:B------:R-:W-:Y:S01]  /*91f0*/  IMAD.SHL.U32 R108, R108, 0x400000, RZ ;  /* 0x004000006c6c7824 */ /* 0x000fe200078e00ff */
[----:B------:R-:W-:-:S02]  /*9200*/  LOP3.LUT R110, R37, 0x1e, RZ, 0xc0, !PT ;  /* 0x0000001e256e7812 */ /* 0x000fc400078ec0ff */
[----:B------:R-:W-:Y:S02]  /*9210*/  SEL R111, R91, 0xa820a820, !P1 ;  /* 0xa820a8205b6f7807 */ /* 0x000fe40004800000 */
[----:B------:R-:W-:Y:S02]  /*9220*/  HMNMX2 R38, |R38|, 65504, 65504, PT ;  /* 0x7bff7bff26267840 */ /* 0x000fe40003800200 */
[C---:B------:R-:W-:Y:S02]  /*9230*/  SHF.L.U32 R110, R55.reuse, R110, RZ ;  /* 0x0000006e376e7219 */ /* 0x040fe400000006ff */
[----:B------:R-:W-:Y:S02]  /*9240*/  HMNMX2 R37, |R113|, 65504, 65504, PT ;  /* 0x7bff7bff71257840 */ /* 0x000fe40003800200 */
                                                                                                /* 0x4040006f6f757241 */
                                                                                                /* 0x000fe40000000070 */
[----:B------:R-:W-:-:S02]  /*9260*/  SHF.L.U32 R114, R55, R114, RZ ;  /* 0x0000007237727219 */ /* 0x000fc400000006ff */
[----:B------:R-:W-:Y:S02]  /*9270*/  LOP3.LUT R112, R38, 0x80008000, RZ, 0xfc, !PT ;  /* 0x8000800026707812 */ /* 0x000fe400078efcff */
[----:B------:R-:W-:Y:S02]  /*9280*/  LOP3.LUT R111, R110, R109, RZ, 0xfc, !PT ;  /* 0x0000006d6e6f7212 */ /* 0x000fe400078efcff */
[----:B------:R-:W-:Y:S02]  /*9290*/  LOP3.LUT R119, R37, 0x80008000, RZ, 0xfc, !PT ;  /* 0x8000800025777812 */ /* 0x000fe400078efcff */
[----:B------:R-:W-:Y:S02]  /*92a0*/  LOP3.LUT R118, R114, R117, RZ, 0xfc, !PT ;  /* 0x0000007572767212 */ /* 0x000fe400078efcff */
                                                                                                /* 0x00000070266e7241 */
                                                                                                /* 0x000fe4000000006f */
                                                                                                /* 0x0000007026727241 */
                                                                                                /* 0x000fc4000000806f */
                                                                                                /* 0x0000007026717241 */
                                                                                                /* 0x000fe2000001006f */
[----:B------:R-:W-:Y:S01]  /*92e0*/  HADD2 R5, R5, R110 ;  /* 0x0000006e05057230 */ /* 0x000fe20000000000 */
                                                                                                /* 0x0000007026737241 */
                                                                                                /* 0x000fe4000001806f */
                                                                                                /* 0x00000070266f7241 */
                                                                                                /* 0x000fe2000002006f */
[----:B------:R-:W-:Y:S01]  /*9310*/  HFMA2.MMA R99, R99, 1, 1, R114 ;  /* 0x3c003c0063637835 */ /* 0x000fe20000000072 */
                                                                                                /* 0x0000007725797241 */
                                                                                                /* 0x000fe20000000076 */
[----:B------:R-:W-:Y:S01]  /*9330*/  HADD2 R100, R100, R113 ;  /* 0x0000007164647230 */ /* 0x000fe20000000000 */
                                                                                                /* 0x0000007725707241 */
                                                                                                /* 0x000fe20000008076 */
[----:B------:R-:W-:Y:S01]  /*9350*/  HADD2 R111, R106.H0_H0, R111.H0_H0 ;  /* 0x2000006f6a6f7230 */ /* 0x000fe20000000800 */
                                                                                                /* 0x00000077257b7241 */
                                                                                                /* 0x000fe20000010076 */
[----:B------:R-:W-:Y:S01]  /*9370*/  HADD2 R102, R102, R121 ;  /* 0x0000007966667230 */ /* 0x000fe20000000000 */
                                                                                                /* 0x0000007725787241 */
                                                                                                /* 0x000fe20000018076 */
[----:B------:R-:W-:Y:S01]  /*9390*/  HFMA2.MMA R36, R36, 1, 1, R115 ;  /* 0x3c003c0024247835 */ /* 0x000fe20000000073 */
                                                                                                /* 0x0000007725767241 */
                                                                                                /* 0x000fe20000020076 */
[----:B------:R-:W-:Y:S01]  /*93b0*/  HFMA2.MMA R103, R103, 1, 1, R112 ;  /* 0x3c003c0067677835 */ /* 0x000fe20000000070 */
[C-C-:B------:R-:W-:Y:S01]  /*93c0*/  PRMT R106, R5.reuse, 0x5410, R102.reuse ;  /* 0x00005410056a7816 */ /* 0x140fe20000000066 */
[----:B------:R-:W-:Y:S01]  /*93d0*/  HADD2 R104, R104, R123 ;  /* 0x0000007b68687230 */ /* 0x000fe20000000000 */
[----:B------:R-:W-:Y:S01]  /*93e0*/  PRMT R102, R5, 0x7632, R102 ;  /* 0x0000763205667816 */ /* 0x000fe20000000066 */
[----:B------:R-:W-:Y:S01]  /*93f0*/  HFMA2.MMA R105, R105, 1, 1, R120 ;  /* 0x3c003c0069697835 */ /* 0x000fe20000000078 */
[----:B------:R-:W-:Y:S01]  /*9400*/  ISETP.NE.AND P0, PT, R90, 0x9, PT ;  /* 0x000000095a00780c */ /* 0x000fe20003f05270 */
[----:B------:R-:W-:Y:S01]  /*9410*/  STS [R7+UR9], R106 ;  /* 0x0000006a07007988 */ /* 0x000fe20008000809 */
[----:B------:R-:W-:Y:S01]  /*9420*/  PRMT R5, R100, 0x5410, R104 ;  /* 0x0000541064057816 */ /* 0x000fe20000000068 */
[----:B------:R-:W-:Y:S01]  /*9430*/  HADD2 R118, R107.H0_H0, R118.H0_H0 ;  /* 0x200000766b767230 */ /* 0x000fe20000000800 */
[----:B------:R-:W-:Y:S01]  /*9440*/  LOP3.LUT R109, R109, 0xaaaaa, RZ, 0xc0, !PT ;  /* 0x000aaaaa6d6d7812 */ /* 0x000fe200078ec0ff */
[----:B------:R0:W-:Y:S01]  /*9450*/  STS [R92+UR9], R102 ;  /* 0x000000665c007988 */ /* 0x0001e20008000809 */
[----:B------:R-:W-:-:S02]  /*9460*/  LOP3.LUT R108, R108, 0x7c00000, RZ, 0xc0, !PT ;  /* 0x07c000006c6c7812 */ /* 0x000fc400078ec0ff */
[----:B------:R-:W-:Y:S02]  /*9470*/  PRMT R104, R100, 0x7632, R104 ;  /* 0x0000763264687816 */ /* 0x000fe40000000068 */
[----:B------:R-:W-:Y:S02]  /*9480*/  PRMT R111, R111, 0x5410, R118 ;  /* 0x000054106f6f7816 */ /* 0x000fe40000000076 */
[----:B------:R-:W-:Y:S02]  /*9490*/  LEA.HI R109, R109, R108, RZ, 0x1f ;  /* 0x0000006c6d6d7211 */ /* 0x000fe400078ff8ff */
[C-C-:B0-----:R-:W-:Y:S02]  /*94a0*/  PRMT R92, R99.reuse, 0x5410, R103.reuse ;  /* 0x00005410635c7816 */ /* 0x141fe40000000067 */
[----:B------:R-:W-:Y:S01]  /*94b0*/  PRMT R103, R99, 0x7632, R103 ;  /* 0x0000763263677816 */ /* 0x000fe20000000067 */
[----:B------:R-:W-:Y:S02]  /*94c0*/  IMAD R109, R116, 0x8000000, R109 ;  /* 0x08000000746d7824 */ /* 0x000fe400078e026d */
[----:B------:R-:W-:Y:S04]  /*94d0*/  STS [R93+UR9], R92 ;  /* 0x0000005c5d007988 */ /* 0x000fe80008000809 */
[----:B------:R-:W-:Y:S04]  /*94e0*/  STS [R95+UR9], R103 ;  /* 0x000000675f007988 */ /* 0x000fe80008000809 */
[----:B------:R0:W-:Y:S04]  /*94f0*/  STS [R94+UR9], R5 ;  /* 0x000000055e007988 */ /* 0x0001e80008000809 */
[----:B------:R1:W-:Y:S01]  /*9500*/  STS [R97+UR9], R104 ;  /* 0x0000006861007988 */ /* 0x0003e20008000809 */
[----:B0-----:R-:W-:-:S02]  /*9510*/  PRMT R5, R36, 0x5410, R105 ;  /* 0x0000541024057816 */ /* 0x001fc40000000069 */
[----:B------:R-:W-:Y:S02]  /*9520*/  PRMT R105, R36, 0x7632, R105 ;  /* 0x0000763224697816 */ /* 0x000fe40000000069 */
[----:B------:R-:W-:Y:S01]  /*9530*/  LOP3.LUT R36, R117, 0xaaaaa, RZ, 0xc0, !PT ;  /* 0x000aaaaa75247812 */ /* 0x000fe200078ec0ff */
[----:B------:R1:W-:Y:S04]  /*9540*/  STS [R96+UR9], R5 ;  /* 0x0000000560007988 */ /* 0x0003e80008000809 */
[----:B------:R1:W-:Y:S01]  /*9550*/  STS [R98+UR9], R105 ;  /* 0x0000006962007988 */ /* 0x0003e20008000809 */
[----:B------:R-:W-:-:S03]  /*9560*/  IMAD.IADD R36, R36, 0x1, R109 ;  /* 0x0000000124247824 */ /* 0x000fc600078e026d */
        /* <DEDUP_REMOVED lines=12> */
[----:B------:R-:W1:Y:S01]  /*9630*/  LDC R98, c[0x0][0xb18] ;  /* 0x0002c600ff627b82 */ /* 0x000e620000000800 */
[----:B--2---:R-:W-:-:S07]  /*9640*/  HSET2.BF.GE.AND R94, R0.H0_H0, R94, PT ;  /* 0x0000005e005e7233 */ /* 0x004fce0003806880 */
[----:B------:R-:W2:Y:S01]  /*9650*/  LDC R100, c[0x0][0xb1c] ;  /* 0x0002c700ff647b82 */ /* 0x000ea20000000800 */
[----:B---3--:R-:W-:Y:S01]  /*9660*/  HSET2.BF.GE.AND R93, R0.H0_H0, R96, PT ;  /* 0x00000060005d7233 */ /* 0x008fe20003806880 */
[----:B------:R-:W-:-:S06]  /*9670*/  HFMA2 R96, -R94, R56.H1_H1, R10.H0_H0 ;  /* 0x300000385e607231 */ /* 0x000fcc000004010a */
[----:B------:R-:W3:Y:S01]  /*9680*/  LDC R103, c[0x0][0xb24] ;  /* 0x0002c900ff677b82 */ /* 0x000ee20000000800 */
[----:B0-----:R-:W-:Y:S02]  /*9690*/  IDP.2A.LO.S16.S8 R7, R92, UR5, R97 ;  /* 0x000000055c077c26 */ /* 0x001fe40008001661 */
[----:B------:R-:W-:-:S05]  /*96a0*/  HFMA2 R97, -R93, R56.H1_H1, R10.H0_H0 ;  /* 0x300000385d617231 */ /* 0x000fca000004010a */
[----:B------:R-:W0:Y:S01]  /*96b0*/  LDC R105, c[0x0][0xb28] ;  /* 0x0002ca00ff697b82 */ /* 0x000e220000000800 */
[----:B-1----:R-:W-:Y:S01]  /*96c0*/  IDP.2A.LO.S16.S8 R93, R95, UR5, R98 ;  /* 0x000000055f5d7c26 */ /* 0x002fe20008001662 */
[----:B------:R-:W-:-:S04]  /*96d0*/  SHF.R.U32.HI R98, RZ, 0x1a, R33 ;  /* 0x0000001aff627819 */ /* 0x000fc80000011621 */
[----:B------:R-:W-:Y:S02]  /*96e0*/  LDS R102, [R93+UR9] ;  /* 0x000000095d667984 */ /* 0x000fe40008000800 */
[----:B------:R-:W1:Y:S01]  /*96f0*/  LDC R99, c[0x0][0xb10] ;  /* 0x0002c400ff637b82 */ /* 0x000e620000000800 */
[----:B--2---:R-:W-:Y:S02]  /*9700*/  IDP.2A.HI.S16.S8 R95, R95, UR6, R100 ;  /* 0x000000065f5f7c26 */ /* 0x004fe40008003664 */
[----:B------:R-:W-:Y:S05]  /*9710*/  LDS R100, [R7+UR9] ;  /* 0x0000000907647984 */ /* 0x000fea0008000800 */
[----:B------:R-:W2:Y:S01]  /*9720*/  LDC.64 R4, c[0x0][0xb30] ;  /* 0x0002cc00ff047b82 */ /* 0x000ea20000000a00 */
[----:B---3--:R-:W-:-:S05]  /*9730*/  IDP.2A.LO.S16.S8 R94, R96, UR5, R103 ;  /* 0x00000005605e7c26 */ /* 0x008fca0008001667 */
[----:B------:R-:W-:Y:S02]  /*9740*/  LDS R104, [R94+UR9] ;  /* 0x000000095e687984 */ /* 0x000fe40008000800 */
[----:B------:R-:W3:Y:S01]  /*9750*/  LDC R108, c[0x0][0xb38] ;  /* 0x0002ce00ff6c7b82 */ /* 0x000ee20000000800 */
[----:B0-----:R-:W-:Y:S02]  /*9760*/  IDP.2A.HI.S16.S8 R96, R96, UR6, R105 ;  /* 0x0000000660607c26 */ /* 0x001fe40008003669 */
[----:B------:R-:W0:Y:S04]  /*9770*/  LDS R105, [R95+UR9] ;  /* 0x000000095f697984 */ /* 0x000e280008000800 */
[----:B------:R-:W-:Y:S01]  /*9780*/  LDS R107, [R96+UR9] ;  /* 0x00000009606b7984 */ /* 0x000fe20008000800 */
[----:B------:R-:W4:Y:S01]  /*9790*/  LDC R110, c[0x0][0xb3c] ;  /* 0x0002cf00ff6e7b82 */ /* 0x000f220000000800 */
[----:B-1----:R-:W-:-:S05]  /*97a0*/  IDP.2A.HI.S16.S8 R92, R92, UR6, R99 ;  /* 0x000000065c5c7c26 */ /* 0x002fca0008003663 */
[----:B------:R-:W1:Y:S01]  /*97b0*/  LDS R103, [R92+UR9] ;  /* 0x000000095c677984 */ /* 0x000e620008000800 */
[C---:B--2---:R-:W-:Y:S02]  /*97c0*/  IDP.2A.LO.S16.S8 R4, R97.reuse, UR5, R4 ;  /* 0x0000000561047c26 */ /* 0x044fe40008001604 */
[----:B------:R-:W-:-:S03]  /*97d0*/  IDP.2A.HI.S16.S8 R5, R97, UR6, R5 ;  /* 0x0000000661057c26 */ /* 0x000fc60008003605 */
[----:B------:R-:W-:Y:S01]  /*97e0*/  LDS R106, [R4+UR9] ;  /* 0x00000009046a7984 */ /* 0x000fe20008000800 */
[----:B---3--:R-:W-:-:S03]  /*97f0*/  HSET2.BF.GE.AND R97, R0.H0_H0, R108, PT ;  /* 0x0000006c00617233 */ /* 0x008fc60003806880 */
[----:B------:R-:W2:Y:S01]  /*9800*/  LDS R109, [R5+UR9] ;  /* 0x00000009056d7984 */ /* 0x000ea20008000800 */
[----:B------:R-:W-:Y:S02]  /*9810*/  LOP3.LUT R108, R98, 0x3e, RZ, 0xc0, !PT ;  /* 0x0000003e626c7812 */ /* 0x000fe400078ec0ff */
[----:B------:R-:W-:Y:S01]  /*9820*/  SHF.R.U32.HI R98, RZ, 0x15, R33 ;  /* 0x00000015ff627819 */ /* 0x000fe20000011621 */
[----:B------:R-:W-:Y:S01]  /*9830*/  HFMA2 R97, -R97, R56.H1_H1, R10.H0_H0 ;  /* 0x3000003861617231 */ /* 0x000fe2000004010a */
[----:B------:R-:W-:Y:S02]  /*9840*/  SHF.L.U32 R108, R55, R108, RZ ;  /* 0x0000006c376c7219 */ /* 0x000fe400000006ff */
[----:B------:R-:W-:Y:S02]  /*9850*/  LOP3.LUT R98, R98, 0x3e, RZ, 0xc0, !PT ;  /* 0x0000003e62627812 */ /* 0x000fe400078ec0ff */
[----:B----4-:R-:W-:Y:S01]  /*9860*/  IDP.2A.LO.S16.S8 R97, R97, UR5, R110 ;  /* 0x0000000561617c26 */ /* 0x010fe2000800166e */
[----:B------:R-:W-:Y:S01]  /*9870*/  LOP3.LUT R99, R108, 0xaaaaa, R33, 0xf8, !PT ;  /* 0x000aaaaa6c637812 */ /* 0x000fe200078ef821 */
[----:B------:R-:W-:Y:S01]  /*9880*/  IMAD.SHL.U32 R33, R33, 0x2, RZ ;  /* 0x0000000221217824 */ /* 0x000fe200078e00ff */
[----:B------:R-:W-:-:S02]  /*9890*/  SHF.L.U32 R98, R55, R98, RZ ;  /* 0x0000006237627219 */ /* 0x000fc400000006ff */
[----:B------:R0:W3:Y:S01]  /*98a0*/  LDS R111, [R97+UR9] ;  /* 0x00000009616f7984 */ /* 0x0000e20008000800 */
[----:B------:R-:W-:Y:S02]  /*98b0*/  LOP3.LUT R110, R34, 0x80008000, RZ, 0xfc, !PT ;  /* 0x80008000226e7812 */ /* 0x000fe400078efcff */
[----:B------:R-:W-:Y:S02]  /*98c0*/  LOP3.LUT R108, R98, 0xaaaaa, R33, 0xf8, !PT ;  /* 0x000aaaaa626c7812 */ /* 0x000fe400078ef821 */
                                                                                                /* 0x0000006e22627241 */
                                                                                                /* 0x000fe40000008063 */
                                                                                                /* 0x0000006e22217241 */
                                                                                                /* 0x000fe40000000063 */
[----:B0-----:R-:W-:Y:S02]  /*98f0*/  PRMT R97, R102, 0x7632, R105 ;  /* 0x0000763266617816 */ /* 0x001fe40000000069 */
                                                                                                /* 0x0000006e22707241 */
                                                                                                /* 0x000fc40000010063 */
                                                                                                /* 0x0000006e22637241 */
                                                                                                /* 0x000fe20000018063 */
[----:B------:R-:W-:Y:S01]  /*9920*/  HADD2 R98, R97, -R98 ;  /* 0x8000006261627230 */ /* 0x000fe20000000000 */
[----:B-1----:R-:W-:Y:S02]  /*9930*/  PRMT R34, R100, 0x7632, R103 ;  /* 0x0000763264227816 */ /* 0x002fe40000000067 */
[----:B------:R-:W-:Y:S02]  /*9940*/  PRMT R97, R104, 0x7632, R107 ;  /* 0x0000763268617816 */ /* 0x000fe4000000006b */
[----:B------:R-:W-:Y:S02]  /*9950*/  PRMT R103, R100, 0x5410, R103 ;  /* 0x0000541064677816 */ /* 0x000fe40000000067 */
[----:B------:R-:W-:Y:S01]  /*9960*/  HFMA2.MMA R33, R34, 1, 1, -R33 ;  /* 0x3c003c0022217835 */ /* 0x000fe20000100021 */
[----:B------:R-:W-:Y:S01]  /*9970*/  LOP3.LUT R34, R35, 0x80008000, RZ, 0xfc, !PT ;  /* 0x8000800023227812 */ /* 0x000fe200078efcff */
[----:B------:R-:W-:Y:S01]  /*9980*/  HFMA2.MMA R97, R97, 1, 1, -R112 ;  /* 0x3c003c0061617835 */ /* 0x000fe20000100070 */
[----:B------:R-:W-:-:S02]  /*9990*/  PRMT R104, R104, 0x5410, R107 ;  /* 0x0000541068687816 */ /* 0x000fc4000000006b */
[C-C-:B--2---:R-:W-:Y:S02]  /*99a0*/  PRMT R110, R106.reuse, 0x7632, R109.reuse ;  /* 0x000076326a6e7816 */ /* 0x144fe4000000006d */
                                                                                                /* 0x0000002223717241 */
                                                                                                /* 0x000fe4000001006c */
                                                                                                /* 0x0000002223707241 */
                                                                                                /* 0x000fe2000000806c */
[----:B------:R-:W-:Y:S01]  /*99d0*/  HADD2 R99, R110, -R99 ;  /* 0x800000636e637230 */ /* 0x000fe20000000000 */
                                                                                                /* 0x00000022236e7241 */
                                                                                                /* 0x000fe4000000006c */
                                                                                                /* 0x0000002223227241 */
                                                                                                /* 0x000fe2000001806c */
[----:B------:R-:W-:Y:S01]  /*9a00*/  HFMA2.MMA R104, R104, 1, 1, -R113 ;  /* 0x3c003c0068687835 */ /* 0x000fe20000100071 */
[----:B------:R-:W-:-:S02]  /*9a10*/  PRMT R109, R106, 0x5410, R109 ;  /* 0x000054106a6d7816 */ /* 0x000fc4000000006d */
                                                                                                /* 0x0000006221647241 */
                                                                                                /* 0x000fe400000003ff */
                                                                                                /* 0x0000006361237241 */
                                                                                                /* 0x000fe400000003ff */
[----:B------:R-:W-:Y:S01]  /*9a40*/  PRMT R115, R102, 0x5410, R105 ;  /* 0x0000541066737816 */ /* 0x000fe20000000069 */
[----:B------:R-:W-:Y:S01]  /*9a50*/  HFMA2.MMA R102, R103, 1, 1, -R110 ;  /* 0x3c003c0067667835 */ /* 0x000fe2000010006e */
[----:B------:R-:W-:Y:S02]  /*9a60*/  HADD2 R103, R109, -R34 ;  /* 0x800000226d677230 */ /* 0x000fe40000000000 */
[----:B------:R-:W-:Y:S01]  /*9a70*/  IMAD R105, R35, 0x10, R100 ;  /* 0x0000001023697824 */ /* 0x000fe200078e0264 */
[C-C-:B---3--:R-:W-:Y:S01]  /*9a80*/  PRMT R34, R111.reuse, 0x7632, R82.reuse ;  /* 0x000076326f227816 */ /* 0x148fe20000000052 */
[----:B------:R-:W-:Y:S01]  /*9a90*/  HADD2 R100, R115, -R112 ;  /* 0x8000007073647230 */ /* 0x000fe20000000000 */
[----:B------:R-:W-:-:S02]  /*9aa0*/  PRMT R82, R111, 0x7610, R82 ;  /* 0x000076106f527816 */ /* 0x000fc40000000052 */
                                                                                                /* 0x000000ff226c7241 */
                                                                                                /* 0x000fe400000003ff */
                                                                                                /* 0x0000006768237241 */
                                                                                                /* 0x000fe400000003ff */
                                                                                                /* 0x00000064666a7241 */
                                                                                                /* 0x000fe200000003ff */
[----:B------:R-:W-:Y:S01]  /*9ae0*/  IMAD R110, R108, 0x100, R105 ;  /* 0x000001006c6e7824 */ /* 0x000fe200078e0269 */
                                                                                                /* 0x000000ff526c7241 */
                                                                                                /* 0x000fe400000003ff */
                                                                                                /* 0x0000006466697242 */
                                                                                                /* 0x000fe200000017ff */
[----:B------:R-:W-:Y:S01]  /*9b10*/  IMAD R35, R35, 0x10, R106 ;  /* 0x0000001023237824 */ /* 0x000fe200078e026a */
[----:B------:R-:W-:Y:S02]  /*9b20*/  POPC R115, R110 ;  /* 0x0000006e00737309 */ /* 0x000fe40000000000 */
                                                                                                /* 0x00000067686b7242 */
                                                                                                /* 0x000fe20000109769 */
[----:B------:R-:W-:Y:S01]  /*9b40*/  IMAD R35, R108, 0x100, R35 ;  /* 0x000001006c237824 */ /* 0x000fe200078e0223 */
                                                                                                /* 0x00000062216c7242 */
                                                                                                /* 0x000fc400000017ff */
                                                                                                /* 0x0000006466697241 */
                                                                                                /* 0x000fe40000001069 */
                                                                                                /* 0x0000006361707242 */
                                                                                                /* 0x000fe2000010976c */
[----:B------:R-:W0:Y:S01]  /*9b80*/  POPC R109, R35 ;  /* 0x00000023006d7309 */ /* 0x000e220000000000 */
                                                                                                /* 0x00000067686a7241 */
                                                                                                /* 0x000fe4000000906b */
                                                                                                /* 0x00000062216f7241 */
                                                                                                /* 0x000fe4000000106c */
                                                                                                /* 0x0000006361727241 */
                                                                                                /* 0x000fe40000009070 */
                                                                                                /* 0x0000006a696c7242 */
                                                                                                /* 0x000fc400000017ff */
                                                                                                /* 0x000000726f717242 */
                                                                                                /* 0x000fe400000017ff */
                                                                                                /* 0x0000006a69697241 */
                                                                                                /* 0x000fe4000000106c */
                                                                                                /* 0x200000066b6b7241 */
                                                                                                /* 0x000fe4000000106c */
                                                                                                /* 0x000000726f6f7241 */
                                                                                                /* 0x000fe40000001071 */
                                                                                                /* 0x2000000670707241 */
                                                                                                /* 0x000fe40000001071 */
                                                                                                /* 0x0000005269067242 */
                                                                                                /* 0x000fc400000017ff */
                                                                                                /* 0x000000226f717242 */
                                                                                                /* 0x000fe400000017ff */
                                                                                                /* 0x0000005269697241 */
                                                                                                /* 0x000fe40000001006 */
[----:B0-----:R-:W-:Y:S02]  /*9c50*/  LOP3.LUT R109, R109, 0x1, RZ, 0xc0, !PT ;  /* 0x000000016d6d7812 */ /* 0x001fe400078ec0ff */
                                                                                                /* 0x200000ff70707241 */
                                                                                                /* 0x000fe40000001071 */
                                                                                                /* 0x200000ff6b6b7241 */
                                                                                                /* 0x000fe20000001006 */
[----:B------:R-:W-:Y:S01]  /*9c80*/  HFMA2.MMA R105, R105, R80, -RZ ;  /* 0x0000005069697235 */ /* 0x000fe200001000ff */
[----:B------:R-:W-:Y:S01]  /*9c90*/  LOP3.LUT R115, R115, 0x1, RZ, 0xc0, !PT ;  /* 0x0000000173737812 */ /* 0x000fe200078ec0ff */
[----:B------:R-:W-:Y:S01]  /*9ca0*/  IMAD.SHL.U32 R108, R112, 0x2, RZ ;  /* 0x00000002706c7824 */ /* 0x000fe200078e00ff */
                                                                                                /* 0x000000226f6f7241 */
                                                                                                /* 0x000fe20000001071 */
[----:B------:R-:W-:Y:S01]  /*9cc0*/  IMAD.SHL.U32 R106, R107, 0x2, RZ ;  /* 0x000000026b6a7824 */ /* 0x000fe200078e00ff */
[----:B------:R-:W-:Y:S01]  /*9cd0*/  ISETP.NE.U32.AND P0, PT, R109, 0x1, PT ;  /* 0x000000016d00780c */ /* 0x000fe20003f05070 */
[----:B------:R-:W-:Y:S01]  /*9ce0*/  IMAD.SHL.U32 R107, R107, 0x400000, RZ ;  /* 0x004000006b6b7824 */ /* 0x000fe200078e00ff */
[----:B------:R-:W-:Y:S01]  /*9cf0*/  ISETP.NE.U32.AND P1, PT, R115, 0x1, PT ;  /* 0x000000017300780c */ /* 0x000fe20003f25070 */
[----:B------:R-:W-:Y:S01]  /*9d00*/  HMUL2 R34, R111, R80 ;  /* 0x000000506f227232 */ /* 0x000fe20000000000 */
[----:B------:R-:W-:-:S02]  /*9d10*/  SEL R6, R91, 0xa820a820, !P0 ;  /* 0xa820a8205b067807 */ /* 0x000fc40004000000 */
[----:B------:R-:W-:Y:S02]  /*9d20*/  SEL R109, R91, 0xa820a820, !P1 ;  /* 0xa820a8205b6d7807 */ /* 0x000fe40004800000 */
[----:B------:R-:W-:Y:S02]  /*9d30*/  LOP3.LUT R108, R108, 0x1e, RZ, 0xc0, !PT ;  /* 0x0000001e6c6c7812 */ /* 0x000fe400078ec0ff */
[----:B------:R-:W-:Y:S02]  /*9d40*/  LOP3.LUT R106, R106, 0x1e, RZ, 0xc0, !PT ;  /* 0x0000001e6a6a7812 */ /* 0x000fe400078ec0ff */
                                                                                                /* 0x4040000606067241 */
                                                                                                /* 0x000fe40000000023 */
                                                                                                /* 0x4040006d6d6e7241 */
                                                                                                /* 0x000fe4000000006e */
[----:B------:R-:W-:-:S02]  /*9d70*/  HMNMX2 R34, |R34|, 65504, 65504, PT ;  /* 0x7bff7bff22227840 */ /* 0x000fc40003800200 */
[----:B------:R-:W-:Y:S02]  /*9d80*/  HMNMX2 R35, |R105|, 65504, 65504, PT ;  /* 0x7bff7bff69237840 */ /* 0x000fe40003800200 */
[C---:B------:R-:W-:Y:S02]  /*9d90*/  SHF.L.U32 R109, R55.reuse, R108, RZ ;  /* 0x0000006c376d7219 */ /* 0x040fe400000006ff */
[----:B------:R-:W-:Y:S02]  /*9da0*/  SHF.L.U32 R105, R55, R106, RZ ;  /* 0x0000006a37697219 */ /* 0x000fe400000006ff */
[----:B------:R-:W-:Y:S02]  /*9db0*/  LOP3.LUT R111, R34, 0x80008000, RZ, 0xfc, !PT ;  /* 0x80008000226f7812 */ /* 0x000fe400078efcff */
[----:B------:R-:W-:Y:S02]  /*9dc0*/  LOP3.LUT R109, R109, R110, RZ, 0xfc, !PT ;  /* 0x0000006e6d6d7212 */ /* 0x000fe400078efcff */
[----:B------:R-:W-:-:S02]  /*9dd0*/  LOP3.LUT R108, R35, 0x80008000, RZ, 0xfc, !PT ;  /* 0x80008000236c7812 */ /* 0x000fc400078efcff */
[----:B------:R-:W-:Y:S02]  /*9de0*/  LOP3.LUT R106, R105, R6, RZ, 0xfc, !PT ;  /* 0x00000006696a7212 */ /* 0x000fe400078efcff */
                                                                                                /* 0x0000006f22727241 */
                                                                                                /* 0x000fe4000000006d */
                                                                                                /* 0x0000006f22717241 */
                                                                                                /* 0x000fe4000000806d */
                                                                                                /* 0x0000006f22747241 */
                                                                                                /* 0x000fe2000001006d */
[----:B------:R-:W-:Y:S01]  /*9e20*/  HADD2 R33, R33, R114 ;  /* 0x0000007221217230 */ /* 0x000fe20000000000 */
                                                                                                /* 0x0000006f22767241 */
                                                                                                /* 0x000fe4000001806d */
                                                                                                /* 0x0000006c23697241 */
                                                                                                /* 0x000fe2000000006a */
[----:B------:R-:W-:Y:S01]  /*9e50*/  HFMA2.MMA R98, R98, 1, 1, R113 ;  /* 0x3c003c0062627835 */ /* 0x000fe20000000071 */
                                                                                                /* 0x0000006c236d7241 */
                                                                                                /* 0x000fe2000000806a */
[----:B------:R-:W-:Y:S01]  /*9e70*/  HFMA2.MMA R97, R97, 1, 1, R116 ;  /* 0x3c003c0061617835 */ /* 0x000fe20000000074 */
                                                                                                /* 0x0000006c236f7241 */
                                                                                                /* 0x000fe2000001006a */
[----:B------:R-:W-:Y:S01]  /*9e90*/  HADD2 R102, R102, R105 ;  /* 0x0000006966667230 */ /* 0x000fe20000000000 */
                                                                                                /* 0x0000006c236a7241 */
                                                                                                /* 0x000fe2000001806a */
        /* <DEDUP_REMOVED lines=15> */
[C-C-:B-1----:R-:W-:Y:S02]  /*9fa0*/  PRMT R92, R100.reuse, 0x5410, R98.reuse ;  /* 0x00005410645c7816 */ /* 0x142fe40000000062 */
[----:B------:R-:W-:Y:S02]  /*9fb0*/  PRMT R98, R100, 0x7632, R98 ;  /* 0x0000763264627816 */ /* 0x000fe40000000062 */
[----:B------:R-:W-:Y:S01]  /*9fc0*/  LOP3.LUT R33, R110, 0x2aaaa, RZ, 0xc0, !PT ;  /* 0x0002aaaa6e217812 */ /* 0x000fe200078ec0ff */
[----:B------:R0:W-:Y:S04]  /*9fd0*/  STS [R93+UR9], R92 ;  /* 0x0000005c5d007988 */ /* 0x0001e80008000809 */
[----:B------:R1:W-:Y:S01]  /*9fe0*/  STS [R95+UR9], R98 ;  /* 0x000000625f007988 */ /* 0x0003e20008000809 */
[----:B------:R-:W-:-:S03]  /*9ff0*/  IMAD.IADD R33, R33, 0x1, R112 ;  /* 0x0000000121217824 */ /* 0x000fc600078e0270 */
[----:B------:R1:W-:Y:S01]  /*a000*/  STS [R94+UR9], R7 ;  /* 0x000000075e007988 */ /* 0x0003e20008000809 */
[C-C-:B0-----:R-:W-:Y:S02]  /*a010*/  PRMT R93, R103.reuse, 0x5410, R99.reuse ;  /* 0x00005410675d7816 */ /* 0x141fe40000000063 */
[----:B------:R-:W-:Y:S01]  /*a020*/  PRMT R99, R103, 0x7632, R99 ;  /* 0x0000763267637816 */ /* 0x000fe20000000063 */
        /* <DEDUP_REMOVED lines=22> */
[----:B------:R-:W3:Y:S01]  /*a190*/  LDC.64 R6, c[0x0][0xb60] ;  /* 0x0002d800ff067b82 */ /* 0x000ee20000000a00 */
[C---:B0-----:R-:W-:Y:S01]  /*a1a0*/  IDP.2A.LO.S16.S8 R5, R93.reuse, UR5, R96 ;  /* 0x000000055d057c26 */ /* 0x041fe20008001660 */
[----:B------:R-:W-:Y:S04]  /*a1b0*/  LDS R97, [R92+UR9] ;  /* 0x000000095c617984 */ /* 0x000fe80008000800 */
[----:B------:R-:W-:Y:S02]  /*a1c0*/  LDS R96, [R5+UR9] ;  /* 0x0000000905607984 */ /* 0x000fe40008000800 */
[----:B------:R-:W0:Y:S01]  /*a1d0*/  LDC R100, c[0x0][0xb6c] ;  /* 0x0002db00ff647b82 */ /* 0x000e220000000800 */
[----:B-1----:R-:W-:-:S05]  /*a1e0*/  IDP.2A.HI.S16.S8 R93, R93, UR6, R98 ;  /* 0x000000065d5d7c26 */ /* 0x002fca0008003662 */
[----:B------:R-:W1:Y:S01]  /*a1f0*/  LDS R99, [R93+UR9] ;  /* 0x000000095d637984 */ /* 0x000e620008000800 */
[----:B--2---:R-:W-:-:S05]  /*a200*/  HSET2.BF.GE.AND R95, R0.H0_H0, R95, PT ;  /* 0x0000005f005f7233 */ /* 0x004fca0003806880 */
[----:B------:R-:W-:Y:S02]  /*a210*/  HFMA2 R95, -R95, R56.H1_H1, R10.H0_H0 ;  /* 0x300000385f5f7231 */ /* 0x000fe4000004010a */
[C---:B---3--:R-:W-:Y:S02]  /*a220*/  IDP.2A.LO.S16.S8 R6, R94.reuse, UR5, R6 ;  /* 0x000000055e067c26 */ /* 0x048fe40008001606 */
[----:B------:R-:W-:Y:S02]  /*a230*/  IDP.2A.HI.S16.S8 R7, R94, UR6, R7 ;  /* 0x000000065e077c26 */ /* 0x000fe40008003607 */
[----:B------:R-:W2:Y:S04]  /*a240*/  LDS R94, [R4+UR9] ;  /* 0x00000009045e7984 */ /* 0x000ea80008000800 */
[----:B------:R-:W-:Y:S01]  /*a250*/  LDS R98, [R6+UR9] ;  /* 0x0000000906627984 */ /* 0x000fe20008000800 */
[----:B0-----:R-:W-:Y:S01]  /*a260*/  IDP.2A.LO.S16.S8 R95, R95, UR5, R100 ;  /* 0x000000055f5f7c26 */ /* 0x001fe20008001664 */
[----:B------:R-:W-:-:S02]  /*a270*/  LOP3.LUT R100, R30, 0xffff, RZ, 0xc0, !PT ;  /* 0x0000ffff1e647812 */ /* 0x000fc400078ec0ff */
[----:B------:R-:W0:Y:S01]  /*a280*/  LDS R103, [R7+UR9] ;  /* 0x0000000907677984 */ /* 0x000e220008000800 */
[----:B------:R-:W-:Y:S02]  /*a290*/  LOP3.LUT R30, R31, 0x80008000, RZ, 0xfc, !PT ;  /* 0x800080001f1e7812 */ /* 0x000fe400078efcff */
                                                                                                /* 0x0000006920667241 */
                                                                                                /* 0x000fe20000000064 */
[----:B------:R-:W3:Y:S01]  /*a2b0*/  LDS R95, [R95+UR9] ;  /* 0x000000095f5f7984 */ /* 0x000ee20008000800 */
                                                                                                /* 0x0000006920687241 */
                                                                                                /* 0x000fe40000008064 */
                                                                                                /* 0x0000006920207241 */
                                                                                                /* 0x000fe40000010064 */
                                                                                                /* 0x0000001e1f647241 */
                                                                                                /* 0x000fe4000000006a */
                                                                                                /* 0x0000001e1f697241 */
                                                                                                /* 0x000fc4000000806a */
                                                                                                /* 0x0000001e1f1f7241 */
                                                                                                /* 0x000fe4000001006a */
[C-C-:B-1----:R-:W-:Y:S02]  /*a310*/  PRMT R30, R96.reuse, 0x7632, R99.reuse ;  /* 0x00007632601e7816 */ /* 0x142fe40000000063 */
[----:B------:R-:W-:-:S04]  /*a320*/  PRMT R109, R96, 0x5410, R99 ;  /* 0x00005410606d7816 */ /* 0x000fc80000000063 */
[----:B------:R-:W-:Y:S01]  /*a330*/  HFMA2.MMA R30, R30, 1, 1, -R105 ;  /* 0x3c003c001e1e7835 */ /* 0x000fe20000100069 */
[----:B------:R-:W-:Y:S01]  /*a340*/  HADD2 R104, R109, -R104 ;  /* 0x800000686d687230 */ /* 0x000fe20000000000 */
[C-C-:B--2---:R-:W-:Y:S02]  /*a350*/  PRMT R107, R94.reuse, 0x5410, R97.reuse ;  /* 0x000054105e6b7816 */ /* 0x144fe40000000061 */
[----:B------:R-:W-:-:S04]  /*a360*/  PRMT R97, R94, 0x7632, R97 ;  /* 0x000076325e617816 */ /* 0x000fc80000000061 */
[----:B------:R-:W-:Y:S01]  /*a370*/  HFMA2.MMA R102, R107, 1, 1, -R102 ;  /* 0x3c003c006b667835 */ /* 0x000fe20000100066 */
[----:B------:R-:W-:Y:S01]  /*a380*/  HADD2 R100, R97, -R100 ;  /* 0x8000006461647230 */ /* 0x000fe20000000000 */
[C-C-:B0-----:R-:W-:Y:S02]  /*a390*/  PRMT R94, R98.reuse, 0x7632, R103.reuse ;  /* 0x00007632625e7816 */ /* 0x141fe40000000067 */
[----:B------:R-:W-:Y:S02]  /*a3a0*/  PRMT R103, R98, 0x5410, R103 ;  /* 0x0000541062677816 */ /* 0x000fe40000000067 */
                                                                                                /* 0x0000001e64617241 */
                                                                                                /* 0x000fe200000003ff */
[----:B------:R-:W-:Y:S01]  /*a3c0*/  HADD2 R105, R94, -R31 ;  /* 0x8000001f5e697230 */ /* 0x000fe20000000000 */
[C-C-:B---3--:R-:W-:Y:S02]  /*a3d0*/  PRMT R31, R95.reuse, 0x7632, R82.reuse ;  /* 0x000076325f1f7816 */ /* 0x148fe40000000052 */
[----:B------:R-:W-:Y:S01]  /*a3e0*/  HFMA2.MMA R94, R103, 1, 1, -R32 ;  /* 0x3c003c00675e7835 */ /* 0x000fe20000100020 */
[----:B------:R-:W-:-:S02]  /*a3f0*/  PRMT R82, R95, 0x7610, R82 ;  /* 0x000076105f527816 */ /* 0x000fc40000000052 */
                                                                                                /* 0x0000001f69607241 */
                                                                                                /* 0x000fe400000003ff */
                                                                                                /* 0x00000068665f7241 */
                                                                                                /* 0x000fc600000003ff */
[----:B------:R-:W-:Y:S01]  /*a420*/  IMAD R99, R96, 0x10, R97 ;  /* 0x0000001060637824 */ /* 0x000fe200078e0261 */
                                                                                                /* 0x0000001e64607242 */
                                                                                                /* 0x000fe400000017ff */
                                                                                                /* 0x000000525e207241 */
                                                                                                /* 0x000fe200000003ff */
[----:B------:R-:W0:Y:S01]  /*a450*/  POPC R108, R99 ;  /* 0x00000063006c7309 */ /* 0x000e220000000000 */
                                                                                                /* 0x0000001f696a7242 */
                                                                                                /* 0x000fe40000109760 */
                                                                                                /* 0x0000001e64627241 */
                                                                                                /* 0x000fe20000001060 */
[----:B------:R-:W-:Y:S01]  /*a480*/  IMAD R32, R32, 0x10, R95 ;  /* 0x0000001020207824 */ /* 0x000fe200078e025f */
                                                                                                /* 0x00000068665f7242 */
                                                                                                /* 0x000fe400000017ff */
                                                                                                /* 0x0000001f69677241 */
                                                                                                /* 0x000fe2000000906a */
[----:B------:R-:W1:Y:S01]  /*a4b0*/  POPC R97, R32 ;  /* 0x0000002000617309 */ /* 0x000e620000000000 */
                                                                                                /* 0x000000525e1f7242 */
                                                                                                /* 0x000fc4000010975f */
                                                                                                /* 0x00000067626b7242 */
                                                                                                /* 0x000fe400000017ff */
                                                                                                /* 0x00000068665f7241 */
                                                                                                /* 0x000fe4000000105f */
                                                                                                /* 0x000000525e607241 */
                                                                                                /* 0x000fe4000000901f */
                                                                                                /* 0x0000006762677241 */
                                                                                                /* 0x000fe4000000106b */
                                                                                                /* 0x000000605f627242 */
                                                                                                /* 0x000fe400000017ff */
[----:B0-----:R-:W-:Y:S01]  /*a520*/  LOP3.LUT R108, R108, 0x1, RZ, 0xc0, !PT ;  /* 0x000000016c6c7812 */ /* 0x001fe200078ec0ff */
[----:B------:R-:W-:Y:S01]  /*a530*/  HMUL2 R103, R103, R80 ;  /* 0x0000005067677232 */ /* 0x000fe20000000000 */
                                                                                                /* 0x000000605f5f7241 */
                                                                                                /* 0x000fc40000001062 */
[----:B------:R-:W-:Y:S02]  /*a550*/  ISETP.NE.U32.AND P0, PT, R108, 0x1, PT ;  /* 0x000000016c00780c */ /* 0x000fe40003f05070 */
[----:B-1----:R-:W-:Y:S02]  /*a560*/  LOP3.LUT R97, R97, 0x1, RZ, 0xc0, !PT ;  /* 0x0000000161617812 */ /* 0x002fe400078ec0ff */
                                                                                                /* 0x200000ff1f1f7241 */
                                                                                                /* 0x000fe20000001062 */
[----:B------:R-:W-:Y:S01]  /*a580*/  HFMA2.MMA R95, R95, R80, -RZ ;  /* 0x000000505f5f7235 */ /* 0x000fe200001000ff */
                                                                                                /* 0x200000ff6a6a7241 */
                                                                                                /* 0x000fe4000000106b */
[----:B------:R-:W-:Y:S01]  /*a5a0*/  SEL R108, R91, 0xa820a820, !P0 ;  /* 0xa820a8205b6c7807 */ /* 0x000fe20004000000 */
[----:B------:R-:W-:Y:S01]  /*a5b0*/  IMAD.SHL.U32 R96, R31, 0x2, RZ ;  /* 0x000000021f607824 */ /* 0x000fe200078e00ff */
[----:B------:R-:W-:Y:S01]  /*a5c0*/  ISETP.NE.U32.AND P0, PT, R97, 0x1, PT ;  /* 0x000000016100780c */ /* 0x000fe20003f05070 */
[----:B------:R-:W-:Y:S01]  /*a5d0*/  IMAD.SHL.U32 R106, R106, 0x2, RZ ;  /* 0x000000026a6a7824 */ /* 0x000fe200078e00ff */
                                                                                                /* 0x4040006c6c637241 */
                                                                                                /* 0x000fc40000000063 */
[----:B------:R-:W-:Y:S02]  /*a5f0*/  SEL R31, R91, 0xa820a820, !P0 ;  /* 0xa820a8205b1f7807 */ /* 0x000fe40004000000 */
[----:B------:R-:W-:Y:S02]  /*a600*/  LOP3.LUT R98, R96, 0x1e, RZ, 0xc0, !PT ;  /* 0x0000001e60627812 */ /* 0x000fe400078ec0ff */
                                                                                                /* 0x4040001f1f607241 */
                                                                                                /* 0x000fe40000000020 */
[----:B------:R-:W-:Y:S02]  /*a620*/  LOP3.LUT R106, R106, 0x1e, RZ, 0xc0, !PT ;  /* 0x0000001e6a6a7812 */ /* 0x000fe400078ec0ff */
[----:B------:R-:W-:Y:S02]  /*a630*/  HMNMX2 R32, |R95|, 65504, 65504, PT ;  /* 0x7bff7bff5f207840 */ /* 0x000fe40003800200 */
[----:B------:R-:W-:-:S02]  /*a640*/  SHF.L.U32 R97, R55, R98, RZ ;  /* 0x0000006237617219 */ /* 0x000fc400000006ff */
[----:B------:R-:W-:Y:S02]  /*a650*/  SHF.L.U32 R106, R55, R106, RZ ;  /* 0x0000006a376a7219 */ /* 0x000fe400000006ff */
[----:B------:R-:W-:Y:S02]  /*a660*/  LOP3.LUT R97, R97, R96, RZ, 0xfc, !PT ;  /* 0x0000006061617212 */ /* 0x000fe400078efcff */
[----:B------:R-:W-:Y:S02]  /*a670*/  LOP3.LUT R95, R32, 0x80008000, RZ, 0xfc, !PT ;  /* 0x80008000205f7812 */ /* 0x000fe400078efcff */
[----:B------:R-:W-:Y:S02]  /*a680*/  HMNMX2 R31, |R103|, 65504, 65504, PT ;  /* 0x7bff7bff671f7840 */ /* 0x000fe40003800200 */
[----:B------:R-:W-:Y:S02]  /*a690*/  LOP3.LUT R106, R106, R99, RZ, 0xfc, !PT ;  /* 0x000000636a6a7212 */ /* 0x000fe400078efcff */
                                                                                                /* 0x0000005f20637241 */
                                                                                                /* 0x000fc40000000061 */
[----:B------:R-:W-:Y:S02]  /*a6b0*/  LOP3.LUT R96, R31, 0x80008000, RZ, 0xfc, !PT ;  /* 0x800080001f607812 */ /* 0x000fe400078efcff */
[----:B------:R-:W-:Y:S02]  /*a6c0*/  ISETP.NE.AND P0, PT, R90, 0xb, PT ;  /* 0x0000000b5a00780c */ /* 0x000fe40003f05270 */
                                                                                                /* 0x000000601f677241 */
                                                                                                /* 0x000fe2000000006a */
[----:B------:R-:W-:Y:S01]  /*a6e0*/  HFMA2.MMA R102, R102, 1, 1, R99 ;  /* 0x3c003c0066667835 */ /* 0x000fe20000000063 */
                                                                                                /* 0x000000601f6b7241 */
                                                                                                /* 0x000fe4000000806a */
                                                                                                /* 0x0000005f20637241 */
                                                                                                /* 0x000fe20000008061 */
[----:B------:R-:W-:Y:S01]  /*a710*/  HADD2 R100, R100, R103 ;  /* 0x0000006764647230 */ /* 0x000fe20000000000 */
                                                                                                /* 0x000000601f607241 */
                                                                                                /* 0x000fe2000001006a */
[----:B------:R-:W-:Y:S01]  /*a730*/  HADD2 R30, R30, R107 ;  /* 0x0000006b1e1e7230 */ /* 0x000fe20000000000 */
                                                                                                /* 0x0000005f205f7241 */
                                                                                                /* 0x000fe20000010061 */
[----:B------:R-:W-:Y:S01]  /*a750*/  HADD2 R99, R104, R99 ;  /* 0x0000006368637230 */ /* 0x000fe20000000000 */
[----:B------:R-:W-:-:S02]  /*a760*/  LOP3.LUT R97, R97, 0xffff, RZ, 0xc0, !PT ;  /* 0x0000ffff61617812 */ /* 0x000fc400078ec0ff */
[----:B------:R-:W-:Y:S02]  /*a770*/  HFMA2.MMA R96, R105, 1, 1, R96 ;  /* 0x3c003c0069607835 */ /* 0x000fe40000000060 */
[----:B------:R-:W-:Y:S01]  /*a780*/  HFMA2.MMA R94, R94, 1, 1, R95 ;  /* 0x3c003c005e5e7835 */ /* 0x000fe2000000005f */
[C-C-:B------:R-:W-:Y:S02]  /*a790*/  PRMT R95, R102.reuse, 0x5410, R100.reuse ;  /* 0x00005410665f7816 */ /* 0x140fe40000000064 */
[----:B------:R-:W-:-:S03]  /*a7a0*/  PRMT R100, R102, 0x7632, R100 ;  /* 0x0000763266647816 */ /* 0x000fc60000000064 */
[----:B------:R0:W-:Y:S04]  /*a7b0*/  STS [R4+UR9], R95 ;  /* 0x0000005f04007988 */ /* 0x0001e80008000809 */
[----:B------:R1:W-:Y:S01]  /*a7c0*/  STS [R92+UR9], R100 ;  /* 0x000000645c007988 */ /* 0x0003e20008000809 */
[C---:B0-----:R-:W-:Y:S02]  /*a7d0*/  PRMT R4, R99.reuse, 0x5410, R30 ;  /* 0x0000541063047816 */ /* 0x041fe4000000001e */
[C---:B------:R-:W-:Y:S02]  /*a7e0*/  PRMT R95, R94.reuse, 0x5410, R96 ;  /* 0x000054105e5f7816 */ /* 0x040fe40000000060 */
[----:B-1----:R-:W-:Y:S01]  /*a7f0*/  PRMT R92, R99, 0x7632, R30 ;  /* 0x00007632635c7816 */ /* 0x002fe2000000001e */
[----:B------:R0:W-:Y:S01]  /*a800*/  STS [R5+UR9], R4 ;  /* 0x0000000405007988 */ /* 0x0001e20008000809 */
[----:B------:R-:W-:-:S02]  /*a810*/  PRMT R96, R94, 0x7632, R96 ;  /* 0x000076325e607816 */ /* 0x000fc40000000060 */
[----:B------:R-:W-:Y:S01]  /*a820*/  PRMT R30, R106, 0x1054, R97 ;  /* 0x000010546a1e7816 */ /* 0x000fe20000000061 */
[----:B------:R0:W-:Y:S04]  /*a830*/  STS [R93+UR9], R92 ;  /* 0x0000005c5d007988 */ /* 0x0001e80008000809 */
[----:B------:R0:W-:Y:S04]  /*a840*/  STS [R6+UR9], R95 ;  /* 0x0000005f06007988 */ /* 0x0001e80008000809 */
[----:B------:R0:W-:Y:S01]  /*a850*/  STS [R7+UR9], R96 ;  /* 0x0000006007007988 */ /* 0x0001e20008000809 */
[----:B------:R-:W-:Y:S06]  /*a860*/  BAR.SYNC 0x0 ;  /* 0x000000ff0000791d */ /* 0x000fec0000000000 */
[----:B0-----:R-:W-:Y:S05]  /*a870*/  @!P0 BRA `(.L_x_35) ;  /* 0x0000005c00648947 */ /* 0x001fea0003800000 */
[----:B------:R-:W0:Y:S01]  /*a880*/  LDC R92, c[0x0][0xb74] ;  /* 0x0002dd00ff5c7b82 */ /* 0x000e220000000800 */
[----:B------:R-:W-:Y:S02]  /*a890*/  SHF.R.U32.HI R106, RZ, 0x10, R27 ;  /* 0x00000010ff6a7819 */ /* 0x000fe4000001161b */
[----:B------:R-:W-:Y:S02]  /*a8a0*/  LOP3.LUT R27, R27, 0xffff, RZ, 0xc0, !PT ;  /* 0x0000ffff1b1b7812 */ /* 0x000fe400078ec0ff */
[----:B------:R-:W-:-:S03]  /*a8b0*/  LOP3.LUT R104, R29, 0x80008000, RZ, 0xfc, !PT ;  /* 0x800080001d687812 */ /* 0x000fc600078efcff */
        /* <DEDUP_REMOVED lines=14> */
[----:B------:R-:W3:Y:S01]  /*a9a0*/  LDC.64 R6, c[0x0][0xb90] ;  /* 0x0002e400ff067b82 */ /* 0x000ee20000000a00 */
[C---:B0-----:R-:W-:Y:S02]  /*a9b0*/  IDP.2A.LO.S16.S8 R4, R92.reuse, UR5, R4 ;  /* 0x000000055c047c26 */ /* 0x041fe40008001604 */
[----:B------:R-:W-:-:S05]  /*a9c0*/  IDP.2A.HI.S16.S8 R5, R92, UR6, R5 ;  /* 0x000000065c057c26 */ /* 0x000fca0008003605 */
[----:B------:R-:W0:Y:S01]  /*a9d0*/  LDC R97, c[0x0][0xb84] ;  /* 0x0002e100ff617b82 */ /* 0x000e220000000800 */
[C---:B-1----:R-:W-:Y:S01]  /*a9e0*/  IDP.2A.LO.S16.S8 R92, R96.reuse, UR5, R103 ;  /* 0x00000005605c7c26 */ /* 0x042fe20008001667 */
[----:B------:R-:W-:Y:S04]  /*a9f0*/  LDS R98, [R5+UR9] ;  /* 0x0000000905627984 */ /* 0x000fe80008000800 */
[----:B------:R-:W-:Y:S02]  /*aa00*/  LDS R103, [R92+UR9] ;  /* 0x000000095c677984 */ /* 0x000fe40008000800 */
[----:B------:R-:W1:Y:S01]  /*aa10*/  LDC R99, c[0x0][0xb88] ;  /* 0x0002e200ff637b82 */ /* 0x000e620000000800 */
[----:B--2---:R-:W-:Y:S01]  /*aa20*/  IDP.2A.HI.S16.S8 R96, R96, UR6, R105 ;  /* 0x0000000660607c26 */ /* 0x004fe20008003669 */
[----:B------:R-:W-:-:S04]  /*aa30*/  LOP3.LUT R105, R28, 0x80008000, RZ, 0xfc, !PT ;  /* 0x800080001c697812 */ /* 0x000fc800078efcff */
                                                                                                /* 0x000000691c6b7241 */
                                                                                                /* 0x000fe2000000006a */
[----:B------:R-:W2:Y:S01]  /*aa50*/  LDS R96, [R96+UR9] ;  /* 0x0000000960607984 */ /* 0x000ea20008000800 */
[C---:B---3--:R-:W-:Y:S01]  /*aa60*/  IDP.2A.LO.S16.S8 R6, R95.reuse, UR5, R6 ;  /* 0x000000055f067c26 */ /* 0x048fe20008001606 */
                                                                                                /* 0x000000691c6c7241 */
                                                                                                /* 0x000fe2000000806a */
[----:B------:R-:W-:Y:S01]  /*aa80*/  IDP.2A.HI.S16.S8 R7, R95, UR6, R7 ;  /* 0x000000065f077c26 */ /* 0x000fe20008003607 */
                                                                                                /* 0x000000691c6d7241 */
                                                                                                /* 0x000fe2000001006a */
[----:B------:R-:W3:Y:S01]  /*aaa0*/  LDS R95, [R4+UR9] ;  /* 0x00000009045f7984 */ /* 0x000ee20008000800 */
                                                                                                /* 0x000000691c6e7241 */
                                                                                                /* 0x000fe4000001806a */
                                                                                                /* 0x000000681d1c7241 */
                                                                                                /* 0x000fe2000000001b */
[----:B0-----:R-:W-:Y:S01]  /*aad0*/  IDP.2A.LO.S16.S8 R93, R94, UR5, R97 ;  /* 0x000000055e5d7c26 */ /* 0x001fe20008001661 */
[----:B------:R-:W-:Y:S01]  /*aae0*/  LDS R102, [R7+UR9] ;  /* 0x0000000907667984 */ /* 0x000fe20008000800 */
                                                                                                /* 0x000000681d697241 */
                                                                                                /* 0x000fc4000000801b */
                                                                                                /* 0x000000681d6a7241 */
                                                                                                /* 0x000fe2000001001b */
[----:B------:R-:W-:Y:S01]  /*ab10*/  LDS R97, [R93+UR9] ;  /* 0x000000095d617984 */ /* 0x000fe20008000800 */
                                                                                                /* 0x000000681d1b7241 */
                                                                                                /* 0x000fe2000001801b */
[----:B-1----:R-:W-:Y:S01]  /*ab30*/  IDP.2A.HI.S16.S8 R94, R94, UR6, R99 ;  /* 0x000000065e5e7c26 */ /* 0x002fe20008003663 */
[----:B------:R-:W-:Y:S01]  /*ab40*/  PRMT R110, R110, 0x5410, RZ ;  /* 0x000054106e6e7816 */ /* 0x000fe200000000ff */
[----:B------:R-:W0:Y:S04]  /*ab50*/  LDS R99, [R6+UR9] ;  /* 0x0000000906637984 */ /* 0x000e280008000800 */
[----:B------:R-:W1:Y:S01]  /*ab60*/  LDS R100, [R94+UR9] ;  /* 0x000000095e647984 */ /* 0x000e620008000800 */
[----:B--2---:R-:W-:-:S02]  /*ab70*/  PRMT R111, R103, 0x5410, R96 ;  /* 0x00005410676f7816 */ /* 0x004fc40000000060 */
[----:B------:R-:W-:Y:S02]  /*ab80*/  PRMT R113, R103, 0x7632, R96 ;  /* 0x0000763267717816 */ /* 0x000fe40000000060 */
[C-C-:B---3--:R-:W-:Y:S02]  /*ab90*/  PRMT R29, R95.reuse, 0x5410, R98.reuse ;  /* 0x000054105f1d7816 */ /* 0x148fe40000000062 */
[----:B------:R-:W-:Y:S02]  /*aba0*/  PRMT R98, R95, 0x7632, R98 ;  /* 0x000076325f627816 */ /* 0x000fe40000000062 */
[C-C-:B0-----:R-:W-:Y:S02]  /*abb0*/  PRMT R96, R99.reuse, 0x7632, R102.reuse ;  /* 0x0000763263607816 */ /* 0x141fe40000000066 */
[----:B------:R-:W-:Y:S01]  /*abc0*/  PRMT R103, R99, 0x5410, R102 ;  /* 0x0000541063677816 */ /* 0x000fe20000000066 */
[----:B------:R-:W-:Y:S01]  /*abd0*/  HADD2 R99, R29, -R28 ;  /* 0x8000001c1d637230 */ /* 0x000fe20000000000 */
[----:B-1----:R-:W-:-:S02]  /*abe0*/  PRMT R104, R97, 0x5410, R100 ;  /* 0x0000541061687816 */ /* 0x002fc40000000064 */
[----:B------:R-:W-:Y:S01]  /*abf0*/  PRMT R95, R97, 0x7632, R100 ;  /* 0x00007632615f7816 */ /* 0x000fe20000000064 */
[----:B------:R-:W-:Y:S01]  /*ac00*/  HADD2 R97, R98, -R107 ;  /* 0x8000006b62617230 */ /* 0x000fe20000000000 */
[----:B------:R-:W-:Y:S01]  /*ac10*/  PRMT R98, R27, 0x5410, RZ ;  /* 0x000054101b627816 */ /* 0x000fe200000000ff */
[----:B------:R-:W-:Y:S01]  /*ac20*/  HFMA2.MMA R27, R113, 1, 1, -R110 ;  /* 0x3c003c00711b7835 */ /* 0x000fe2000010006e */
[----:B------:R-:W-:Y:S01]  /*ac30*/  HADD2 R105, R104, -R105 ;  /* 0x8000006968697230 */ /* 0x000fe20000000000 */
[----:B------:R-:W-:Y:S01]  /*ac40*/  HFMA2.MMA R96, R96, 1, 1, -R109 ;  /* 0x3c003c0060607835 */ /* 0x000fe2000010006d */
[----:B------:R-:W-:Y:S01]  /*ac50*/  HADD2 R95, R95, -R108 ;  /* 0x8000006c5f5f7230 */ /* 0x000fe20000000000 */
[----:B------:R-:W-:Y:S02]  /*ac60*/  HFMA2.MMA R106, R103, 1, 1, -R106 ;  /* 0x3c003c00676a7835 */ /* 0x000fe4000010006a */
[----:B------:R-:W-:Y:S02]  /*ac70*/  HFMA2.MMA R98, R111, 1, 1, -R98 ;  /* 0x3c003c006f627835 */ /* 0x000fe40000100062 */
                                                                                                /* 0x0000005f611d7241 */
                                                                                                /* 0x000fc400000003ff */
                                                                                                /* 0x0000005f61647242 */
                                                                                                /* 0x000fe400000017ff */
                                                                                                /* 0x0000001b601c7241 */
                                                                                                /* 0x000fe400000003ff */
                                                                                                /* 0x0000001b606c7242 */
                                                                                                /* 0x000fe40000109764 */
                                                                                                /* 0x0000005f61667241 */
                                                                                                /* 0x000fe20000001064 */
[----:B------:R-:W-:Y:S01]  /*acd0*/  IMAD R107, R28, 0x10, R29 ;  /* 0x000000101c6b7824 */ /* 0x000fe200078e021d */
                                                                                                /* 0x00000069631d7241 */
                                                                                                /* 0x000fe400000003ff */
                                                                                                /* 0x000000626a1c7241 */
                                                                                                /* 0x000fe200000003ff */
[----:B------:R-:W0:Y:S01]  /*ad00*/  POPC R110, R107 ;  /* 0x0000006b006e7309 */ /* 0x000e220000000000 */
                                                                                                /* 0x0000001b606d7241 */
                                                                                                /* 0x000fc6000000906c */
[----:B------:R-:W-:Y:S01]  /*ad20*/  IMAD R28, R28, 0x10, R29 ;  /* 0x000000101c1c7824 */ /* 0x000fe200078e021d */
                                                                                                /* 0x00000069631d7242 */
                                                                                                /* 0x000fe400000017ff */
                                                                                                /* 0x0000006d666f7242 */
                                                                                                /* 0x000fe200000017ff */
[----:B------:R-:W1:Y:S01]  /*ad50*/  POPC R104, R28 ;  /* 0x0000001c00687309 */ /* 0x000e620000000000 */
                                                                                                /* 0x000000626a677242 */
                                                                                                /* 0x000fe4000010971d */
                                                                                                /* 0x00000069631d7241 */
                                                                                                /* 0x000fe4000000101d */
                                                                                                /* 0x000000626a647241 */
                                                                                                /* 0x000fe40000009067 */
                                                                                                /* 0x0000006d666d7241 */
                                                                                                /* 0x000fc4000000106f */
                                                                                                /* 0x000000641d667242 */
                                                                                                /* 0x000fe400000017ff */
[----:B0-----:R-:W-:Y:S02]  /*adb0*/  LOP3.LUT R110, R110, 0x1, RZ, 0xc0, !PT ;  /* 0x000000016e6e7812 */ /* 0x001fe400078ec0ff */
                                                                                                /* 0x000000641d1d7241 */
                                                                                                /* 0x000fe20000001066 */
[----:B------:R-:W-:Y:S01]  /*add0*/  HFMA2.MMA R109, R109, R80, -RZ ;  /* 0x000000506d6d7235 */ /* 0x000fe200001000ff */
[----:B------:R-:W-:Y:S02]  /*ade0*/  ISETP.NE.U32.AND P0, PT, R110, 0x1, PT ;  /* 0x000000016e00780c */ /* 0x000fe40003f05070 */
                                                                                                /* 0x200000ff67667241 */
                                                                                                /* 0x000fe20000001066 */
[----:B------:R-:W-:Y:S01]  /*ae00*/  HMUL2 R29, R29, R80 ;  /* 0x000000501d1d7232 */ /* 0x000fe20000000000 */
                                                                                                /* 0x200000ff6c6c7241 */
                                                                                                /* 0x000fc4000000106f */
        /* <DEDUP_REMOVED lines=8> */
                                                                                                /* 0x4040006767677241 */
                                                                                                /* 0x000fe4000000001c */
[----:B------:R-:W-:Y:S02]  /*aeb0*/  HMNMX2 R29, |R29|, 65504, 65504, PT ;  /* 0x7bff7bff1d1d7840 */ /* 0x000fe40003800200 */
[C---:B------:R-:W-:Y:S02]  /*aec0*/  SHF.L.U32 R102, R55.reuse, R102, RZ ;  /* 0x0000006637667219 */ /* 0x040fe400000006ff */
[----:B------:R-:W-:Y:S02]  /*aed0*/  HMNMX2 R28, |R109|, 65504, 65504, PT ;  /* 0x7bff7bff6d1c7840 */ /* 0x000fe40003800200 */
                                                                                                /* 0x4040006e6e6b7241 */
                                                                                                /* 0x000fe4000000006b */
[----:B------:R-:W-:-:S02]  /*aef0*/  SHF.L.U32 R108, R55, R108, RZ ;  /* 0x0000006c376c7219 */ /* 0x000fc400000006ff */
[----:B------:R-:W-:Y:S02]  /*af00*/  LOP3.LUT R102, R102, R103, RZ, 0xfc, !PT ;  /* 0x0000006766667212 */ /* 0x000fe400078efcff */
[----:B------:R-:W-:Y:S02]  /*af10*/  LOP3.LUT R100, R29, 0x80008000, RZ, 0xfc, !PT ;  /* 0x800080001d647812 */ /* 0x000fe400078efcff */
[----:B------:R-:W-:Y:S02]  /*af20*/  LOP3.LUT R107, R108, R107, RZ, 0xfc, !PT ;  /* 0x0000006b6c6b7212 */ /* 0x000fe400078efcff */
[----:B------:R-:W-:Y:S02]  /*af30*/  LOP3.LUT R103, R28, 0x80008000, RZ, 0xfc, !PT ;  /* 0x800080001c677812 */ /* 0x000fe400078efcff */
                                                                                                /* 0x000000641d687241 */
                                                                                                /* 0x000fe40000000066 */
                                                                                                /* 0x000000671c6e7241 */
                                                                                                /* 0x000fc4000000006b */
                                                                                                /* 0x000000641d6c7241 */
                                                                                                /* 0x000fe20000008066 */
[----:B------:R-:W-:Y:S01]  /*af70*/  HADD2 R104, R99, R104 ;  /* 0x0000006863687230 */ /* 0x000fe20000000000 */
                                                                                                /* 0x000000641d637241 */
                                                                                                /* 0x000fe20000018066 */
[----:B------:R-:W-:Y:S01]  /*af90*/  HADD2 R110, R97, R110 ;  /* 0x0000006e616e7230 */ /* 0x000fe20000000000 */
                                                                                                /* 0x000000641d617241 */
                                                                                                /* 0x000fe40000010066 */
                                                                                                /* 0x000000671c647241 */
                                                                                                /* 0x000fe2000000806b */
[----:B------:R-:W-:Y:S01]  /*afc0*/  HFMA2.MMA R105, R105, 1, 1, R108 ;  /* 0x3c003c0069697835 */ /* 0x000fe2000000006c */
                                                                                                /* 0x000000671c6c7241 */
                                                                                                /* 0x000fe2000001806b */
[----:B------:R-:W-:Y:S01]  /*afe0*/  HADD2 R99, R98.H0_H0, R99.H0_H0 ;  /* 0x2000006362637230 */ /* 0x000fe20000000800 */
                                                                                                /* 0x000000671c6d7241 */
                                                                                                /* 0x000fe2000001006b */
        /* <DEDUP_REMOVED lines=11> */
[C-C-:B0-----:R-:W-:Y:S02]  /*b0b0*/  PRMT R4, R105.reuse, 0x5410, R95.reuse ;  /* 0x0000541069047816 */ /* 0x141fe4000000005f */
[----:B------:R-:W-:Y:S02]  /*b0c0*/  PRMT R95, R105, 0x7632, R95 ;  /* 0x00007632695f7816 */ /* 0x000fe4000000005f */
[C-C-:B-1----:R-:W-:Y:S01]  /*b0d0*/  PRMT R5, R97.reuse, 0x5410, R96.reuse ;  /* 0x0000541061057816 */ /* 0x142fe20000000060 */
[----:B------:R0:W-:Y:S01]  /*b0e0*/  STS [R93+UR9], R4 ;  /* 0x000000045d007988 */ /* 0x0001e20008000809 */
[----:B------:R-:W-:Y:S02]  /*b0f0*/  PRMT R96, R97, 0x7632, R96 ;  /* 0x0000763261607816 */ /* 0x000fe40000000060 */
[----:B------:R-:W-:Y:S01]  /*b100*/  PRMT R27, R107, 0x1054, R102 ;  /* 0x000010546b1b7816 */ /* 0x000fe20000000066 */
[----:B------:R0:W-:Y:S04]  /*b110*/  STS [R94+UR9], R95 ;  /* 0x0000005f5e007988 */ /* 0x0001e80008000809 */
[----:B------:R0:W-:Y:S04]  /*b120*/  STS [R6+UR9], R5 ;  /* 0x0000000506007988 */ /* 0x0001e80008000809 */
[----:B------:R0:W-:Y:S04]  /*b130*/  STS [R7+UR9], R96 ;  /* 0x0000006007007988 */ /* 0x0001e80008000809 */
[----:B------:R0:W-:Y:S01]  /*b140*/  STS [R92+UR9], R99 ;  /* 0x000000635c007988 */ /* 0x0001e20008000809 */
[----:B------:R-:W-:Y:S06]  /*b150*/  BAR.SYNC 0x0 ;  /* 0x000000ff0000791d */ /* 0x000fec0000000000 */
[----:B0-----:R-:W-:Y:S05]  /*b160*/  @!P0 BRA `(.L_x_35) ;  /* 0x0000005400288947 */ /* 0x001fea0003800000 */
        /* <DEDUP_REMOVED lines=14> */
[----:B------:R-:W2:Y:S01]  /*b250*/  LDC.64 R6, c[0x0][0xbc0] ;  /* 0x0002f000ff067b82 */ /* 0x000ea20000000a00 */
[C---:B---3--:R-:W-:Y:S02]  /*b260*/  IDP.2A.LO.S16.S8 R4, R92.reuse, UR5, R4 ;  /* 0x000000055c047c26 */ /* 0x048fe40008001604 */
[----:B------:R-:W-:-:S05]  /*b270*/  IDP.2A.HI.S16.S8 R92, R92, UR6, R5 ;  /* 0x000000065c5c7c26 */ /* 0x000fca0008003605 */
[----:B------:R-:W3:Y:S01]  /*b280*/  LDC R95, c[0x0][0xbc8] ;  /* 0x0002f200ff5f7b82 */ /* 0x000ee20000000800 */
[C---:B0-----:R-:W-:Y:S01]  /*b290*/  IDP.2A.LO.S16.S8 R5, R93.reuse, UR5, R96 ;  /* 0x000000055d057c26 */ /* 0x041fe20008001660 */
[----:B------:R-:W-:Y:S04]  /*b2a0*/  LDS R97, [R92+UR9] ;  /* 0x000000095c617984 */ /* 0x000fe80008000800 */
[----:B------:R-:W-:Y:S02]  /*b2b0*/  LDS R96, [R5+UR9] ;  /* 0x0000000905607984 */ /* 0x000fe40008000800 */
[----:B------:R-:W0:Y:S01]  /*b2c0*/  LDC R100, c[0x0][0xbcc] ;  /* 0x0002f300ff647b82 */ /* 0x000e220000000800 */
[----:B-1----:R-:W-:-:S05]  /*b2d0*/  IDP.2A.HI.S16.S8 R93, R93, UR6, R98 ;  /* 0x000000065d5d7c26 */ /* 0x002fca0008003662 */
[----:B------:R-:W1:Y:S01]  /*b2e0*/  LDS R99, [R93+UR9] ;  /* 0x000000095d637984 */ /* 0x000e620008000800 */
[C---:B--2---:R-:W-:Y:S02]  /*b2f0*/  IDP.2A.LO.S16.S8 R6, R94.reuse, UR5, R6 ;  /* 0x000000055e067c26 */ /* 0x044fe40008001606 */
[----:B------:R-:W-:Y:S02]  /*b300*/  IDP.2A.HI.S16.S8 R7, R94, UR6, R7 ;  /* 0x000000065e077c26 */ /* 0x000fe40008003607 */
[----:B------:R-:W2:Y:S01]  /*b310*/  LDS R94, [R4+UR9] ;  /* 0x00000009045e7984 */ /* 0x000ea20008000800 */
[----:B---3--:R-:W-:-:S03]  /*b320*/  HSET2.BF.GE.AND R95, R0.H0_H0, R95, PT ;  /* 0x0000005f005f7233 */ /* 0x008fc60003806880 */
[----:B------:R-:W-:Y:S04]  /*b330*/  LDS R98, [R6+UR9] ;  /* 0x0000000906627984 */ /* 0x000fe80008000800 */
[----:B------:R-:W3:Y:S01]  /*b340*/  LDS R103, [R7+UR9] ;  /* 0x0000000907677984 */ /* 0x000ee20008000800 */
[----:B------:R-:W-:-:S05]  /*b350*/  HFMA2 R95, -R95, R56.H1_H1, R10.H0_H0 ;  /* 0x300000385f5f7231 */ /* 0x000fca000004010a */
[----:B0-----:R-:W-:Y:S01]  /*b360*/  IDP.2A.LO.S16.S8 R95, R95, UR5, R100 ;  /* 0x000000055f5f7c26 */ /* 0x001fe20008001664 */
[----:B------:R-:W-:Y:S02]  /*b370*/  LOP3.LUT R100, R24, 0xffff, RZ, 0xc0, !PT ;  /* 0x0000ffff18647812 */ /* 0x000fe400078ec0ff */
[----:B------:R-:W-:Y:S02]  /*b380*/  LOP3.LUT R24, R25, 0x80008000, RZ, 0xfc, !PT ;  /* 0x8000800019187812 */ /* 0x000fe400078efcff */
                                                                                                /* 0x000000691a667241 */
                                                                                                /* 0x000fe20000000064 */
[----:B------:R-:W0:Y:S01]  /*b3a0*/  LDS R95, [R95+UR9] ;  /* 0x000000095f5f7984 */ /* 0x000e220008000800 */
                                                                                                /* 0x000000691a687241 */
                                                                                                /* 0x000fe40000008064 */
                                                                                                /* 0x000000691a1a7241 */
                                                                                                /* 0x000fe40000010064 */
                                                                                                /* 0x0000001819647241 */
                                                                                                /* 0x000fc4000000006a */
                                                                                                /* 0x0000001819697241 */
                                                                                                /* 0x000fe4000000806a */
                                                                                                /* 0x0000001819197241 */
                                                                                                /* 0x000fe4000001006a */
[C-C-:B-1----:R-:W-:Y:S02]  /*b400*/  PRMT R24, R96.reuse, 0x7632, R99.reuse ;  /* 0x0000763260187816 */ /* 0x142fe40000000063 */
[----:B------:R-:W-:-:S03]  /*b410*/  PRMT R109, R96, 0x5410, R99 ;  /* 0x00005410606d7816 */ /* 0x000fc60000000063 */
[----:B------:R-:W-:Y:S01]  /*b420*/  HADD2 R24, R24, -R105 ;  /* 0x8000006918187230 */ /* 0x000fe20000000000 */
[C-C-:B--2---:R-:W-:Y:S02]  /*b430*/  PRMT R107, R94.reuse, 0x5410, R97.reuse ;  /* 0x000054105e6b7816 */ /* 0x144fe40000000061 */
[----:B------:R-:W-:Y:S01]  /*b440*/  PRMT R97, R94, 0x7632, R97 ;  /* 0x000076325e617816 */ /* 0x000fe20000000061 */
[----:B------:R-:W-:Y:S02]  /*b450*/  HFMA2.MMA R104, R109, 1, 1, -R104 ;  /* 0x3c003c006d687835 */ /* 0x000fe40000100068 */
[----:B------:R-:W-:-:S03]  /*b460*/  HADD2 R102, R107, -R102 ;  /* 0x800000666b667230 */ /* 0x000fc60000000000 */
[----:B------:R-:W-:Y:S01]  /*b470*/  HFMA2.MMA R100, R97, 1, 1, -R100 ;  /* 0x3c003c0061647835 */ /* 0x000fe20000100064 */
[C-C-:B---3--:R-:W-:Y:S02]  /*b480*/  PRMT R94, R98.reuse, 0x7632, R103.reuse ;  /* 0x00007632625e7816 */ /* 0x148fe40000000067 */
[----:B------:R-:W-:-:S04]  /*b490*/  PRMT R103, R98, 0x5410, R103 ;  /* 0x0000541062677816 */ /* 0x000fc80000000067 */
[----:B------:R-:W-:Y:S01]  /*b4a0*/  HFMA2.MMA R105, R94, 1, 1, -R25 ;  /* 0x3c003c005e697835 */ /* 0x000fe20000100019 */
[----:B------:R-:W-:Y:S02]  /*b4b0*/  HADD2 R94, R103, -R26 ;  /* 0x8000001a675e7230 */ /* 0x000fe40000000000 */
                                                                                                /* 0x0000001864617241 */
                                                                                                /* 0x000fe400000003ff */
[C-C-:B0-----:R-:W-:Y:S02]  /*b4d0*/  PRMT R25, R95.reuse, 0x7632, R82.reuse ;  /* 0x000076325f197816 */ /* 0x141fe40000000052 */
[----:B------:R-:W-:-:S03]  /*b4e0*/  PRMT R82, R95, 0x7610, R82 ;  /* 0x000076105f527816 */ /* 0x000fc60000000052 */
                                                                                                /* 0x0000001969607241 */
                                                                                                /* 0x000fe400000003ff */
                                                                                                /* 0x00000068665f7241 */
                                                                                                /* 0x000fe400000003ff */
                                                                                                /* 0x000000525e1a7241 */
                                                                                                /* 0x000fe200000003ff */
[----:B------:R-:W-:Y:S01]  /*b520*/  IMAD R99, R96, 0x10, R97 ;  /* 0x0000001060637824 */ /* 0x000fe200078e0261 */
                                                                                                /* 0x0000001864607242 */
                                                                                                /* 0x000fc600000017ff */
[----:B------:R-:W0:Y:S01]  /*b540*/  POPC R108, R99 ;  /* 0x00000063006c7309 */ /* 0x000e220000000000 */
[----:B------:R-:W-:Y:S01]  /*b550*/  IMAD R26, R26, 0x10, R95 ;  /* 0x000000101a1a7824 */ /* 0x000fe200078e025f */
                                                                                                /* 0x00000019696a7242 */
                                                                                                /* 0x000fe40000109760 */
                                                                                                /* 0x00000068665f7242 */
                                                                                                /* 0x000fe400000017ff */
                                                                                                /* 0x0000001864627241 */
                                                                                                /* 0x000fe40000001060 */
[----:B------:R-:W1:Y:S01]  /*b590*/  POPC R97, R26 ;  /* 0x0000001a00617309 */ /* 0x000e620000000000 */
                                                                                                /* 0x0000001969677241 */
                                                                                                /* 0x000fe4000000906a */
                                                                                                /* 0x000000525e197242 */
                                                                                                /* 0x000fc4000010975f */
                                                                                                /* 0x00000067626b7242 */
                                                                                                /* 0x000fe400000017ff */
                                                                                                /* 0x00000068665f7241 */
                                                                                                /* 0x000fe4000000105f */
                                                                                                /* 0x000000525e607241 */
                                                                                                /* 0x000fe40000009019 */
                                                                                                /* 0x0000006762677241 */
                                                                                                /* 0x000fe4000000106b */
                                                                                                /* 0x000000605f627242 */
                                                                                                /* 0x000fe400000017ff */
[----:B0-----:R-:W-:Y:S01]  /*b610*/  LOP3.LUT R108, R108, 0x1, RZ, 0xc0, !PT ;  /* 0x000000016c6c7812 */ /* 0x001fe200078ec0ff */
[----:B------:R-:W-:Y:S01]  /*b620*/  HMUL2 R103, R103, R80 ;  /* 0x0000005067677232 */ /* 0x000fe20000000000 */
                                                                                                /* 0x000000605f5f7241 */
                                                                                                /* 0x000fc40000001062 */
[----:B------:R-:W-:Y:S02]  /*b640*/  ISETP.NE.U32.AND P0, PT, R108, 0x1, PT ;  /* 0x000000016c00780c */ /* 0x000fe40003f05070 */
[----:B-1----:R-:W-:Y:S02]  /*b650*/  LOP3.LUT R97, R97, 0x1, RZ, 0xc0, !PT ;  /* 0x0000000161617812 */ /* 0x002fe400078ec0ff */
                                                                                                /* 0x200000ff19197241 */
                                                                                                /* 0x000fe20000001062 */
[----:B------:R-:W-:Y:S01]  /*b670*/  HFMA2.MMA R95, R95, R80, -RZ ;  /* 0x000000505f5f7235 */ /* 0x000fe200001000ff */
                                                                                                /* 0x200000ff6a6a7241 */
                                                                                                /* 0x000fe4000000106b */
[----:B------:R-:W-:Y:S01]  /*b690*/  SEL R108, R91, 0xa820a820, !P0 ;  /* 0xa820a8205b6c7807 */ /* 0x000fe20004000000 */
[----:B------:R-:W-:Y:S01]  /*b6a0*/  IMAD.SHL.U32 R96, R25, 0x2, RZ ;  /* 0x0000000219607824 */ /* 0x000fe200078e00ff */
[----:B------:R-:W-:Y:S01]  /*b6b0*/  ISETP.NE.U32.AND P0, PT, R97, 0x1, PT ;  /* 0x000000016100780c */ /* 0x000fe20003f05070 */
[----:B------:R-:W-:Y:S01]  /*b6c0*/  IMAD.SHL.U32 R106, R106, 0x2, RZ ;  /* 0x000000026a6a7824 */ /* 0x000fe200078e00ff */
                                                                                                /* 0x4040006c6c637241 */
                                                                                                /* 0x000fc40000000063 */
[----:B------:R-:W-:Y:S02]  /*b6e0*/  SEL R25, R91, 0xa820a820, !P0 ;  /* 0xa820a8205b197807 */ /* 0x000fe40004000000 */
[----:B------:R-:W-:Y:S02]  /*b6f0*/  LOP3.LUT R98, R96, 0x1e, RZ, 0xc0, !PT ;  /* 0x0000001e60627812 */ /* 0x000fe400078ec0ff */
                                                                                                /* 0x4040001919607241 */
                                                                                                /* 0x000fe4000000001a */
        /* <DEDUP_REMOVED lines=8> */
                                                                                                /* 0x0000005f1a637241 */
                                                                                                /* 0x000fc40000000061 */
[----:B------:R-:W-:Y:S02]  /*b7a0*/  LOP3.LUT R96, R25, 0x80008000, RZ, 0xfc, !PT ;  /* 0x8000800019607812 */ /* 0x000fe400078efcff */
[----:B------:R-:W-:Y:S02]  /*b7b0*/  ISETP.NE.AND P0, PT, R90, 0xd, PT ;  /* 0x0000000d5a00780c */ /* 0x000fe40003f05270 */
                                                                                                /* 0x0000006019677241 */
                                                                                                /* 0x000fe2000000006a */
[----:B------:R-:W-:Y:S01]  /*b7d0*/  HFMA2.MMA R102, R102, 1, 1, R99 ;  /* 0x3c003c0066667835 */ /* 0x000fe20000000063 */
                                                                                                /* 0x00000060196b7241 */
                                                                                                /* 0x000fe4000000806a */
                                                                                                /* 0x0000005f1a637241 */
                                                                                                /* 0x000fe20000008061 */
[----:B------:R-:W-:Y:S01]  /*b800*/  HADD2 R100, R100, R103 ;  /* 0x0000006764647230 */ /* 0x000fe20000000000 */
                                                                                                /* 0x0000006019607241 */
                                                                                                /* 0x000fe2000001006a */
[----:B------:R-:W-:Y:S01]  /*b820*/  HADD2 R24, R24, R107 ;  /* 0x0000006b18187230 */ /* 0x000fe20000000000 */
                                                                                                /* 0x0000005f1a5f7241 */
                                                                                                /* 0x000fe20000010061 */
        /* <DEDUP_REMOVED lines=35> */
[C---:B---3--:R-:W-:Y:S02]  /*ba70*/  IDP.2A.HI.S16.S8 R93, R92.reuse, UR6, R5 ;  /* 0x000000065c5d7c26 */ /* 0x048fe40008003605 */
[----:B------:R-:W-:Y:S02]  /*ba80*/  IDP.2A.LO.S16.S8 R4, R92, UR5, R4 ;  /* 0x000000055c047c26 */ /* 0x000fe40008001604 */
[----:B0-----:R-:W-:-:S03]  /*ba90*/  IDP.2A.LO.S16.S8 R5, R94, UR5, R97 ;  /* 0x000000055e057c26 */ /* 0x001fc60008001661 */
[----:B------:R-:W-:Y:S04]  /*baa0*/  LDS R92, [R4+UR9] ;  /* 0x00000009045c7984 */ /* 0x000fe80008000800 */
[----:B------:R-:W-:Y:S01]  /*bab0*/  LDS R96, [R5+UR9] ;  /* 0x0000000905607984 */ /* 0x000fe20008000800 */
[----:B-1----:R-:W-:Y:S01]  /*bac0*/  IDP.2A.HI.S16.S8 R94, R94, UR6, R99 ;  /* 0x000000065e5e7c26 */ /* 0x002fe20008003663 */
[----:B------:R-:W-:-:S04]  /*bad0*/  LOP3.LUT R99, R22, 0x80008000, RZ, 0xfc, !PT ;  /* 0x8000800016637812 */ /* 0x000fc800078efcff */
[----:B------:R-:W-:Y:S01]  /*bae0*/  LDS R97, [R94+UR9] ;  /* 0x000000095e617984 */ /* 0x000fe20008000800 */
                                                                                                /* 0x0000006316677241 */
                                                                                                /* 0x000fe20000000066 */
[C---:B--2---:R-:W-:Y:S01]  /*bb00*/  IDP.2A.LO.S16.S8 R6, R95.reuse, UR5, R6 ;  /* 0x000000055f067c26 */ /* 0x044fe20008001606 */
                                                                                                /* 0x0000006316687241 */
                                                                                                /* 0x000fe20000008066 */
[----:B------:R-:W-:Y:S01]  /*bb20*/  IDP.2A.HI.S16.S8 R7, R95, UR6, R7 ;  /* 0x000000065f077c26 */ /* 0x000fe20008003607 */
                                                                                                /* 0x0000006316667241 */
                                                                                                /* 0x000fe20000010066 */
[----:B------:R-:W0:Y:S01]  /*bb40*/  LDS R95, [R93+UR9] ;  /* 0x000000095d5f7984 */ /* 0x000e220008000800 */
                                                                                                /* 0x0000006417167241 */
                                                                                                /* 0x000fe40000000015 */
                                                                                                /* 0x0000006417637241 */
                                                                                                /* 0x000fe20000008015 */
[----:B------:R-:W-:Y:S01]  /*bb70*/  LDS R7, [R7+UR9] ;  /* 0x0000000907077984 */ /* 0x000fe20008000800 */
                                                                                                /* 0x0000006417157241 */
                                                                                                /* 0x000fc40000010015 */
[----:B------:R-:W-:Y:S01]  /*bb90*/  PRMT R102, R102, 0x5410, RZ ;  /* 0x0000541066667816 */ /* 0x000fe200000000ff */
[----:B------:R-:W1:Y:S01]  /*bba0*/  LDS R98, [R6+UR9] ;  /* 0x0000000906627984 */ /* 0x000e620008000800 */
[----:B------:R-:W-:Y:S02]  /*bbb0*/  PRMT R21, R21, 0x5410, RZ ;  /* 0x0000541015157816 */ /* 0x000fe400000000ff */
[C-C-:B0-----:R-:W-:Y:S02]  /*bbc0*/  PRMT R23, R92.reuse, 0x5410, R95.reuse ;  /* 0x000054105c177816 */ /* 0x141fe4000000005f */
[----:B------:R-:W-:Y:S02]  /*bbd0*/  PRMT R100, R92, 0x7632, R95 ;  /* 0x000076325c647816 */ /* 0x000fe4000000005f */
[C-C-:B------:R-:W-:Y:S02]  /*bbe0*/  PRMT R92, R96.reuse, 0x5410, R97.reuse ;  /* 0x00005410605c7816 */ /* 0x140fe40000000061 */
[----:B------:R-:W-:Y:S01]  /*bbf0*/  PRMT R97, R96, 0x7632, R97 ;  /* 0x0000763260617816 */ /* 0x000fe20000000061 */
[----:B------:R-:W-:Y:S01]  /*bc00*/  HADD2 R103, R100, -R103 ;  /* 0x8000006764677230 */ /* 0x000fe20000000000 */
[C-C-:B-1----:R-:W-:Y:S01]  /*bc10*/  PRMT R96, R98.reuse, 0x5410, R7.reuse ;  /* 0x0000541062607816 */ /* 0x142fe20000000007 */
[----:B------:R-:W-:Y:S01]  /*bc20*/  HADD2 R99, R92, -R99 ;  /* 0x800000635c637230 */ /* 0x000fe20000000000 */
[----:B------:R-:W-:Y:S01]  /*bc30*/  PRMT R7, R98, 0x7632, R7 ;  /* 0x0000763262077816 */ /* 0x000fe20000000007 */
[----:B------:R-:W-:Y:S01]  /*bc40*/  IMAD.MOV.U32 R92, RZ, RZ, 0x5040000 ;  /* 0x05040000ff5c7424 */ /* 0x000fe200078e00ff */
[----:B------:R-:W-:-:S02]  /*bc50*/  HFMA2.MMA R104, R97, 1, 1, -R104 ;  /* 0x3c003c0061687835 */ /* 0x000fc40000100068 */
[----:B------:R-:W-:Y:S01]  /*bc60*/  HFMA2.MMA R21, R96, 1, 1, -R21 ;  /* 0x3c003c0060157835 */ /* 0x000fe20000100015 */
[----:B------:R-:W-:Y:S01]  /*bc70*/  HADD2 R102, R7, -R102 ;  /* 0x8000006607667230 */ /* 0x000fe20000000000 */
[----:B------:R-:W-:-:S04]  /*bc80*/  HFMA2.MMA R7, R23, 1, 1, -R22 ;  /* 0x3c003c0017077835 */ /* 0x000fc80000100016 */
                                                                                                /* 0x000000ff66167241 */
                                                                                                /* 0x000fe400000003ff */
                                                                                                /* 0x0000006867177241 */
                                                                                                /* 0x000fe400000003ff */
                                                                                                /* 0x0000006867627242 */
                                                                                                /* 0x000fe4000000175c */
                                                                                                /* 0x0000006307607242 */
                                                                                                /* 0x000fe2000000175c */
[----:B------:R-:W-:Y:S01]  /*bcd0*/  IMAD R97, R22, 0x10, R23 ;  /* 0x0000001016617824 */ /* 0x000fe200078e0217 */
                                                                                                /* 0x0000006307177241 */
                                                                                                /* 0x000fe400000003ff */
                                                                                                /* 0x000000ff15167241 */
                                                                                                /* 0x000fe200000003ff */
[----:B------:R-:W0:Y:S01]  /*bd00*/  POPC R105, R97 ;  /* 0x0000006100697309 */ /* 0x000e220000000000 */
                                                                                                /* 0x0000006867647241 */
                                                                                                /* 0x000fc60000001062 */
[----:B------:R-:W-:Y:S01]  /*bd20*/  IMAD R22, R22, 0x10, R23 ;  /* 0x0000001016167824 */ /* 0x000fe200078e0217 */
                                                                                                /* 0x0000006307177241 */
                                                                                                /* 0x000fe40000001060 */
                                                                                                /* 0x0000006664397242 */
                                                                                                /* 0x000fe20000001739 */
[----:B------:R-:W1:Y:S01]  /*bd50*/  POPC R95, R22 ;  /* 0x00000016005f7309 */ /* 0x000e620000000000 */
                                                                                                /* 0x00000015173a7242 */
                                                                                                /* 0x000fe4000000173a */
                                                                                                /* 0x200000ff62627241 */
                                                                                                /* 0x000fe40000001039 */
                                                                                                /* 0x0000001517177241 */
                                                                                                /* 0x000fe4000000103a */
                                                                                                /* 0x200000ff60607241 */
                                                                                                /* 0x000fe2000000103a */
[----:B------:R-:W-:Y:S01]  /*bda0*/  IMAD.SHL.U32 R98, R98, 0x2, RZ ;  /* 0x0000000262627824 */ /* 0x000fe200078e00ff */
[----:B0-----:R-:W-:-:S02]  /*bdb0*/  LOP3.LUT R105, R105, 0x1, RZ, 0xc0, !PT ;  /* 0x0000000169697812 */ /* 0x001fc400078ec0ff */
[----:B------:R-:W-:Y:S01]  /*bdc0*/  HFMA2.MMA R23, R23, R80, -RZ ;  /* 0x0000005017177235 */ /* 0x000fe200001000ff */
[----:B------:R-:W-:Y:S01]  /*bdd0*/  IMAD.SHL.U32 R96, R96, 0x2, RZ ;  /* 0x0000000260607824 */ /* 0x000fe200078e00ff */
[----:B------:R-:W-:Y:S02]  /*bde0*/  ISETP.NE.U32.AND P0, PT, R105, 0x1, PT ;  /* 0x000000016900780c */ /* 0x000fe40003f05070 */
                                                                                                /* 0x0000006664697241 */
                                                                                                /* 0x000fe40000001039 */
[----:B-1----:R-:W-:Y:S02]  /*be00*/  LOP3.LUT R95, R95, 0x1, RZ, 0xc0, !PT ;  /* 0x000000015f5f7812 */ /* 0x002fe400078ec0ff */
[----:B------:R-:W-:Y:S01]  /*be10*/  SEL R100, R91, 0xa820a820, !P0 ;  /* 0xa820a8205b647807 */ /* 0x000fe20004000000 */
[----:B------:R-:W-:Y:S01]  /*be20*/  HMUL2 R105, R105, R80 ;  /* 0x0000005069697232 */ /* 0x000fe20000000000 */
[----:B------:R-:W-:-:S02]  /*be30*/  ISETP.NE.U32.AND P0, PT, R95, 0x1, PT ;  /* 0x000000015f00780c */ /* 0x000fc40003f05070 */
[----:B------:R-:W-:Y:S02]  /*be40*/  LOP3.LUT R96, R96, 0x1e, RZ, 0xc0, !PT ;  /* 0x0000001e60607812 */ /* 0x000fe400078ec0ff */
[----:B------:R-:W-:Y:S02]  /*be50*/  SEL R95, R91, 0xa820a820, !P0 ;  /* 0xa820a8205b5f7807 */ /* 0x000fe40004000000 */
[----:B------:R-:W-:Y:S02]  /*be60*/  LOP3.LUT R98, R98, 0x1e, RZ, 0xc0, !PT ;  /* 0x0000001e62627812 */ /* 0x000fe400078ec0ff */
                                                                                                /* 0x4040005f5f5f7241 */
                                                                                                /* 0x000fe40000000016 */
[----:B------:R-:W-:Y:S02]  /*be80*/  SHF.L.U32 R96, R55, R96, RZ ;  /* 0x0000006037607219 */ /* 0x000fe400000006ff */
[----:B------:R-:W-:-:S02]  /*be90*/  HMNMX2 R23, |R23|, 65504, 65504, PT ;  /* 0x7bff7bff17177840 */ /* 0x000fc40003800200 */
                                                                                                /* 0x4040006464617241 */
                                                                                                /* 0x000fe40000000061 */
[----:B------:R-:W-:Y:S02]  /*beb0*/  HMNMX2 R22, |R105|, 65504, 65504, PT ;  /* 0x7bff7bff69167840 */ /* 0x000fe40003800200 */
[----:B------:R-:W-:Y:S02]  /*bec0*/  SHF.L.U32 R98, R55, R98, RZ ;  /* 0x0000006237627219 */ /* 0x000fe400000006ff */
[----:B------:R-:W-:Y:S02]  /*bed0*/  LOP3.LUT R96, R96, R95, RZ, 0xfc, !PT ;  /* 0x0000005f60607212 */ /* 0x000fe400078efcff */
[----:B------:R-:W-:Y:S02]  /*bee0*/  LOP3.LUT R95, R23, 0x80008000, RZ, 0xfc, !PT ;  /* 0x80008000175f7812 */ /* 0x000fe400078efcff */
[----:B------:R-:W-:-:S02]  /*bef0*/  LOP3.LUT R97, R98, R97, RZ, 0xfc, !PT ;  /* 0x0000006162617212 */ /* 0x000fc400078efcff */
[----:B------:R-:W-:Y:S02]  /*bf00*/  LOP3.LUT R100, R22, 0x80008000, RZ, 0xfc, !PT ;  /* 0x8000800016647812 */ /* 0x000fe400078efcff */
                                                                                                /* 0x0000005f17627241 */
                                                                                                /* 0x000fe40000000060 */
                                                                                                /* 0x00000064166a7241 */
                                                                                                /* 0x000fe40000000061 */
                                                                                                /* 0x0000006416697241 */
                                                                                                /* 0x000fe40000008061 */
[----:B------:R-:W-:Y:S01]  /*bf40*/  HFMA2.MMA R7, R7, 1, 1, R98 ;  /* 0x3c003c0007077835 */ /* 0x000fe20000000062 */
                                                                                                /* 0x0000005f17627241 */
                                                                                                /* 0x000fe20000008060 */
[----:B------:R-:W-:Y:S01]  /*bf60*/  HADD2 R106, R103, R106 ;  /* 0x0000006a676a7230 */ /* 0x000fe20000000000 */
                                                                                                /* 0x0000006416677241 */
                                                                                                /* 0x000fe20000010061 */
[----:B------:R-:W-:Y:S01]  /*bf80*/  HADD2 R104, R104, R105 ;  /* 0x0000006968687230 */ /* 0x000fe20000000000 */
                                                                                                /* 0x0000005f17647241 */
                                                                                                /* 0x000fc40000010060 */
[----:B------:R-:W-:Y:S01]  /*bfa0*/  HFMA2.MMA R98, R99, 1, 1, R98 ;  /* 0x3c003c0063627835 */ /* 0x000fe20000000062 */
[----:B------:R-:W-:Y:S01]  /*bfb0*/  ISETP.NE.AND P0, PT, R90, 0xe, PT ;  /* 0x0000000e5a00780c */ /* 0x000fe20003f05270 */
[----:B------:R-:W-:Y:S01]  /*bfc0*/  HADD2 R103, R102.H0_H0, R103.H0_H0 ;  /* 0x2000006766677230 */ /* 0x000fe20000000800 */
[----:B------:R-:W-:Y:S01]  /*bfd0*/  LOP3.LUT R96, R96, 0xffff, RZ, 0xc0, !PT ;  /* 0x0000ffff60607812 */ /* 0x000fe200078ec0ff */
[----:B------:R-:W-:Y:S01]  /*bfe0*/  HADD2 R100, R21.H0_H0, R100.H0_H0 ;  /* 0x2000006415647230 */ /* 0x000fe20000000800 */
[C-C-:B------:R-:W-:Y:S02]  /*bff0*/  PRMT R21, R7.reuse, 0x5410, R106.reuse ;  /* 0x0000541007157816 */ /* 0x140fe4000000006a */
[----:B------:R-:W-:Y:S02]  /*c000*/  PRMT R106, R7, 0x7632, R106 ;  /* 0x00007632076a7816 */ /* 0x000fe4000000006a */
[----:B------:R-:W-:Y:S01]  /*c010*/  PRMT R100, R100, 0x5410, R103 ;  /* 0x0000541064647816 */ /* 0x000fe20000000067 */
[----:B------:R0:W-:Y:S04]  /*c020*/  STS [R4+UR9], R21 ;  /* 0x0000001504007988 */ /* 0x0001e80008000809 */
[----:B------:R1:W-:Y:S01]  /*c030*/  STS [R93+UR9], R106 ;  /* 0x0000006a5d007988 */ /* 0x0003e20008000809 */
[----:B0-----:R-:W-:-:S02]  /*c040*/  PRMT R4, R98, 0x5410, R104 ;  /* 0x0000541062047816 */ /* 0x001fc40000000068 */
[----:B------:R-:W-:Y:S02]  /*c050*/  PRMT R104, R98, 0x7632, R104 ;  /* 0x0000763262687816 */ /* 0x000fe40000000068 */
        /* <DEDUP_REMOVED lines=21> */
[----:B---3--:R-:W-:-:S05]  /*c1b0*/  IDP.2A.LO.S16.S8 R4, R5, UR5, R96 ;  /* 0x0000000505047c26 */ /* 0x008fca0008001660 */
[----:B------:R-:W-:Y:S02]  /*c1c0*/  LDS R96, [R4+UR9] ;  /* 0x0000000904607984 */ /* 0x000fe40008000800 */
[----:B------:R-:W3:Y:S01]  /*c1d0*/  LDC R95, c[0x0][0xc1c] ;  /* 0x00030700ff5f7b82 */ /* 0x000ee20000000800 */
[----:B0-----:R-:W-:-:S07]  /*c1e0*/  IDP.2A.HI.S16.S8 R6, R5, UR6, R98 ;  /* 0x0000000605067c26 */ /* 0x001fce0008003662 */
[----:B------:R-:W0:Y:S01]  /*c1f0*/  LDC R100, c[0x0][0xc08] ;  /* 0x00030200ff647b82 */ /* 0x000e220000000800 */
[----:B-1----:R-:W-:-:S07]  /*c200*/  IDP.2A.LO.S16.S8 R93, R94, UR5, R93 ;  /* 0x000000055e5d7c26 */ /* 0x002fce000800165d */
[----:B------:R-:W1:Y:S01]  /*c210*/  LDC R102, c[0x0][0xc0c] ;  /* 0x00030300ff667b82 */ /* 0x000e620000000800 */
[----:B--2---:R-:W-:Y:S02]  /*c220*/  IDP.2A.HI.S16.S8 R94, R94, UR6, R97 ;  /* 0x000000065e5e7c26 */ /* 0x004fe40008003661 */
[----:B------:R-:W2:Y:S04]  /*c230*/  LDS R97, [R6+UR9] ;  /* 0x0000000906617984 */ /* 0x000ea80008000800 */
[----:B------:R-:W-:Y:S01]  /*c240*/  LDS R103, [R94+UR9] ;  /* 0x000000095e677984 */ /* 0x000fe20008000800 */
[----:B------:R-:W4:Y:S01]  /*c250*/  LDC R104, c[0x0][0xc20] ;  /* 0x00030800ff687b82 */ /* 0x000f220000000800 */
[----:B---3--:R-:W-:-:S05]  /*c260*/  HSET2.BF.GE.AND R95, R0.H0_H0, R95, PT ;  /* 0x0000005f005f7233 */ /* 0x008fca0003806880 */
[----:B------:R-:W-:Y:S02]  /*c270*/  HFMA2 R95, -R95, R56.H1_H1, R10.H0_H0 ;  /* 0x300000385f5f7231 */ /* 0x000fe4000004010a */
[C---:B0-----:R-:W-:Y:S02]  /*c280*/  IDP.2A.LO.S16.S8 R5, R7.reuse, UR5, R100 ;  /* 0x0000000507057c26 */ /* 0x041fe40008001664 */
[----:B------:R-:W0:Y:S04]  /*c290*/  LDS R100, [R93+UR9] ;  /* 0x000000095d647984 */ /* 0x000e280008000800 */
[----:B------:R-:W-:Y:S01]  /*c2a0*/  LDS R98, [R5+UR9] ;  /* 0x0000000905627984 */ /* 0x000fe20008000800 */
[----:B-1----:R-:W-:Y:S01]  /*c2b0*/  IDP.2A.HI.S16.S8 R7, R7, UR6, R102 ;  /* 0x0000000607077c26 */ /* 0x002fe20008003666 */
[----:B------:R-:W-:-:S02]  /*c2c0*/  LOP3.LUT R102, R18, 0xffff, RZ, 0xc0, !PT ;  /* 0x0000ffff12667812 */ /* 0x000fc400078ec0ff */
[----:B------:R-:W-:Y:S02]  /*c2d0*/  LOP3.LUT R18, R19, 0x80008000, RZ, 0xfc, !PT ;  /* 0x8000800013127812 */ /* 0x000fe400078efcff */
[----:B------:R-:W1:Y:S01]  /*c2e0*/  LDS R99, [R7+UR9] ;  /* 0x0000000907637984 */ /* 0x000e620008000800 */
                                                                                                /* 0x0000006b146a7241 */
                                                                                                /* 0x000fe20000008066 */
[----:B----4-:R-:W-:Y:S01]  /*c300*/  IDP.2A.LO.S16.S8 R95, R95, UR5, R104 ;  /* 0x000000055f5f7c26 */ /* 0x010fe20008001668 */
                                                                                                /* 0x0000006b14687241 */
                                                                                                /* 0x000fe40000000066 */
                                                                                                /* 0x0000006b14147241 */
                                                                                                /* 0x000fe40000010066 */
[----:B------:R3:W4:Y:S01]  /*c330*/  LDS R105, [R95+UR9] ;  /* 0x000000095f697984 */ /* 0x0007220008000800 */
                                                                                                /* 0x0000001213667241 */
                                                                                                /* 0x000fc4000000006c */
                                                                                                /* 0x00000012136b7241 */
                                                                                                /* 0x000fe4000000806c */
                                                                                                /* 0x0000001213127241 */
                                                                                                /* 0x000fe4000001006c */
[C-C-:B--2---:R-:W-:Y:S02]  /*c370*/  PRMT R19, R96.reuse, 0x5410, R97.reuse ;  /* 0x0000541060137816 */ /* 0x144fe40000000061 */
[----:B------:R-:W-:-:S03]  /*c380*/  PRMT R97, R96, 0x7632, R97 ;  /* 0x0000763260617816 */ /* 0x000fc60000000061 */
[----:B------:R-:W-:-:S03]  /*c390*/  HADD2 R104, R19, -R104 ;  /* 0x8000006813687230 */ /* 0x000fc60000000000 */
[----:B------:R-:W-:Y:S01]  /*c3a0*/  HFMA2.MMA R102, R97, 1, 1, -R102 ;  /* 0x3c003c0061667835 */ /* 0x000fe20000100066 */
[C-C-:B0-----:R-:W-:Y:S02]  /*c3b0*/  PRMT R97, R100.reuse, 0x7632, R103.reuse ;  /* 0x0000763264617816 */ /* 0x141fe40000000067 */
[----:B------:R-:W-:-:S04]  /*c3c0*/  PRMT R103, R100, 0x5410, R103 ;  /* 0x0000541064677816 */ /* 0x000fc80000000067 */
[----:B------:R-:W-:Y:S01]  /*c3d0*/  HFMA2.MMA R18, R97, 1, 1, -R18 ;  /* 0x3c003c0061127835 */ /* 0x000fe20000100012 */
[----:B------:R-:W-:Y:S01]  /*c3e0*/  HADD2 R96, R103, -R20 ;  /* 0x8000001467607230 */ /* 0x000fe20000000000 */
[C-C-:B-1----:R-:W-:Y:S02]  /*c3f0*/  PRMT R109, R98.reuse, 0x5410, R99.reuse ;  /* 0x00005410626d7816 */ /* 0x142fe40000000063 */
[----:B------:R-:W-:-:S04]  /*c400*/  PRMT R98, R98, 0x7632, R99 ;  /* 0x0000763262627816 */ /* 0x000fc80000000063 */
[----:B------:R-:W-:Y:S01]  /*c410*/  HFMA2.MMA R106, R109, 1, 1, -R106 ;  /* 0x3c003c006d6a7835 */ /* 0x000fe2000010006a */
[----:B---3--:R-:W-:Y:S01]  /*c420*/  HADD2 R95, R98, -R107 ;  /* 0x8000006b625f7230 */ /* 0x008fe20000000000 */
[C-C-:B----4-:R-:W-:Y:S02]  /*c430*/  PRMT R19, R105.reuse, 0x7632, R82.reuse ;  /* 0x0000763269137816 */ /* 0x150fe40000000052 */
[----:B------:R-:W-:Y:S02]  /*c440*/  PRMT R82, R105, 0x7610, R82 ;  /* 0x0000761069527816 */ /* 0x000fe40000000052 */
                                                                                                /* 0x0000005f66627241 */
                                                                                                /* 0x000fe400000003ff */
                                                                                                /* 0x0000001312617241 */
                                                                                                /* 0x000fe400000003ff */
                                                                                                /* 0x0000005260147241 */
                                                                                                /* 0x000fc600000003ff */
[----:B------:R-:W-:Y:S01]  /*c480*/  IMAD R103, R97, 0x10, R98 ;  /* 0x0000001061677824 */ /* 0x000fe200078e0262 */
                                                                                                /* 0x0000006a68617241 */
                                                                                                /* 0x000fe400000003ff */
                                                                                                /* 0x0000005f66627242 */
                                                                                                /* 0x000fe200000017ff */
[----:B------:R-:W0:Y:S02]  /*c4b0*/  POPC R109, R103 ;  /* 0x00000067006d7309 */ /* 0x000e240000000000 */
[----:B------:R-:W-:Y:S01]  /*c4c0*/  IMAD R20, R20, 0x10, R97 ;  /* 0x0000001014147824 */ /* 0x000fe200078e0261 */
                                                                                                /* 0x0000001312697242 */
                                                                                                /* 0x000fe40000109762 */
                                                                                                /* 0x0000006a68617242 */
                                                                                                /* 0x000fe400000017ff */
                                                                                                /* 0x0000005f66647241 */
                                                                                                /* 0x000fe20000001062 */
[----:B------:R-:W1:Y:S01]  /*c500*/  POPC R99, R20 ;  /* 0x0000001400637309 */ /* 0x000e620000000000 */
                                                                                                /* 0x00000013126b7241 */
                                                                                                /* 0x000fc40000009069 */
                                                                                                /* 0x0000005260137242 */
                                                                                                /* 0x000fe40000109761 */
                                                                                                /* 0x0000006b646c7242 */
                                                                                                /* 0x000fe400000017ff */
                                                                                                /* 0x0000006a68617241 */
                                                                                                /* 0x000fe40000001061 */
                                                                                                /* 0x0000005260627241 */
                                                                                                /* 0x000fe40000009013 */
                                                                                                /* 0x0000006b646b7241 */
                                                                                                /* 0x000fe4000000106c */
                                                                                                /* 0x0000006261647242 */
                                                                                                /* 0x000fc400000017ff */
[----:B0-----:R-:W-:Y:S01]  /*c580*/  LOP3.LUT R109, R109, 0x1, RZ, 0xc0, !PT ;  /* 0x000000016d6d7812 */ /* 0x001fe200078ec0ff */
[----:B------:R-:W-:Y:S01]  /*c590*/  HMUL2 R107, R107, R80 ;  /* 0x000000506b6b7232 */ /* 0x000fe20000000000 */
                                                                                                /* 0x0000006261617241 */
                                                                                                /* 0x000fe40000001064 */
[----:B------:R-:W-:Y:S02]  /*c5b0*/  ISETP.NE.U32.AND P0, PT, R109, 0x1, PT ;  /* 0x000000016d00780c */ /* 0x000fe40003f05070 */
[----:B-1----:R-:W-:Y:S02]  /*c5c0*/  LOP3.LUT R99, R99, 0x1, RZ, 0xc0, !PT ;  /* 0x0000000163637812 */ /* 0x002fe400078ec0ff */
                                                                                                /* 0x200000ff13137241 */
                                                                                                /* 0x000fe20000001064 */
[----:B------:R-:W-:Y:S01]  /*c5e0*/  HFMA2.MMA R97, R97, R80, -RZ ;  /* 0x0000005061617235 */ /* 0x000fe200001000ff */
                                                                                                /* 0x200000ff69697241 */
                                                                                                /* 0x000fc4000000106c */
[----:B------:R-:W-:Y:S01]  /*c600*/  SEL R108, R91, 0xa820a820, !P0 ;  /* 0xa820a8205b6c7807 */ /* 0x000fe20004000000 */
[----:B------:R-:W-:Y:S01]  /*c610*/  IMAD.SHL.U32 R98, R19, 0x2, RZ ;  /* 0x0000000213627824 */ /* 0x000fe200078e00ff */
[----:B------:R-:W-:Y:S01]  /*c620*/  ISETP.NE.U32.AND P0, PT, R99, 0x1, PT ;  /* 0x000000016300780c */ /* 0x000fe20003f05070 */
[----:B------:R-:W-:Y:S01]  /*c630*/  IMAD.SHL.U32 R105, R105, 0x2, RZ ;  /* 0x0000000269697824 */ /* 0x000fe200078e00ff */
                                                                                                /* 0x4040006c6c677241 */
                                                                                                /* 0x000fe40000000067 */
[----:B------:R-:W-:Y:S02]  /*c650*/  SEL R19, R91, 0xa820a820, !P0 ;  /* 0xa820a8205b137807 */ /* 0x000fe40004000000 */
[----:B------:R-:W-:Y:S02]  /*c660*/  LOP3.LUT R100, R98, 0x1e, RZ, 0xc0, !PT ;  /* 0x0000001e62647812 */ /* 0x000fe400078ec0ff */
                                                                                                /* 0x4040001313627241 */
                                                                                                /* 0x000fc40000000014 */
[----:B------:R-:W-:Y:S02]  /*c680*/  LOP3.LUT R108, R105, 0x1e, RZ, 0xc0, !PT ;  /* 0x0000001e696c7812 */ /* 0x000fe400078ec0ff */
[----:B------:R-:W-:Y:S02]  /*c690*/  HMNMX2 R20, |R97|, 65504, 65504, PT ;  /* 0x7bff7bff61147840 */ /* 0x000fe40003800200 */
[C---:B------:R-:W-:Y:S02]  /*c6a0*/  SHF.L.U32 R99, R55.reuse, R100, RZ ;  /* 0x0000006437637219 */ /* 0x040fe400000006ff */
[----:B------:R-:W-:Y:S02]  /*c6b0*/  SHF.L.U32 R108, R55, R108, RZ ;  /* 0x0000006c376c7219 */ /* 0x000fe400000006ff */
[----:B------:R-:W-:Y:S02]  /*c6c0*/  HMNMX2 R19, |R107|, 65504, 65504, PT ;  /* 0x7bff7bff6b137840 */ /* 0x000fe40003800200 */
[----:B------:R-:W-:-:S02]  /*c6d0*/  LOP3.LUT R99, R99, R98, RZ, 0xfc, !PT ;  /* 0x0000006263637212 */ /* 0x000fc400078efcff */
[----:B------:R-:W-:Y:S02]  /*c6e0*/  LOP3.LUT R97, R20, 0x80008000, RZ, 0xfc, !PT ;  /* 0x8000800014617812 */ /* 0x000fe400078efcff */
[----:B------:R-:W-:Y:S02]  /*c6f0*/  LOP3.LUT R108, R108, R103, RZ, 0xfc, !PT ;  /* 0x000000676c6c7212 */ /* 0x000fe400078efcff */
                                                                                                /* 0x0000006114677241 */
                                                                                                /* 0x000fe40000000063 */
[----:B------:R-:W-:Y:S02]  /*c710*/  LOP3.LUT R98, R19, 0x80008000, RZ, 0xfc, !PT ;  /* 0x8000800013627812 */ /* 0x000fe400078efcff */
[----:B------:R-:W-:Y:S02]  /*c720*/  ISETP.NE.AND P0, PT, R90, 0xf, PT ;  /* 0x0000000f5a00780c */ /* 0x000fe40003f05270 */
                                                                                                /* 0x0000006213697241 */
                                                                                                /* 0x000fe2000000006c */
[----:B------:R-:W-:Y:S01]  /*c740*/  HFMA2.MMA R104, R104, 1, 1, R103 ;  /* 0x3c003c0068687835 */ /* 0x000fe20000000067 */
                                                                                                /* 0x0000006114677241 */
                                                                                                /* 0x000fc40000008063 */
                                                                                                /* 0x0000006114617241 */
                                                                                                /* 0x000fe20000010063 */
[----:B------:R-:W-:Y:S01]  /*c770*/  HADD2 R102, R102, R105 ;  /* 0x0000006966667230 */ /* 0x000fe20000000000 */
                                                                                                /* 0x0000006213697241 */
                                                                                                /* 0x000fe2000001006c */
[----:B------:R-:W-:Y:S01]  /*c790*/  HADD2 R103, R106, R103 ;  /* 0x000000676a677230 */ /* 0x000fe20000000000 */
                                                                                                /* 0x0000006213647241 */
                                                                                                /* 0x000fe4000000806c */
[----:B------:R-:W-:Y:S01]  /*c7b0*/  HFMA2.MMA R96, R96, 1, 1, R97 ;  /* 0x3c003c0060607835 */ /* 0x000fe20000000061 */
[C-C-:B------:R-:W-:Y:S01]  /*c7c0*/  PRMT R97, R104.reuse, 0x5410, R102.reuse ;  /* 0x0000541068617816 */ /* 0x140fe20000000066 */
[----:B------:R-:W-:Y:S01]  /*c7d0*/  HFMA2.MMA R18, R18, 1, 1, R105 ;  /* 0x3c003c0012127835 */ /* 0x000fe20000000069 */
[----:B------:R-:W-:Y:S01]  /*c7e0*/  HADD2 R95, R95, R100 ;  /* 0x000000645f5f7230 */ /* 0x000fe20000000000 */
[----:B------:R-:W-:-:S02]  /*c7f0*/  PRMT R102, R104, 0x7632, R102 ;  /* 0x0000763268667816 */ /* 0x000fc40000000066 */
[----:B------:R0:W-:Y:S01]  /*c800*/  STS [R4+UR9], R97 ;  /* 0x0000006104007988 */ /* 0x0001e20008000809 */
[----:B------:R-:W-:-:S03]  /*c810*/  LOP3.LUT R99, R99, 0xffff, RZ, 0xc0, !PT ;  /* 0x0000ffff63637812 */ /* 0x000fc600078ec0ff */
[----:B------:R1:W-:Y:S01]  /*c820*/  STS [R6+UR9], R102 ;  /* 0x0000006606007988 */ /* 0x0003e20008000809 */
[C-C-:B0-----:R-:W-:Y:S02]  /*c830*/  PRMT R4, R103.reuse, 0x5410, R95.reuse ;  /* 0x0000541067047816 */ /* 0x141fe4000000005f */
[----:B------:R-:W-:Y:S02]  /*c840*/  PRMT R95, R103, 0x7632, R95 ;  /* 0x00007632675f7816 */ /* 0x000fe4000000005f */
[C-C-:B-1----:R-:W-:Y:S01]  /*c850*/  PRMT R6, R96.reuse, 0x5410, R18.reuse ;  /* 0x0000541060067816 */ /* 0x142fe20000000012 */
        /* <DEDUP_REMOVED lines=9> */
[----:B------:R-:W-:-:S07]  /*c8f0*/  SHF.R.U32.HI R108, RZ, 0x10, R15 ;  /* 0x00000010ff6c7819 */ /* 0x000fce000001160f */
        /* <DEDUP_REMOVED lines=17> */
[----:B-1----:R-:W-:-:S05]  /*ca10*/  IDP.2A.LO.S16.S8 R5, R7, UR5, R100 ;  /* 0x0000000507057c26 */ /* 0x002fca0008001664 */
[----:B------:R-:W-:Y:S02]  /*ca20*/  LDS R98, [R5+UR9] ;  /* 0x0000000905627984 */ /* 0x000fe40008000800 */
[----:B------:R-:W1:Y:S01]  /*ca30*/  LDC R97, c[0x0][0xc48] ;  /* 0x00031200ff617b82 */ /* 0x000e620000000800 */
[----:B--2---:R-:W-:Y:S01]  /*ca40*/  IDP.2A.HI.S16.S8 R7, R7, UR6, R102 ;  /* 0x0000000607077c26 */ /* 0x004fe20008003666 */
[----:B------:R-:W-:-:S04]  /*ca50*/  LOP3.LUT R102, R17, 0x80008000, RZ, 0xfc, !PT ;  /* 0x8000800011667812 */ /* 0x000fc800078efcff */
[----:B------:R-:W2:Y:S02]  /*ca60*/  LDS R99, [R7+UR9] ;  /* 0x0000000907637984 */ /* 0x000ea40008000800 */
[----:B------:R-:W4:Y:S01]  /*ca70*/  LDC R104, c[0x0][0xc50] ;  /* 0x00031400ff687b82 */ /* 0x000f220000000800 */
[----:B---3--:R-:W-:-:S05]  /*ca80*/  HSET2.BF.GE.AND R95, R0.H0_H0, R95, PT ;  /* 0x0000005f005f7233 */ /* 0x008fca0003806880 */
[----:B------:R-:W-:Y:S02]  /*ca90*/  HFMA2 R95, -R95, R56.H1_H1, R10.H0_H0 ;  /* 0x300000385f5f7231 */ /* 0x000fe4000004010a */
[----:B0-----:R-:W-:-:S05]  /*caa0*/  IDP.2A.LO.S16.S8 R93, R94, UR5, R93 ;  /* 0x000000055e5d7c26 */ /* 0x001fca000800165d */
[----:B------:R-:W-:Y:S01]  /*cab0*/  LDS R100, [R93+UR9] ;  /* 0x000000095d647984 */ /* 0x000fe20008000800 */
[----:B-1----:R-:W-:-:S03]  /*cac0*/  IDP.2A.HI.S16.S8 R94, R94, UR6, R97 ;  /* 0x000000065e5e7c26 */ /* 0x002fc60008003661 */
[----:B------:R-:W0:Y:S04]  /*cad0*/  LDS R97, [R6+UR9] ;  /* 0x0000000906617984 */ /* 0x000e280008000800 */
[----:B------:R-:W1:Y:S01]  /*cae0*/  LDS R103, [R94+UR9] ;  /* 0x000000095e677984 */ /* 0x000e620008000800 */
[----:B----4-:R-:W-:Y:S01]  /*caf0*/  IDP.2A.LO.S16.S8 R95, R95, UR5, R104 ;  /* 0x000000055f5f7c26 */ /* 0x010fe20008001668 */
[----:B------:R-:W-:Y:S02]  /*cb00*/  LOP3.LUT R104, R15, 0xffff, RZ, 0xc0, !PT ;  /* 0x0000ffff0f687812 */ /* 0x000fe400078ec0ff */
[----:B------:R-:W-:Y:S02]  /*cb10*/  LOP3.LUT R15, R16, 0x80008000, RZ, 0xfc, !PT ;  /* 0x80008000100f7812 */ /* 0x000fe400078efcff */
[----:B------:R2:W3:Y:S01]  /*cb20*/  LDS R105, [R95+UR9] ;  /* 0x000000095f697984 */ /* 0x0004e20008000800 */
                                                                                                /* 0x00000066116a7241 */
                                                                                                /* 0x000fc40000000068 */
                                                                                                /* 0x00000066116b7241 */
                                                                                                /* 0x000fe40000008068 */
                                                                                                /* 0x0000006611117241 */
                                                                                                /* 0x000fe40000010068 */
                                                                                                /* 0x0000000f10687241 */
                                                                                                /* 0x000fe4000000806c */
[----:B--2---:R-:W-:Y:S02]  /*cb70*/  PRMT R95, R98, 0x7632, R99 ;  /* 0x00007632625f7816 */ /* 0x004fe40000000063 */
                                                                                                /* 0x0000000f10667241 */
                                                                                                /* 0x000fe4000000006c */
                                                                                                /* 0x0000000f100f7241 */
                                                                                                /* 0x000fc4000001006c */
[----:B------:R-:W-:Y:S01]  /*cba0*/  HFMA2.MMA R95, R95, 1, 1, -R104 ;  /* 0x3c003c005f5f7835 */ /* 0x000fe20000100068 */
[C-C-:B0-----:R-:W-:Y:S02]  /*cbb0*/  PRMT R109, R96.reuse, 0x5410, R97.reuse ;  /* 0x00005410606d7816 */ /* 0x141fe40000000061 */
[----:B------:R-:W-:Y:S02]  /*cbc0*/  PRMT R97, R96, 0x7632, R97 ;  /* 0x0000763260617816 */ /* 0x000fe40000000061 */
[----:B-1----:R-:W-:Y:S02]  /*cbd0*/  PRMT R16, R100, 0x7632, R103 ;  /* 0x0000763264107816 */ /* 0x002fe40000000067 */
[----:B------:R-:W-:Y:S01]  /*cbe0*/  PRMT R96, R98, 0x5410, R99 ;  /* 0x0000541062607816 */ /* 0x000fe20000000063 */
[----:B------:R-:W-:Y:S01]  /*cbf0*/  HADD2 R102, R97, -R102 ;  /* 0x8000006661667230 */ /* 0x000fe20000000000 */
[----:B------:R-:W-:Y:S01]  /*cc00*/  PRMT R100, R100, 0x5410, R103 ;  /* 0x0000541064647816 */ /* 0x000fe20000000067 */
[----:B------:R-:W-:Y:S01]  /*cc10*/  HADD2 R15, R16, -R15 ;  /* 0x8000000f100f7230 */ /* 0x000fe20000000000 */
[----:B------:R-:W-:Y:S01]  /*cc20*/  HFMA2.MMA R106, R109, 1, 1, -R106 ;  /* 0x3c003c006d6a7835 */ /* 0x000fe2000010006a */
[----:B------:R-:W-:Y:S01]  /*cc30*/  HADD2 R107, R96, -R107 ;  /* 0x8000006b606b7230 */ /* 0x000fe20000000000 */
[----:B---3--:R-:W-:-:S02]  /*cc40*/  PRMT R16, R105, 0x7632, R82 ;  /* 0x0000763269107816 */ /* 0x008fc40000000052 */
[----:B------:R-:W-:Y:S01]  /*cc50*/  HFMA2.MMA R96, R100, 1, 1, -R17 ;  /* 0x3c003c0064607835 */ /* 0x000fe20000100011 */
                                                                                                /* 0x0000005f66627241 */
                                                                                                /* 0x000fe400000003ff */
                                                                                                /* 0x000000100f617241 */
                                                                                                /* 0x000fe400000003ff */
[----:B------:R-:W-:Y:S02]  /*cc80*/  PRMT R82, R105, 0x7610, R82 ;  /* 0x0000761069527816 */ /* 0x000fe40000000052 */
                                                                                                /* 0x0000005f66637242 */
                                                                                                /* 0x000fe200000017ff */
[----:B------:R-:W-:Y:S01]  /*cca0*/  IMAD R103, R97, 0x10, R98 ;  /* 0x0000001061677824 */ /* 0x000fe200078e0262 */
                                                                                                /* 0x0000006b6a627241 */
                                                                                                /* 0x000fe400000003ff */
                                                                                                /* 0x0000005260117241 */
                                                                                                /* 0x000fe200000003ff */
[----:B------:R-:W0:Y:S01]  /*ccd0*/  POPC R108, R103 ;  /* 0x00000067006c7309 */ /* 0x000e220000000000 */
                                                                                                /* 0x000000100f687242 */
                                                                                                /* 0x000fc40000109763 */
                                                                                                /* 0x0000006b6a617242 */
                                                                                                /* 0x000fe200000017ff */
[----:B------:R-:W-:Y:S01]  /*cd00*/  IMAD R17, R17, 0x10, R98 ;  /* 0x0000001011117824 */ /* 0x000fe200078e0262 */
                                                                                                /* 0x0000005f66627241 */
                                                                                                /* 0x000fe40000001063 */
                                                                                                /* 0x000000100f697241 */
                                                                                                /* 0x000fe20000009068 */
[----:B------:R-:W1:Y:S01]  /*cd30*/  POPC R100, R17 ;  /* 0x0000001100647309 */ /* 0x000e620000000000 */
                                                                                                /* 0x0000005260637242 */
                                                                                                /* 0x000fe40000109761 */
                                                                                                /* 0x00000069626d7242 */
                                                                                                /* 0x000fe400000017ff */
                                                                                                /* 0x0000006b6a617241 */
                                                                                                /* 0x000fc40000001061 */
                                                                                                /* 0x0000005260107241 */
                                                                                                /* 0x000fe40000009063 */
                                                                                                /* 0x0000006962697241 */
                                                                                                /* 0x000fe4000000106d */
                                                                                                /* 0x0000001061627242 */
                                                                                                /* 0x000fe400000017ff */
[----:B0-----:R-:W-:Y:S01]  /*cda0*/  LOP3.LUT R108, R108, 0x1, RZ, 0xc0, !PT ;  /* 0x000000016c6c7812 */ /* 0x001fe200078ec0ff */
[----:B------:R-:W-:Y:S01]  /*cdb0*/  HMUL2 R105, R105, R80 ;  /* 0x0000005069697232 */ /* 0x000fe20000000000 */
                                                                                                /* 0x0000001061617241 */
                                                                                                /* 0x000fe40000001062 */
[----:B------:R-:W-:-:S02]  /*cdd0*/  ISETP.NE.U32.AND P0, PT, R108, 0x1, PT ;  /* 0x000000016c00780c */ /* 0x000fc40003f05070 */
[----:B-1----:R-:W-:Y:S02]  /*cde0*/  LOP3.LUT R100, R100, 0x1, RZ, 0xc0, !PT ;  /* 0x0000000164647812 */ /* 0x002fe400078ec0ff */
                                                                                                /* 0x200000ff63627241 */
                                                                                                /* 0x000fe20000001062 */
[----:B------:R-:W-:Y:S01]  /*ce00*/  HFMA2.MMA R97, R97, R80, -RZ ;  /* 0x0000005061617235 */ /* 0x000fe200001000ff */
                                                                                                /* 0x200000ff68687241 */
                                                                                                /* 0x000fe4000000106d */
[----:B------:R-:W-:Y:S01]  /*ce20*/  SEL R108, R91, 0xa820a820, !P0 ;  /* 0xa820a8205b6c7807 */ /* 0x000fe20004000000 */
[----:B------:R-:W-:Y:S01]  /*ce30*/  IMAD.SHL.U32 R98, R98, 0x2, RZ ;  /* 0x0000000262627824 */ /* 0x000fe200078e00ff */
[----:B------:R-:W-:Y:S01]  /*ce40*/  ISETP.NE.U32.AND P0, PT, R100, 0x1, PT ;  /* 0x000000016400780c */ /* 0x000fe20003f05070 */
[----:B------:R-:W-:Y:S01]  /*ce50*/  IMAD.SHL.U32 R104, R104, 0x2, RZ ;  /* 0x0000000268687824 */ /* 0x000fe200078e00ff */
                                                                                                /* 0x4040006c6c677241 */
                                                                                                /* 0x000fc40000000067 */
[----:B------:R-:W-:Y:S02]  /*ce70*/  SEL R16, R91, 0xa820a820, !P0 ;  /* 0xa820a8205b107807 */ /* 0x000fe40004000000 */
[----:B------:R-:W-:Y:S02]  /*ce80*/  LOP3.LUT R100, R98, 0x1e, RZ, 0xc0, !PT ;  /* 0x0000001e62647812 */ /* 0x000fe400078ec0ff */
[----:B------:R-:W-:Y:S02]  /*ce90*/  LOP3.LUT R104, R104, 0x1e, RZ, 0xc0, !PT ;  /* 0x0000001e68687812 */ /* 0x000fe400078ec0ff */
                                                                                                /* 0x4040001010627241 */
                                                                                                /* 0x000fe40000000011 */
        /* <DEDUP_REMOVED lines=8> */
                                                                                                /* 0x0000006111637241 */
                                                                                                /* 0x000fe40000000062 */
                                                                                                /* 0x0000006410697241 */
                                                                                                /* 0x000fe40000000067 */
                                                                                                /* 0x0000006410687241 */
                                                                                                /* 0x000fe40000008067 */
[----:B------:R-:W-:Y:S01]  /*cf60*/  HFMA2.MMA R99, R106, 1, 1, R99 ;  /* 0x3c003c006a637835 */ /* 0x000fe20000000063 */
[----:B------:R-:W-:Y:S01]  /*cf70*/  HADD2 R105, R102, R105 ;  /* 0x0000006966697230 */ /* 0x000fe20000000000 */
                                                                                                /* 0x0000006410667241 */
                                                                                                /* 0x000fe20000010067 */
[----:B------:R-:W-:Y:S01]  /*cf90*/  HADD2 R95, R95, R104 ;  /* 0x000000685f5f7230 */ /* 0x000fe20000000000 */
                                                                                                /* 0x0000006111647241 */
                                                                                                /* 0x000fc40000008062 */
                                                                                                /* 0x0000006111617241 */
                                                                                                /* 0x000fe40000010062 */
        /* <DEDUP_REMOVED lines=8> */
[----:B------:R1:W-:Y:S01]  /*d040*/  STS [R6+UR9], R105 ;  /* 0x0000006906007988 */ /* 0x0003e20008000809 */
[----:B0-----:R-:W-:-:S02]  /*d050*/  PRMT R4, R100, 0x5410, R95 ;  /* 0x0000541064047816 */ /* 0x001fc4000000005f */
        /* <DEDUP_REMOVED lines=11> */
[----:B------:R-:W-:-:S07]  /*d110*/  LOP3.LUT R103, R14, 0x80008000, RZ, 0xfc, !PT ;  /* 0x800080000e677812 */ /* 0x000fce00078efcff */
        /* <DEDUP_REMOVED lines=12> */
[----:B---3--:R-:W-:-:S07]  /*d1e0*/  IDP.2A.LO.S16.S8 R5, R7, UR5, R96 ;  /* 0x0000000507057c26 */ /* 0x008fce0008001660 */
[----:B------:R-:W3:Y:S01]  /*d1f0*/  LDC R100, c[0x0][0xc68] ;  /* 0x00031a00ff647b82 */ /* 0x000ee20000000800 */
[----:B0-----:R-:W-:-:S05]  /*d200*/  IDP.2A.HI.S16.S8 R7, R7, UR6, R98 ;  /* 0x0000000607077c26 */ /* 0x001fca0008003662 */
[----:B------:R-:W-:Y:S02]  /*d210*/  LDS R96, [R7+UR9] ;  /* 0x0000000907607984 */ /* 0x000fe40008000800 */
[----:B------:R-:W0:Y:S01]  /*d220*/  LDC R102, c[0x0][0xc6c] ;  /* 0x00031b00ff667b82 */ /* 0x000e220000000800 */
[----:B-1----:R-:W-:-:S06]  /*d230*/  IDP.2A.HI.S16.S8 R94, R6, UR6, R97 ;  /* 0x00000006065e7c26 */ /* 0x002fcc0008003661 */
[----:B------:R-:W-:Y:S01]  /*d240*/  LDS R94, [R94+UR9] ;  /* 0x000000095e5e7984 */ /* 0x000fe20008000800 */
[----:B--2---:R-:W-:-:S03]  /*d250*/  IDP.2A.LO.S16.S8 R4, R6, UR5, R95 ;  /* 0x0000000506047c26 */ /* 0x004fc6000800165f */
[----:B------:R-:W1:Y:S04]  /*d260*/  LDS R95, [R5+UR9] ;  /* 0x00000009055f7984 */ /* 0x000e680008000800 */
[----:B------:R-:W2:Y:S01]  /*d270*/  LDS R99, [R4+UR9] ;  /* 0x0000000904637984 */ /* 0x000ea20008000800 */
[----:B---3--:R-:W-:Y:S01]  /*d280*/  IDP.2A.LO.S16.S8 R6, R93, UR5, R100 ;  /* 0x000000055d067c26 */ /* 0x008fe20008001664 */
[----:B------:R-:W-:-:S04]  /*d290*/  LOP3.LUT R100, R13, 0x80008000, RZ, 0xfc, !PT ;  /* 0x800080000d647812 */ /* 0x000fc800078efcff */
[----:B------:R-:W-:Y:S01]  /*d2a0*/  LDS R97, [R6+UR9] ;  /* 0x0000000906617984 */ /* 0x000fe20008000800 */
[----:B0-----:R-:W-:Y:S01]  /*d2b0*/  IDP.2A.HI.S16.S8 R93, R93, UR6, R102 ;  /* 0x000000065d5d7c26 */ /* 0x001fe20008003666 */
[----:B------:R-:W-:Y:S02]  /*d2c0*/  SHF.R.U32.HI R102, RZ, 0x10, R12 ;  /* 0x00000010ff667819 */ /* 0x000fe4000001160c */
[----:B------:R-:W-:Y:S02]  /*d2d0*/  LOP3.LUT R12, R12, 0xffff, RZ, 0xc0, !PT ;  /* 0x0000ffff0c0c7812 */ /* 0x000fe400078ec0ff */
[----:B------:R-:W0:Y:S01]  /*d2e0*/  LDS R98, [R93+UR9] ;  /* 0x000000095d627984 */ /* 0x000e220008000800 */
                                                                                                /* 0x000000640d687241 */
                                                                                                /* 0x000fe40000000066 */
                                                                                                /* 0x000000640d697241 */
                                                                                                /* 0x000fe40000008066 */
                                                                                                /* 0x000000640d667241 */
                                                                                                /* 0x000fc40000010066 */
                                                                                                /* 0x000000670e0d7241 */
                                                                                                /* 0x000fe4000000000c */
                                                                                                /* 0x000000670e647241 */
                                                                                                /* 0x000fe4000000800c */
                                                                                                /* 0x000000670e0c7241 */
                                                                                                /* 0x000fe4000001000c */
[----:B------:R-:W-:Y:S02]  /*d350*/  PRMT R102, R102, 0x5410, RZ ;  /* 0x0000541066667816 */ /* 0x000fe400000000ff */
[----:B------:R-:W-:Y:S02]  /*d360*/  PRMT R12, R12, 0x5410, RZ ;  /* 0x000054100c0c7816 */ /* 0x000fe400000000ff */
[----:B-1----:R-:W-:-:S02]  /*d370*/  PRMT R14, R95, 0x5410, R96 ;  /* 0x000054105f0e7816 */ /* 0x002fc40000000060 */
[----:B------:R-:W-:Y:S02]  /*d380*/  PRMT R95, R95, 0x7632, R96 ;  /* 0x000076325f5f7816 */ /* 0x000fe40000000060 */
[C-C-:B--2---:R-:W-:Y:S02]  /*d390*/  PRMT R103, R99.reuse, 0x5410, R94.reuse ;  /* 0x0000541063677816 */ /* 0x144fe4000000005e */
[----:B------:R-:W-:Y:S02]  /*d3a0*/  PRMT R99, R99, 0x7632, R94 ;  /* 0x0000763263637816 */ /* 0x000fe4000000005e */
[----:B------:R-:W-:-:S03]  /*d3b0*/  HFMA2.MMA R104, R95, 1, 1, -R104 ;  /* 0x3c003c005f687835 */ /* 0x000fc60000100068 */
[----:B------:R-:W-:Y:S01]  /*d3c0*/  HADD2 R102, R99, -R102 ;  /* 0x8000006663667230 */ /* 0x000fe20000000000 */
[C-C-:B0-----:R-:W-:Y:S02]  /*d3d0*/  PRMT R94, R97.reuse, 0x7632, R98.reuse ;  /* 0x00007632615e7816 */ /* 0x141fe40000000062 */
[----:B------:R-:W-:-:S03]  /*d3e0*/  PRMT R97, R97, 0x5410, R98 ;  /* 0x0000541061617816 */ /* 0x000fc60000000062 */
[----:B------:R-:W-:Y:S01]  /*d3f0*/  HADD2 R105, R94, -R105 ;  /* 0x800000695e697230 */ /* 0x000fe20000000000 */
[----:B------:R-:W-:Y:S01]  /*d400*/  HFMA2.MMA R94, R103, 1, 1, -R12 ;  /* 0x3c003c00675e7835 */ /* 0x000fe2000010000c */
[----:B------:R-:W-:Y:S01]  /*d410*/  HADD2 R12, R14, -R13 ;  /* 0x8000000d0e0c7230 */ /* 0x000fe20000000000 */
[----:B------:R-:W-:Y:S01]  /*d420*/  HFMA2.MMA R100, R97, 1, 1, -R100 ;  /* 0x3c003c0061647835 */ /* 0x000fe20000100064 */
                                                                                                /* 0x000000ff660d7241 */
                                                                                                /* 0x000fe400000003ff */
                                                                                                /* 0x00000069680e7241 */
                                                                                                /* 0x000fe400000003ff */
                                                                                                /* 0x0000006968627242 */
                                                                                                /* 0x000fc6000000175c */
[----:B------:R-:W-:Y:S01]  /*d460*/  IMAD R96, R13, 0x10, R14 ;  /* 0x000000100d607824 */ /* 0x000fe200078e020e */
                                                                                                /* 0x000000ff5e0d7241 */
                                                                                                /* 0x000fe400000003ff */
                                                                                                /* 0x000000640c0e7241 */
                                                                                                /* 0x000fe200000003ff */
[----:B------:R-:W0:Y:S01]  /*d490*/  POPC R103, R96 ;  /* 0x0000006000677309 */ /* 0x000e220000000000 */
                                                                                                /* 0x000000640c5f7242 */
                                                                                                /* 0x000fe4000000175c */
                                                                                                /* 0x0000006968637241 */
                                                                                                /* 0x000fe20000001062 */
[----:B------:R-:W-:Y:S01]  /*d4c0*/  IMAD R13, R13, 0x10, R14 ;  /* 0x000000100d0d7824 */ /* 0x000fe200078e020e */
                                                                                                /* 0x000000640c617241 */
                                                                                                /* 0x000fe4000000105f */
                                                                                                /* 0x00000066633b7242 */
                                                                                                /* 0x000fe2000000173b */
[----:B------:R-:W1:Y:S01]  /*d4f0*/  POPC R14, R13 ;  /* 0x0000000d000e7309 */ /* 0x000e620000000000 */
                                                                                                /* 0x0000005e613c7242 */
                                                                                                /* 0x000fc4000000173c */
                                                                                                /* 0x200000ff62627241 */
                                                                                                /* 0x000fe4000000103b */
                                                                                                /* 0x0000005e61617241 */
                                                                                                /* 0x000fe4000000103c */
                                                                                                /* 0x200000ff5f5f7241 */
                                                                                                /* 0x000fe2000000103c */
[----:B------:R-:W-:Y:S01]  /*d540*/  IMAD.SHL.U32 R98, R98, 0x2, RZ ;  /* 0x0000000262627824 */ /* 0x000fe200078e00ff */
[----:B0-----:R-:W-:Y:S02]  /*d550*/  LOP3.LUT R103, R103, 0x1, RZ, 0xc0, !PT ;  /* 0x0000000167677812 */ /* 0x001fe400078ec0ff */
                                                                                                /* 0x0000006663637241 */
                                                                                                /* 0x000fe2000000103b */
[----:B------:R-:W-:Y:S01]  /*d570*/  IMAD.SHL.U32 R95, R95, 0x2, RZ ;  /* 0x000000025f5f7824 */ /* 0x000fe200078e00ff */
[----:B------:R-:W-:-:S02]  /*d580*/  ISETP.NE.U32.AND P0, PT, R103, 0x1, PT ;  /* 0x000000016700780c */ /* 0x000fc40003f05070 */
[----:B------:R-:W-:Y:S01]  /*d590*/  LOP3.LUT R106, R98, 0x1e, RZ, 0xc0, !PT ;  /* 0x0000001e626a7812 */ /* 0x000fe200078ec0ff */
[----:B------:R-:W-:Y:S01]  /*d5a0*/  HMUL2 R99, R99, R80 ;  /* 0x0000005063637232 */ /* 0x000fe20000000000 */
[----:B-1----:R-:W-:Y:S02]  /*d5b0*/  LOP3.LUT R14, R14, 0x1, RZ, 0xc0, !PT ;  /* 0x000000010e0e7812 */ /* 0x002fe400078ec0ff */
[C---:B------:R-:W-:Y:S02]  /*d5c0*/  SEL R103, R91.reuse, 0xa820a820, !P0 ;  /* 0xa820a8205b677807 */ /* 0x040fe40004000000 */
[----:B------:R-:W-:Y:S01]  /*d5d0*/  ISETP.NE.U32.AND P0, PT, R14, 0x1, PT ;  /* 0x000000010e00780c */ /* 0x000fe20003f05070 */
[----:B------:R-:W-:Y:S01]  /*d5e0*/  HFMA2.MMA R14, R97, R80, -RZ ;  /* 0x00000050610e7235 */ /* 0x000fe200001000ff */
                                                                                                /* 0x4040006767677241 */
                                                                                                /* 0x000fe40000000060 */
[----:B------:R-:W-:-:S02]  /*d600*/  SEL R96, R91, 0xa820a820, !P0 ;  /* 0xa820a8205b607807 */ /* 0x000fc40004000000 */
[----:B------:R-:W-:Y:S02]  /*d610*/  LOP3.LUT R98, R95, 0x1e, RZ, 0xc0, !PT ;  /* 0x0000001e5f627812 */ /* 0x000fe400078ec0ff */
                                                                                                /* 0x4040006060607241 */
                                                                                                /* 0x000fe4000000000d */
[----:B------:R-:W-:Y:S02]  /*d630*/  SHF.L.U32 R95, R55, R98, RZ ;  /* 0x00000062375f7219 */ /* 0x000fe400000006ff */
[----:B------:R-:W-:Y:S02]  /*d640*/  HMNMX2 R14, |R14|, 65504, 65504, PT ;  /* 0x7bff7bff0e0e7840 */ /* 0x000fe40003800200 */
[----:B------:R-:W-:Y:S02]  /*d650*/  LOP3.LUT R95, R95, R96, RZ, 0xfc, !PT ;  /* 0x000000605f5f7212 */ /* 0x000fe400078efcff */
[----:B------:R-:W-:-:S02]  /*d660*/  HMNMX2 R13, |R99|, 65504, 65504, PT ;  /* 0x7bff7bff630d7840 */ /* 0x000fc40003800200 */
[----:B------:R-:W-:Y:S02]  /*d670*/  LOP3.LUT R96, R14, 0x80008000, RZ, 0xfc, !PT ;  /* 0x800080000e607812 */ /* 0x000fe400078efcff */
[----:B------:R-:W-:Y:S02]  /*d680*/  SHF.L.U32 R106, R55, R106, RZ ;  /* 0x0000006a376a7219 */ /* 0x000fe400000006ff */
                                                                                                /* 0x000000600e617241 */
                                                                                                /* 0x000fe4000000005f */
[----:B------:R-:W-:Y:S02]  /*d6a0*/  LOP3.LUT R106, R106, R103, RZ, 0xfc, !PT ;  /* 0x000000676a6a7212 */ /* 0x000fe400078efcff */
[----:B------:R-:W-:Y:S02]  /*d6b0*/  LOP3.LUT R98, R13, 0x80008000, RZ, 0xfc, !PT ;  /* 0x800080000d627812 */ /* 0x000fe400078efcff */
[----:B------:R-:W-:Y:S01]  /*d6c0*/  HFMA2.MMA R12, R12, 1, 1, R97 ;  /* 0x3c003c000c0c7835 */ /* 0x000fe20000000061 */
                                                                                                /* 0x000000600e617241 */
                                                                                                /* 0x000fc4000000805f */
                                                                                                /* 0x000000620d637241 */
                                                                                                /* 0x000fe4000000006a */
                                                                                                /* 0x000000620d6c7241 */
                                                                                                /* 0x000fe4000000806a */
[----:B------:R-:W-:Y:S01]  /*d700*/  HFMA2.MMA R97, R100, 1, 1, R97 ;  /* 0x3c003c0064617835 */ /* 0x000fe20000000061 */
[----:B------:R-:W-:Y:S01]  /*d710*/  HADD2 R104, R104, R99 ;  /* 0x0000006368687230 */ /* 0x000fe20000000000 */
                                                                                                /* 0x000000600e637241 */
                                                                                                /* 0x000fe2000001005f */
[----:B------:R-:W-:Y:S01]  /*d730*/  HADD2 R105, R105, R108 ;  /* 0x0000006c69697230 */ /* 0x000fe20000000000 */
                                                                                                /* 0x000000620d677241 */
                                                                                                /* 0x000fe4000001006a */
[----:B------:R-:W-:Y:S01]  /*d750*/  ISETP.NE.AND P0, PT, R90, 0x11, PT ;  /* 0x000000115a00780c */ /* 0x000fe20003f05270 */
[----:B------:R-:W-:Y:S01]  /*d760*/  HADD2 R99, R94.H0_H0, R99.H0_H0 ;  /* 0x200000635e637230 */ /* 0x000fe20000000800 */
[C-C-:B------:R-:W-:Y:S01]  /*d770*/  PRMT R94, R12.reuse, 0x5410, R104.reuse ;  /* 0x000054100c5e7816 */ /* 0x140fe20000000068 */
[----:B------:R-:W-:Y:S01]  /*d780*/  HADD2 R103, R102.H0_H0, R103.H0_H0 ;  /* 0x2000006766677230 */ /* 0x000fe20000000800 */
[----:B------:R-:W-:-:S02]  /*d790*/  PRMT R104, R12, 0x7632, R104 ;  /* 0x000076320c687816 */ /* 0x000fc40000000068 */
[----:B------:R-:W-:Y:S01]  /*d7a0*/  LOP3.LUT R95, R95, 0xffff, RZ, 0xc0, !PT ;  /* 0x0000ffff5f5f7812 */ /* 0x000fe200078ec0ff */
[----:B------:R0:W-:Y:S01]  /*d7b0*/  STS [R5+UR9], R94 ;  /* 0x0000005e05007988 */ /* 0x0001e20008000809 */
[----:B------:R-:W-:Y:S02]  /*d7c0*/  PRMT R99, R99, 0x5410, R103 ;  /* 0x0000541063637816 */ /* 0x000fe40000000067 */
[----:B------:R-:W-:Y:S01]  /*d7d0*/  PRMT R12, R106, 0x1054, R95 ;  /* 0x000010546a0c7816 */ /* 0x000fe2000000005f */
[----:B------:R1:W-:Y:S01]  /*d7e0*/  STS [R7+UR9], R104 ;  /* 0x0000006807007988 */ /* 0x0003e20008000809 */
[C-C-:B0-----:R-:W-:Y:S02]  /*d7f0*/  PRMT R5, R97.reuse, 0x5410, R105.reuse ;  /* 0x0000541061057816 */ /* 0x141fe40000000069 */
[----:B------:R-:W-:-:S03]  /*d800*/  PRMT R105, R97, 0x7632, R105 ;  /* 0x0000763261697816 */ /* 0x000fc60000000069 */
[----:B------:R1:W-:Y:S04]  /*d810*/  STS [R6+UR9], R5 ;  /* 0x0000000506007988 */ /* 0x0003e80008000809 */
[----:B------:R1:W-:Y:S04]  /*d820*/  STS [R93+UR9], R105 ;  /* 0x000000695d007988 */ /* 0x0003e80008000809 */
[----:B------:R1:W-:Y:S01]  /*d830*/  STS [R4+UR9], R99 ;  /* 0x0000006304007988 */ /* 0x0003e20008000809 */
[----:B------:R-:W-:Y:S06]  /*d840*/  @!P0 BAR.SYNC 0x0 ;  /* 0x000000ff0000891d */ /* 0x000fec0000000000 */
[----:B------:R-:W-:-:S13]  /*d850*/  ISETP.NE.AND P0, PT, R90, 0x11, PT ;  /* 0x000000115a00780c */ /* 0x000fda0003f05270 */
[----:B-1----:R-:W-:Y:S05]  /*d860*/  @!P0 BRA `(.L_x_35) ;  /* 0x0000002c00688947 */ /* 0x002fea0003800000 */
[----:B------:R-:W0:Y:S01]  /*d870*/  LDC R7, c[0x0][0xc94] ;  /* 0x00032500ff077b82 */ /* 0x000e220000000800 */
[----:B------:R-:W1:Y:S04]  /*d880*/  LDS R97, [R11+0x8] ;  /* 0x000008000b617984 */ /* 0x000e680000000800 */
[----:B------:R-:W2:Y:S03]  /*d890*/  LDS R96, [R11+0x4] ;  /* 0x000004000b607984 */ /* 0x000ea60000000800 */
[----:B------:R-:W3:Y:S01]  /*d8a0*/  LDC R6, c[0x0][0xc7c] ;  /* 0x00031f00ff067b82 */ /* 0x000ee20000000800 */
[----:B------:R-:W4:Y:S07]  /*d8b0*/  LDS R95, [R11] ;  /* 0x000000000b5f7984 */ /* 0x000f2e0000000800 */
[----:B------:R-:W5:Y:S08]  /*d8c0*/  LDC R93, c[0x0][0xc88] ;  /* 0x00032200ff5d7b82 */ /* 0x000f700000000800 */
[----:B------:R-:W4:Y:S01]  /*d8d0*/  LDC.64 R4, c[0x0][0xc80] ;  /* 0x00032000ff047b82 */ /* 0x000f220000000a00 */
[----:B0-----:R-:W-:-:S05]  /*d8e0*/  HSET2.BF.GE.AND R7, R0.H0_H0, R7, PT ;  /* 0x0000000700077233 */ /* 0x001fca0003806880 */
[----:B------:R-:W-:Y:S02]  /*d8f0*/  HFMA2 R94, -R7, R56.H1_H1, R10.H0_H0 ;  /* 0x30000038075e7231 */ /* 0x000fe4000004010a */
[----:B------:R-:W0:Y:S01]  /*d900*/  LDC R100, c[0x0][0xc8c] ;  /* 0x00032300ff647b82 */ /* 0x000e220000000800 */
[----:B---3--:R-:W-:-:S05]  /*d910*/  HSET2.BF.GE.AND R6, R0.H0_H0, R6, PT ;  /* 0x0000000600067233 */ /* 0x008fca0003806880 */
[-CC-:B------:R-:W-:Y:S02]  /*d920*/  HFMA2 R6, -R6, R56.reuse.H1_H1, R10.reuse.H0_H0 ;  /* 0x3000003806067231 */ /* 0x180fe4000004010a */
[----:B------:R-:W3:Y:S01]  /*d930*/  LDC R104, c[0x0][0xc90] ;  /* 0x00032400ff687b82 */ /* 0x000ee20000000800 */
[----:B-----5:R-:W-:Y:S02]  /*d940*/  HSET2.BF.GE.AND R7, R0.H0_H0, R93, PT ;  /* 0x0000005d00077233 */ /* 0x020fe40003806880 */
[----:B-1----:R-:W-:Y:S02]  /*d950*/  SHF.R.U32.HI R107, RZ, 0x10, R97 ;  /* 0x00000010ff6b7819 */ /* 0x002fe40000011661 */
[----:B--2---:R-:W-:Y:S01]  /*d960*/  LOP3.LUT R106, R96, 0x80008000, RZ, 0xfc, !PT ;  /* 0x80008000606a7812 */ /* 0x004fe200078efcff */
[----:B------:R-:W-:Y:S02]  /*d970*/  HFMA2 R93, -R7, R56.H1_H1, R10.H0_H0 ;  /* 0x30000038075d7231 */ /* 0x000fe4000004010a */
[----:B------:R-:W1:Y:S01]  /*d980*/  LDC R99, c[0x0][0xc98] ;  /* 0x00032600ff637b82 */ /* 0x000e620000000800 */
[C---:B----4-:R-:W-:Y:S01]  /*d990*/  IDP.2A.LO.S16.S8 R4, R6.reuse, UR5, R4 ;  /* 0x0000000506047c26 */ /* 0x050fe20008001604 */
                                                                                                /* 0x0000006a606c7241 */
                                                                                                /* 0x000fe2000000006b */
[----:B------:R-:W-:Y:S01]  /*d9b0*/  IDP.2A.HI.S16.S8 R5, R6, UR6, R5 ;  /* 0x0000000606057c26 */ /* 0x000fe20008003605 */
                                                                                                /* 0x0000006a606d7241 */
                                                                                                /* 0x000fc4000000806b */
[----:B------:R-:W-:Y:S01]  /*d9d0*/  LDS R98, [R4+UR9] ;  /* 0x0000000904627984 */ /* 0x000fe20008000800 */
                                                                                                /* 0x0000006a606a7241 */
                                                                                                /* 0x000fe2000001006b */
[----:B------:R-:W2:Y:S01]  /*d9f0*/  LDC R103, c[0x0][0xc9c] ;  /* 0x00032700ff677b82 */ /* 0x000ea20000000800 */
[----:B0-----:R-:W-:Y:S02]  /*da00*/  IDP.2A.LO.S16.S8 R7, R93, UR5, R100 ;  /* 0x000000055d077c26 */ /* 0x001fe40008001664 */
[----:B------:R-:W-:-:S03]  /*da10*/  PRMT R106, R106, 0x5410, RZ ;  /* 0x000054106a6a7816 */ /* 0x000fc600000000ff */
[----:B------:R-:W-:Y:S01]  /*da20*/  LDS R100, [R7+UR9] ;  /* 0x0000000907647984 */ /* 0x000fe20008000800 */
[----:B---3--:R-:W-:Y:S01]  /*da30*/  IDP.2A.HI.S16.S8 R93, R93, UR6, R104 ;  /* 0x000000065d5d7c26 */ /* 0x008fe20008003668 */
[----:B------:R-:W-:Y:S02]  /*da40*/  LOP3.LUT R104, R97, 0xffff, RZ, 0xc0, !PT ;  /* 0x0000ffff61687812 */ /* 0x000fe400078ec0ff */
[----:B------:R-:W-:-:S04]  /*da50*/  LOP3.LUT R97, R95, 0x80008000, RZ, 0xfc, !PT ;  /* 0x800080005f617812 */ /* 0x000fc800078efcff */
                                                                                                /* 0x000000615f607241 */
                                                                                                /* 0x000fe20000010068 */
[----:B-1----:R-:W-:Y:S02]  /*da70*/  IDP.2A.LO.S16.S8 R6, R94, UR5, R99 ;  /* 0x000000055e067c26 */ /* 0x002fe40008001663 */
[----:B------:R-:W0:Y:S01]  /*da80*/  LDS R99, [R5+UR9] ;  /* 0x0000000905637984 */ /* 0x000e220008000800 */
[----:B------:R-:W-:-:S03]  /*da90*/  PRMT R96, R96, 0x5410, RZ ;  /* 0x0000541060607816 */ /* 0x000fc600000000ff */
[----:B------:R-:W-:Y:S01]  /*daa0*/  LDS R102, [R6+UR9] ;  /* 0x0000000906667984 */ /* 0x000fe20008000800 */
[----:B--2---:R-:W-:-:S03]  /*dab0*/  IDP.2A.HI.S16.S8 R94, R94, UR6, R103 ;  /* 0x000000065e5e7c26 */ /* 0x004fc60008003667 */
[----:B------:R-:W1:Y:S04]  /*dac0*/  LDS R103, [R93+UR9] ;  /* 0x000000095d677984 */ /* 0x000e680008000800 */
[----:B------:R2:W3:Y:S02]  /*dad0*/  LDS R105, [R94+UR9] ;  /* 0x000000095e697984 */ /* 0x0004e40008000800 */
                                                                                                /* 0x000000615f5e7241 */
                                                                                                /* 0x004fe40000000068 */
                                                                                                /* 0x000000615f5f7241 */
                                                                                                /* 0x000fe40000008068 */
[----:B0-----:R-:W-:-:S02]  /*db00*/  PRMT R107, R98, 0x5410, R99 ;  /* 0x00005410626b7816 */ /* 0x001fc40000000063 */
[----:B------:R-:W-:-:S04]  /*db10*/  PRMT R111, R98, 0x7632, R99 ;  /* 0x00007632626f7816 */ /* 0x000fc80000000063 */
[----:B------:R-:W-:Y:S01]  /*db20*/  HFMA2.MMA R94, R107, 1, 1, -R94 ;  /* 0x3c003c006b5e7835 */ /* 0x000fe2000010005e */
[----:B------:R-:W-:Y:S01]  /*db30*/  HADD2 R108, R111, -R108 ;  /* 0x8000006c6f6c7230 */ /* 0x000fe20000000000 */
[C-C-:B-1----:R-:W-:Y:S02]  /*db40*/  PRMT R98, R100.reuse, 0x5410, R103.reuse ;  /* 0x0000541064627816 */ /* 0x142fe40000000067 */
[----:B------:R-:W-:Y:S02]  /*db50*/  PRMT R100, R100, 0x7632, R103 ;  /* 0x0000763264647816 */ /* 0x000fe40000000067 */
[C-C-:B---3--:R-:W-:Y:S02]  /*db60*/  PRMT R99, R102.reuse, 0x5410, R105.reuse ;  /* 0x0000541066637816 */ /* 0x148fe40000000069 */
[----:B------:R-:W-:Y:S01]  /*db70*/  HFMA2.MMA R95, R98, 1, 1, -R95 ;  /* 0x3c003c00625f7835 */ /* 0x000fe2000010005f */
[----:B------:R-:W-:Y:S01]  /*db80*/  PRMT R105, R102, 0x7632, R105 ;  /* 0x0000763266697816 */ /* 0x000fe20000000069 */
[----:B------:R-:W-:-:S02]  /*db90*/  HADD2 R109, R100, -R109 ;  /* 0x8000006d646d7230 */ /* 0x000fc40000000000 */
[----:B------:R-:W-:-:S03]  /*dba0*/  HADD2 R96, R99, -R96 ;  /* 0x8000006063607230 */ /* 0x000fc60000000000 */
[----:B------:R-:W-:Y:S01]  /*dbb0*/  HFMA2.MMA R106, R105, 1, 1, -R106 ;  /* 0x3c003c00696a7835 */ /* 0x000fe2000010006a */
                                                                                                /* 0x0000006d6c637241 */
                                                                                                /* 0x000fe400000003ff */
                                                                                                /* 0x000000ff60617241 */
                                                                                                /* 0x000fe400000003ff */
                                                                                                /* 0x0000005f5e627241 */
                                                                                                /* 0x000fe400000003ff */
                                                                                                /* 0x0000006d6c677242 */
                                                                                                /* 0x000fc6000000175c */
[----:B------:R-:W-:Y:S01]  /*dc00*/  IMAD R97, R97, 0x10, R98 ;  /* 0x0000001061617824 */ /* 0x000fe200078e0262 */
                                                                                                /* 0x000000ff6a627241 */
                                                                                                /* 0x000fe400000003ff */
                                                                                                /* 0x0000006d6c697241 */
                                                                                                /* 0x000fe20000001067 */
[----:B------:R-:W0:Y:S02]  /*dc30*/  POPC R100, R97 ;  /* 0x0000006100647309 */ /* 0x000e240000000000 */
[----:B------:R-:W-:Y:S01]  /*dc40*/  IMAD R102, R98, 0x10, R99 ;  /* 0x0000001062667824 */ /* 0x000fe200078e0263 */
                                                                                                /* 0x0000005f5e627242 */
                                                                                                /* 0x000fe4000000175c */
                                                                                                /* 0x0000006a693e7242 */
                                                                                                /* 0x000fe4000000173e */
                                                                                                /* 0x0000005f5e637241 */
                                                                                                /* 0x000fe20000001062 */
[----:B------:R-:W1:Y:S01]  /*dc80*/  POPC R104, R102 ;  /* 0x0000006600687309 */ /* 0x000e620000000000 */
                                                                                                /* 0x0000006a69697241 */
                                                                                                /* 0x000fc4000000103e */
                                                                                                /* 0x00000060633d7242 */
                                                                                                /* 0x000fe4000000173d */
                                                                                                /* 0x200000ff67677241 */
                                                                                                /* 0x000fe4000000103e */
                                                                                                /* 0x200000ff62627241 */
                                                                                                /* 0x000fe2000000103d */
[----:B------:R-:W-:Y:S01]  /*dcd0*/  HFMA2.MMA R105, R105, R80, -RZ ;  /* 0x0000005069697235 */ /* 0x000fe200001000ff */
[----:B0-----:R-:W-:Y:S02]  /*dce0*/  LOP3.LUT R100, R100, 0x1, RZ, 0xc0, !PT ;  /* 0x0000000164647812 */ /* 0x001fe400078ec0ff */
                                                                                                /* 0x0000006063637241 */
                                                                                                /* 0x000fe2000000103d */
[----:B------:R-:W-:Y:S01]  /*dd00*/  IMAD.SHL.U32 R98, R98, 0x2, RZ ;  /* 0x0000000262627824 */ /* 0x000fe200078e00ff */
[----:B------:R-:W-:-:S02]  /*dd10*/  ISETP.NE.U32.AND P0, PT, R100, 0x1, PT ;  /* 0x000000016400780c */ /* 0x000fc40003f05070 */
[----:B-1----:R-:W-:Y:S01]  /*dd20*/  LOP3.LUT R104, R104, 0x1, RZ, 0xc0, !PT ;  /* 0x0000000168687812 */ /* 0x002fe200078ec0ff */
[----:B------:R-:W-:Y:S01]  /*dd30*/  HMUL2 R99, R99, R80 ;  /* 0x0000005063637232 */ /* 0x000fe20000000000 */
[----:B------:R-:W-:Y:S02]  /*dd40*/  SEL R100, R91, 0xa820a820, !P0 ;  /* 0xa820a8205b647807 */ /* 0x000fe40004000000 */
[----:B------:R-:W-:Y:S01]  /*dd50*/  ISETP.NE.U32.AND P0, PT, R104, 0x1, PT ;  /* 0x000000016800780c */ /* 0x000fe20003f05070 */
[----:B------:R-:W-:Y:S01]  /*dd60*/  IMAD.SHL.U32 R104, R103, 0x2, RZ ;  /* 0x0000000267687824 */ /* 0x000fe200078e00ff */
                                                                                                /* 0x4040006464617241 */
                                                                                                /* 0x000fe40000000061 */
[----:B------:R-:W-:Y:S02]  /*dd80*/  LOP3.LUT R100, R98, 0x1e, RZ, 0xc0, !PT ;  /* 0x0000001e62647812 */ /* 0x000fe400078ec0ff */
[----:B------:R-:W-:-:S02]  /*dd90*/  HMNMX2 R98, |R99|, 65504, 65504, PT ;  /* 0x7bff7bff63627840 */ /* 0x000fc40003800200 */
[----:B------:R-:W-:Y:S02]  /*dda0*/  SHF.L.U32 R100, R55, R100, RZ ;  /* 0x0000006437647219 */ /* 0x000fe400000006ff */
[----:B------:R-:W-:Y:S02]  /*ddb0*/  SEL R103, R91, 0xa820a820, !P0 ;  /* 0xa820a8205b677807 */ /* 0x000fe40004000000 */
[----:B------:R-:W-:Y:S02]  /*ddc0*/  LOP3.LUT R110, R104, 0x1e, RZ, 0xc0, !PT ;  /* 0x0000001e686e7812 */ /* 0x000fe400078ec0ff */
[----:B------:R-:W-:Y:S02]  /*ddd0*/  LOP3.LUT R97, R100, R97, RZ, 0xfc, !PT ;  /* 0x0000006164617212 */ /* 0x000fe400078efcff */
[----:B------:R-:W-:Y:S02]  /*dde0*/  LOP3.LUT R99, R98, 0x80008000, RZ, 0xfc, !PT ;  /* 0x8000800062637812 */ /* 0x000fe400078efcff */
                                                                                                /* 0x4040006767667241 */
                                                                                                /* 0x000fc40000000066 */
[----:B------:R-:W-:Y:S02]  /*de00*/  HMNMX2 R104, |R105|, 65504, 65504, PT ;  /* 0x7bff7bff69687840 */ /* 0x000fe40003800200 */
[----:B------:R-:W-:Y:S02]  /*de10*/  SHF.L.U32 R103, R55, R110, RZ ;  /* 0x0000006e37677219 */ /* 0x000fe400000006ff */
                                                                                                /* 0x0000006362647241 */
                                                                                                /* 0x000fe40000008061 */
[----:B------:R-:W-:Y:S02]  /*de30*/  LOP3.LUT R105, R103, R102, RZ, 0xfc, !PT ;  /* 0x0000006667697212 */ /* 0x000fe400078efcff */
[----:B------:R-:W-:Y:S02]  /*de40*/  LOP3.LUT R102, R104, 0x80008000, RZ, 0xfc, !PT ;  /* 0x8000800068667812 */ /* 0x000fe400078efcff */
[----:B------:R-:W-:Y:S01]  /*de50*/  HFMA2.MMA R95, R95, 1, 1, R100 ;  /* 0x3c003c005f5f7835 */ /* 0x000fe20000000064 */
                                                                                                /* 0x0000006362677241 */
                                                                                                /* 0x000fc40000000061 */
                                                                                                /* 0x00000066686b7241 */
                                                                                                /* 0x000fe40000000069 */
                                                                                                /* 0x0000006668647241 */
                                                                                                /* 0x000fe20000008069 */
[----:B------:R-:W-:Y:S01]  /*de90*/  HADD2 R94, R94, R103 ;  /* 0x000000675e5e7230 */ /* 0x000fe20000000000 */
                                                                                                /* 0x0000006362637241 */
                                                                                                /* 0x000fe20000010061 */
[----:B------:R-:W-:Y:S01]  /*deb0*/  HADD2 R107, R108, R107 ;  /* 0x0000006b6c6b7230 */ /* 0x000fe20000000000 */
                                                                                                /* 0x0000006668677241 */
                                                                                                /* 0x000fe40000010069 */
[----:B------:R-:W-:Y:S01]  /*ded0*/  HFMA2.MMA R100, R109, 1, 1, R100 ;  /* 0x3c003c006d647835 */ /* 0x000fe20000000064 */
[----:B------:R-:W-:Y:S01]  /*dee0*/  LOP3.LUT R102, R97, 0xffff, RZ, 0xc0, !PT ;  /* 0x0000ffff61667812 */ /* 0x000fe200078ec0ff */
[----:B------:R-:W-:Y:S01]  /*def0*/  HADD2 R99, R96.H0_H0, R99.H0_H0 ;  /* 0x2000006360637230 */ /* 0x000fe20000000800 */
[----:B------:R-:W-:Y:S01]  /*df00*/  PRMT R97, R94, 0x5410, R107 ;  /* 0x000054105e617816 */ /* 0x000fe2000000006b */
[----:B------:R-:W-:Y:S01]  /*df10*/  HADD2 R103, R106.H0_H0, R103.H0_H0 ;  /* 0x200000676a677230 */ /* 0x000fe20000000800 */
[----:B------:R-:W-:-:S02]  /*df20*/  ISETP.NE.AND P0, PT, R90, 0x12, PT ;  /* 0x000000125a00780c */ /* 0x000fc40003f05270 */
[----:B------:R-:W-:Y:S01]  /*df30*/  PRMT R107, R94, 0x7632, R107 ;  /* 0x000076325e6b7816 */ /* 0x000fe2000000006b */
        /* <DEDUP_REMOVED lines=8> */
[----:B------:R1:W-:Y:S04]  /*dfc0*/  STS [R6+UR9], R99 ;  /* 0x0000006306007988 */ /* 0x0003e80008000809 */
[----:B------:R1:W-:Y:S04]  /*dfd0*/  STS [R11], R98 ;  /* 0x000000620b007388 */ /* 0x0003e80000000800 */
[----:B------:R1:W-:Y:S04]  /*dfe0*/  STS [R11+0x4], R104 ;  /* 0x000004680b007388 */ /* 0x0003e80000000800 */
[----:B------:R1:W-:Y:S01]  /*dff0*/  STS [R11+0x8], R102 ;  /* 0x000008660b007388 */ /* 0x0003e20000000800 */
[----:B------:R-:W-:Y:S06]  /*e000*/  BAR.SYNC 0x0 ;  /* 0x000000ff0000791d */ /* 0x000fec0000000000 */
[----:B-1----:R-:W-:Y:S05]  /*e010*/  @!P0 BRA `(.L_x_35) ;  /* 0x00000024007c8947 */ /* 0x002fea0003800000 */
[----:B------:R-:W0:Y:S08]  /*e020*/  LDC.U16 R6, c[0x0][0x216] ;  /* 0x00008580ff067b82 */ /* 0x000e300000000400 */
[----:B------:R-:W1:Y:S08]  /*e030*/  LDC R7, c[0x0][0xca0] ;  /* 0x00032800ff077b82 */ /* 0x000e700000000800 */
[----:B------:R-:W2:Y:S08]  /*e040*/  LDC R96, c[0x0][0xcb8] ;  /* 0x00032e00ff607b82 */ /* 0x000eb00000000800 */
[----:B------:R-:W3:Y:S01]  /*e050*/  LDC R93, c[0x0][0xcac] ;  /* 0x00032b00ff5d7b82 */ /* 0x000ee20000000800 */
[----:B0-----:R-:W-:-:S05]  /*e060*/  PRMT R94, R6, 0x9910, RZ ;  /* 0x00009910065e7816 */ /* 0x001fca00000000ff */
[----:B------:R-:W-:Y:S02]  /*e070*/  IMAD R6, R94, 0xc, R11 ;  /* 0x0000000c5e067824 */ /* 0x000fe400078e020b */
[----:B------:R-:W0:Y:S01]  /*e080*/  LDC R98, c[0x0][0xca4] ;  /* 0x00032900ff627b82 */ /* 0x000e220000000800 */
[C---:B-1----:R-:W-:Y:S02]  /*e090*/  HSET2.BF.GE.AND R7, R0.reuse.H0_H0, R7, PT ;  /* 0x0000000700077233 */ /* 0x042fe40003806880 */
[----:B------:R-:W-:Y:S03]  /*e0a0*/  LDS R100, [R6+0x8] ;  /* 0x0000080006647984 */ /* 0x000fe60000000800 */
[----:B------:R-:W-:Y:S01]  /*e0b0*/  HFMA2 R95, -R7, R56.H1_H1, R10.H0_H0 ;  /* 0x30000038075f7231 */ /* 0x000fe2000004010a */
[----:B------:R-:W1:Y:S01]  /*e0c0*/  LDS R99, [R6+0x4] ;  /* 0x0000040006637984 */ /* 0x000e620000000800 */
[----:B------:R-:W4:Y:S01]  /*e0d0*/  LDC R102, c[0x0][0xca8] ;  /* 0x00032a00ff667b82 */ /* 0x000f220000000800 */
[----:B--2---:R-:W-:-:S05]  /*e0e0*/  HSET2.BF.GE.AND R96, R0.H0_H0, R96, PT ;  /* 0x0000006000607233 */ /* 0x004fca0003806880 */
[----:B------:R-:W-:Y:S02]  /*e0f0*/  HFMA2 R97, -R96, R56.H1_H1, R10.H0_H0 ;  /* 0x3000003860617231 */ /* 0x000fe4000004010a */
[----:B------:R-:W2:Y:S01]  /*e100*/  LDC R104, c[0x0][0xcbc] ;  /* 0x00032f00ff687b82 */ /* 0x000ea20000000800 */
[----:B---3--:R-:W-:-:S05]  /*e110*/  HSET2.BF.GE.AND R93, R0.H0_H0, R93, PT ;  /* 0x0000005d005d7233 */ /* 0x008fca0003806880 */
[----:B------:R-:W-:Y:S02]  /*e120*/  HFMA2 R96, -R93, R56.H1_H1, R10.H0_H0 ;  /* 0x300000385d607231 */ /* 0x000fe4000004010a */
[----:B------:R-:W3:Y:S01]  /*e130*/  LDC R106, c[0x0][0xcc0] ;  /* 0x00033000ff6a7b82 */ /* 0x000ee20000000800 */
[C---:B0-----:R-:W-:Y:S02]  /*e140*/  IDP.2A.LO.S16.S8 R7, R95.reuse, UR5, R98 ;  /* 0x000000055f077c26 */ /* 0x041fe40008001662 */
[----:B------:R-:W0:Y:S05]  /*e150*/  LDS R98, [R6] ;  /* 0x0000000006627984 */ /* 0x000e2a0000000800 */
[----:B------:R-:W5:Y:S01]  /*e160*/  LDC.64 R4, c[0x0][0xcb0] ;  /* 0x00032c00ff047b82 */ /* 0x000f620000000a00 */
[----:B----4-:R-:W-:-:S02]  /*e170*/  IDP.2A.HI.S16.S8 R95, R95, UR6, R102 ;  /* 0x000000065f5f7c26 */ /* 0x010fc40008003666 */
[----:B------:R-:W-:Y:S04]  /*e180*/  LDS R102, [R7+UR9] ;  /* 0x0000000907667984 */ /* 0x000fe80008000800 */
[----:B------:R-:W4:Y:S01]  /*e190*/  LDS R103, [R95+UR9] ;  /* 0x000000095f677984 */ /* 0x000f220008000800 */
[----:B--2---:R-:W-:-:S05]  /*e1a0*/  IDP.2A.LO.S16.S8 R93, R97, UR5, R104 ;  /* 0x00000005615d7c26 */ /* 0x004fca0008001668 */
[----:B------:R-:W-:Y:S01]  /*e1b0*/  LDS R104, [R93+UR9] ;  /* 0x000000095d687984 */ /* 0x000fe20008000800 */
[----:B-1----:R-:W-:Y:S01]  /*e1c0*/  LOP3.LUT R107, R99, 0x80008000, RZ, 0xfc, !PT ;  /* 0x80008000636b7812 */ /* 0x002fe200078efcff */
[----:B---3--:R-:W-:Y:S01]  /*e1d0*/  IDP.2A.HI.S16.S8 R97, R97, UR6, R106 ;  /* 0x0000000661617c26 */ /* 0x008fe2000800366a */
[----:B------:R-:W-:-:S04]  /*e1e0*/  SHF.R.U32.HI R106, RZ, 0x10, R100 ;  /* 0x00000010ff6a7819 */ /* 0x000fc80000011664 */
                                                                                                /* 0x0000006b636c7241 */
                                                                                                /* 0x000fe2000000006a */
[----:B------:R-:W1:Y:S01]  /*e200*/  LDS R97, [R97+UR9] ;  /* 0x0000000961617984 */ /* 0x000e620008000800 */
                                                                                                /* 0x0000006b636d7241 */
                                                                                                /* 0x000fe2000000806a */
[C---:B-----5:R-:W-:Y:S01]  /*e220*/  IDP.2A.LO.S16.S8 R4, R96.reuse, UR5, R4 ;  /* 0x0000000560047c26 */ /* 0x060fe20008001604 */
                                                                                                /* 0x0000006b636a7241 */
                                                                                                /* 0x000fe2000001006a */
[----:B------:R-:W-:Y:S01]  /*e240*/  IDP.2A.HI.S16.S8 R5, R96, UR6, R5 ;  /* 0x0000000660057c26 */ /* 0x000fe20008003605 */
[----:B------:R-:W-:Y:S02]  /*e250*/  LOP3.LUT R99, R100, 0xffff, RZ, 0xc0, !PT ;  /* 0x0000ffff64637812 */ /* 0x000fe400078ec0ff */
[----:B------:R-:W-:Y:S01]  /*e260*/  LDS R96, [R4+UR9] ;  /* 0x0000000904607984 */ /* 0x000fe20008000800 */
[----:B------:R-:W-:-:S03]  /*e270*/  PRMT R106, R106, 0x5410, RZ ;  /* 0x000054106a6a7816 */ /* 0x000fc600000000ff */
[----:B------:R-:W2:Y:S01]  /*e280*/  LDS R105, [R5+UR9] ;  /* 0x0000000905697984 */ /* 0x000ea20008000800 */
[----:B0-----:R-:W-:Y:S02]  /*e290*/  LOP3.LUT R100, R98, 0x80008000, RZ, 0xfc, !PT ;  /* 0x8000800062647812 */ /* 0x001fe400078efcff */
[C-C-:B----4-:R-:W-:Y:S02]  /*e2a0*/  PRMT R110, R102.reuse, 0x5410, R103.reuse ;  /* 0x00005410666e7816 */ /* 0x150fe40000000067 */
[----:B------:R-:W-:Y:S02]  /*e2b0*/  PRMT R107, R102, 0x7632, R103 ;  /* 0x00007632666b7816 */ /* 0x000fe40000000067 */
                                                                                                /* 0x0000006462667241 */
                                                                                                /* 0x000fc60000010063 */
[----:B------:R-:W-:Y:S01]  /*e2d0*/  HADD2 R108, R107, -R108 ;  /* 0x8000006c6b6c7230 */ /* 0x000fe20000000000 */
[----:B------:R-:W-:Y:S02]  /*e2e0*/  PRMT R102, R102, 0x5410, RZ ;  /* 0x0000541066667816 */ /* 0x000fe400000000ff */
[C-C-:B-1----:R-:W-:Y:S02]  /*e2f0*/  PRMT R103, R104.reuse, 0x5410, R97.reuse ;  /* 0x0000541068677816 */ /* 0x142fe40000000061 */
[----:B------:R-:W-:Y:S02]  /*e300*/  PRMT R111, R104, 0x7632, R97 ;  /* 0x00007632686f7816 */ /* 0x000fe40000000061 */
                                                                                                /* 0x0000006462617241 */
                                                                                                /* 0x000fe40000000063 */
                                                                                                /* 0x0000006462627241 */
                                                                                                /* 0x000fe20000008063 */
[----:B------:R-:W-:Y:S01]  /*e330*/  HFMA2.MMA R102, R103, 1, 1, -R102 ;  /* 0x3c003c0067667835 */ /* 0x000fe20000100066 */
[----:B------:R-:W-:-:S02]  /*e340*/  HADD2 R106, R111, -R106 ;  /* 0x8000006a6f6a7230 */ /* 0x000fc40000000000 */
[----:B------:R-:W-:Y:S01]  /*e350*/  HFMA2.MMA R97, R110, 1, 1, -R97 ;  /* 0x3c003c006e617835 */ /* 0x000fe20000100061 */
[C-C-:B--2---:R-:W-:Y:S02]  /*e360*/  PRMT R99, R96.reuse, 0x5410, R105.reuse ;  /* 0x0000541060637816 */ /* 0x144fe40000000069 */
[----:B------:R-:W-:-:S03]  /*e370*/  PRMT R96, R96, 0x7632, R105 ;  /* 0x0000763260607816 */ /* 0x000fc60000000069 */
[----:B------:R-:W-:-:S03]  /*e380*/  HADD2 R98, R99, -R98 ;  /* 0x8000006263627230 */ /* 0x000fc60000000000 */
[----:B------:R-:W-:Y:S01]  /*e390*/  HFMA2.MMA R109, R96, 1, 1, -R109 ;  /* 0x3c003c00606d7835 */ /* 0x000fe2000010006d */
                                                                                                /* 0x000000ff66607241 */
                                                                                                /* 0x000fe400000003ff */
                                                                                                /* 0x0000006261637241 */
                                                                                                /* 0x000fca00000003ff */
[----:B------:R-:W-:Y:S01]  /*e3c0*/  IMAD R96, R96, 0x10, R99 ;  /* 0x0000001060607824 */ /* 0x000fe200078e0263 */
                                                                                                /* 0x000000ff6a637241 */
                                                                                                /* 0x000fe400000003ff */
                                                                                                /* 0x0000006d6c647241 */
                                                                                                /* 0x000fe200000003ff */
[----:B------:R-:W0:Y:S01]  /*e3f0*/  POPC R103, R96 ;  /* 0x0000006000677309 */ /* 0x000e220000000000 */
                                                                                                /* 0x0000006d6c697242 */
                                                                                                /* 0x000fc6000000175c */
[----:B------:R-:W-:Y:S01]  /*e410*/  IMAD R104, R99, 0x10, R100 ;  /* 0x0000001063687824 */ /* 0x000fe200078e0264 */
                                                                                                /* 0x0000006261647242 */
                                                                                                /* 0x000fe4000000175c */
                                                                                                /* 0x0000006d6c6b7241 */
                                                                                                /* 0x000fe20000001069 */
[----:B------:R-:W1:Y:S01]  /*e440*/  POPC R110, R104 ;  /* 0x00000068006e7309 */ /* 0x000e620000000000 */
                                                                                                /* 0x0000006261637241 */
                                                                                                /* 0x000fe40000001064 */
                                                                                                /* 0x0000006a6b407242 */
                                                                                                /* 0x000fe40000001740 */
                                                                                                /* 0x00000066633f7242 */
                                                                                                /* 0x000fe4000000173f */
                                                                                                /* 0x0000006a6b6b7241 */
                                                                                                /* 0x000fc40000001040 */
[----:B0-----:R-:W-:Y:S02]  /*e490*/  LOP3.LUT R103, R103, 0x1, RZ, 0xc0, !PT ;  /* 0x0000000167677812 */ /* 0x001fe400078ec0ff */
                                                                                                /* 0x200000ff64647241 */
                                                                                                /* 0x000fe4000000103f */
[----:B------:R-:W-:Y:S01]  /*e4b0*/  ISETP.NE.U32.AND P0, PT, R103, 0x1, PT ;  /* 0x000000016700780c */ /* 0x000fe20003f05070 */
[----:B------:R-:W-:Y:S01]  /*e4c0*/  HFMA2.MMA R107, R107, R80, -RZ ;  /* 0x000000506b6b7235 */ /* 0x000fe200001000ff */
                                                                                                /* 0x200000ff69697241 */
                                                                                                /* 0x000fe20000001040 */
[----:B------:R-:W-:Y:S01]  /*e4e0*/  IMAD.SHL.U32 R100, R100, 0x2, RZ ;  /* 0x0000000264647824 */ /* 0x000fe200078e00ff */
[----:B-1----:R-:W-:Y:S02]  /*e4f0*/  LOP3.LUT R110, R110, 0x1, RZ, 0xc0, !PT ;  /* 0x000000016e6e7812 */ /* 0x002fe400078ec0ff */
                                                                                                /* 0x0000006663637241 */
                                                                                                /* 0x000fe2000000103f */
[----:B------:R-:W-:Y:S01]  /*e510*/  IMAD.SHL.U32 R105, R105, 0x2, RZ ;  /* 0x0000000269697824 */ /* 0x000fe200078e00ff */
[----:B------:R-:W-:-:S02]  /*e520*/  SEL R103, R91, 0xa820a820, !P0 ;  /* 0xa820a8205b677807 */ /* 0x000fc40004000000 */
[----:B------:R-:W-:Y:S01]  /*e530*/  ISETP.NE.U32.AND P0, PT, R110, 0x1, PT ;  /* 0x000000016e00780c */ /* 0x000fe20003f05070 */
[----:B------:R-:W-:Y:S01]  /*e540*/  HMUL2 R99, R99, R80 ;  /* 0x0000005063637232 */ /* 0x000fe20000000000 */
                                                                                                /* 0x4040006767607241 */
                                                                                                /* 0x000fe40000000060 */
[----:B------:R-:W-:Y:S02]  /*e560*/  SEL R103, R91, 0xa820a820, !P0 ;  /* 0xa820a8205b677807 */ /* 0x000fe40004000000 */
[----:B------:R-:W-:Y:S02]  /*e570*/  LOP3.LUT R100, R100, 0x1e, RZ, 0xc0, !PT ;  /* 0x0000001e64647812 */ /* 0x000fe400078ec0ff */
[----:B------:R-:W-:Y:S02]  /*e580*/  LOP3.LUT R110, R105, 0x1e, RZ, 0xc0, !PT ;  /* 0x0000001e696e7812 */ /* 0x000fe400078ec0ff */
                                                                                                /* 0x4040006767687241 */
                                                                                                /* 0x000fc40000000068 */
[----:B------:R-:W-:Y:S02]  /*e5a0*/  HMNMX2 R99, |R99|, 65504, 65504, PT ;  /* 0x7bff7bff63637840 */ /* 0x000fe40003800200 */
[C---:B------:R-:W-:Y:S02]  /*e5b0*/  SHF.L.U32 R103, R55.reuse, R100, RZ ;  /* 0x0000006437677219 */ /* 0x040fe400000006ff */
[----:B------:R-:W-:Y:S02]  /*e5c0*/  SHF.L.U32 R105, R55, R110, RZ ;  /* 0x0000006e37697219 */ /* 0x000fe400000006ff */
[----:B------:R-:W-:Y:S02]  /*e5d0*/  HMNMX2 R107, |R107|, 65504, 65504, PT ;  /* 0x7bff7bff6b6b7840 */ /* 0x000fe40003800200 */
[----:B------:R-:W-:Y:S02]  /*e5e0*/  LOP3.LUT R96, R103, R96, RZ, 0xfc, !PT ;  /* 0x0000006067607212 */ /* 0x000fe400078efcff */
[----:B------:R-:W-:-:S02]  /*e5f0*/  LOP3.LUT R110, R105, R104, RZ, 0xfc, !PT ;  /* 0x00000068696e7212 */ /* 0x000fc400078efcff */
[----:B------:R-:W-:Y:S02]  /*e600*/  LOP3.LUT R100, R99, 0x80008000, RZ, 0xfc, !PT ;  /* 0x8000800063647812 */ /* 0x000fe400078efcff */
[----:B------:R-:W-:Y:S02]  /*e610*/  LOP3.LUT R105, R107, 0x80008000, RZ, 0xfc, !PT ;  /* 0x800080006b697812 */ /* 0x000fe400078efcff */
                                                                                                /* 0x0000006463687241 */
                                                                                                /* 0x000fe40000000060 */
                                                                                                /* 0x000000696b6f7241 */
                                                                                                /* 0x000fe4000000006e */
                                                                                                /* 0x0000006463677241 */
                                                                                                /* 0x000fe20000008060 */
[----:B------:R-:W-:Y:S01]  /*e650*/  HADD2 R104, R97, R104 ;  /* 0x0000006861687230 */ /* 0x000fe20000000000 */
                                                                                                /* 0x0000006463617241 */
                                                                                                /* 0x000fc40000010060 */
[----:B------:R-:W-:Y:S01]  /*e670*/  HFMA2.MMA R108, R108, 1, 1, R111 ;  /* 0x3c003c006c6c7835 */ /* 0x000fe2000000006f */
                                                                                                /* 0x000000696b647241 */
                                                                                                /* 0x000fe2000000806e */
[----:B------:R-:W-:Y:S01]  /*e690*/  HADD2 R98, R98, R103 ;  /* 0x0000006762627230 */ /* 0x000fe20000000000 */
                                                                                                /* 0x000000696b697241 */
                                                                                                /* 0x000fe2000001006e */
[----:B------:R-:W-:Y:S01]  /*e6b0*/  HADD2 R97, R102.H0_H0, R97.H0_H0 ;  /* 0x2000006166617230 */ /* 0x000fe20000000800 */
[----:B------:R-:W-:Y:S02]  /*e6c0*/  LOP3.LUT R103, R96, 0xffff, RZ, 0xc0, !PT ;  /* 0x0000ffff60677812 */ /* 0x000fe400078ec0ff */
[----:B------:R-:W-:Y:S01]  /*e6d0*/  HFMA2.MMA R100, R109, 1, 1, R100 ;  /* 0x3c003c006d647835 */ /* 0x000fe20000000064 */
[----:B------:R-:W-:Y:S01]  /*e6e0*/  HADD2 R105, R106.H0_H0, R105.H0_H0 ;  /* 0x200000696a697230 */ /* 0x000fe20000000800 */
[----:B------:R-:W-:Y:S02]  /*e6f0*/  ISETP.NE.AND P0, PT, R90, 0x13, PT ;  /* 0x000000135a00780c */ /* 0x000fe40003f05270 */
[----:B------:R-:W-:-:S02]  /*e700*/  PRMT R96, R104, 0x5410, R108 ;  /* 0x0000541068607816 */ /* 0x000fc4000000006c */
[----:B------:R-:W-:Y:S02]  /*e710*/  PRMT R108, R104, 0x7632, R108 ;  /* 0x00007632686c7816 */ /* 0x000fe4000000006c */
[----:B------:R-:W-:Y:S01]  /*e720*/  PRMT R97, R97, 0x5410, R105 ;  /* 0x0000541061617816 */ /* 0x000fe20000000069 */
[----:B------:R0:W-:Y:S01]  /*e730*/  STS [R7+UR9], R96 ;  /* 0x0000006007007988 */ /* 0x0001e20008000809 */
[----:B------:R-:W-:-:S03]  /*e740*/  PRMT R103, R110, 0x1054, R103 ;  /* 0x000010546e677816 */ /* 0x000fc60000000067 */
        /* <DEDUP_REMOVED lines=22> */
[-C--:B------:R-:W-:Y:S02]  /*e8b0*/  HFMA2 R95, -R95, R56.reuse.H1_H1, R10.H0_H0 ;  /* 0x300000385f5f7231 */ /* 0x080fe4000004010a */
[----:B------:R-:W3:Y:S01]  /*e8c0*/  LDC R102, c[0x0][0xcd8] ;  /* 0x00033600ff667b82 */ /* 0x000ee20000000800 */
[----:B-----5:R-:W-:Y:S02]  /*e8d0*/  HSET2.BF.GE.AND R96, R0.H0_H0, R96, PT ;  /* 0x0000006000607233 */ /* 0x020fe40003806880 */
[----:B-1----:R-:W-:Y:S02]  /*e8e0*/  SHF.R.U32.HI R107, RZ, 0x10, R99 ;  /* 0x00000010ff6b7819 */ /* 0x002fe40000011663 */
[----:B--2---:R-:W-:Y:S01]  /*e8f0*/  LOP3.LUT R106, R98, 0x80008000, RZ, 0xfc, !PT ;  /* 0x80008000626a7812 */ /* 0x004fe200078efcff */
[----:B------:R-:W-:Y:S01]  /*e900*/  HFMA2 R96, -R96, R56.H1_H1, R10.H0_H0 ;  /* 0x3000003860607231 */ /* 0x000fe2000004010a */
[----:B------:R-:W-:Y:S01]  /*e910*/  LOP3.LUT R104, R99, 0xffff, RZ, 0xc0, !PT ;  /* 0x0000ffff63687812 */ /* 0x000fe200078ec0ff */
[----:B------:R-:W1:Y:S01]  /*e920*/  LDC.64 R6, c[0x0][0xce0] ;  /* 0x00033800ff067b82 */ /* 0x000e620000000a00 */
[----:B----4-:R-:W-:Y:S01]  /*e930*/  IDP.2A.LO.S16.S8 R4, R93, UR5, R4 ;  /* 0x000000055d047c26 */ /* 0x010fe20008001604 */
[----:B------:R-:W-:Y:S01]  /*e940*/  LOP3.LUT R99, R97, 0x80008000, RZ, 0xfc, !PT ;  /* 0x8000800061637812 */ /* 0x000fe200078efcff */
[----:B------:R-:W-:Y:S01]  /*e950*/  IDP.2A.HI.S16.S8 R93, R93, UR6, R5 ;  /* 0x000000065d5d7c26 */ /* 0x000fe20008003605 */
                                                                                                /* 0x0000006a626c7241 */
                                                                                                /* 0x000fc4000000006b */
                                                                                                /* 0x0000006a626d7241 */
                                                                                                /* 0x000fe2000000806b */
[C---:B0-----:R-:W-:Y:S01]  /*e980*/  IDP.2A.LO.S16.S8 R5, R95.reuse, UR5, R100 ;  /* 0x000000055f057c26 */ /* 0x041fe20008001664 */
[----:B------:R-:W-:Y:S01]  /*e990*/  LDS R103, [R93+UR9] ;  /* 0x000000095d677984 */ /* 0x000fe20008000800 */
                                                                                                /* 0x0000006a626a7241 */
                                                                                                /* 0x000fe4000001006b */
                                                                                                /* 0x0000006361627241 */
                                                                                                /* 0x000fe20000010068 */
[----:B------:R-:W0:Y:S01]  /*e9c0*/  LDS R100, [R4+UR9] ;  /* 0x0000000904647984 */ /* 0x000e220008000800 */
[----:B------:R-:W-:Y:S01]  /*e9d0*/  PRMT R106, R106, 0x5410, RZ ;  /* 0x000054106a6a7816 */ /* 0x000fe200000000ff */
[----:B---3--:R-:W-:Y:S01]  /*e9e0*/  IDP.2A.HI.S16.S8 R95, R95, UR6, R102 ;  /* 0x000000065f5f7c26 */ /* 0x008fe20008003666 */
[----:B------:R-:W-:-:S04]  /*e9f0*/  PRMT R98, R98, 0x5410, RZ ;  /* 0x0000541062627816 */ /* 0x000fc800000000ff */
[----:B------:R-:W-:Y:S01]  /*ea00*/  LDS R105, [R95+UR9] ;  /* 0x000000095f697984 */ /* 0x000fe20008000800 */
[C---:B-1----:R-:W-:Y:S02]  /*ea10*/  IDP.2A.HI.S16.S8 R7, R96.reuse, UR6, R7 ;  /* 0x0000000660077c26 */ /* 0x042fe40008003607 */
[----:B------:R-:W-:Y:S02]  /*ea20*/  IDP.2A.LO.S16.S8 R6, R96, UR5, R6 ;  /* 0x0000000560067c26 */ /* 0x000fe40008001606 */
[----:B------:R-:W1:Y:S04]  /*ea30*/  LDS R96, [R5+UR9] ;  /* 0x0000000905607984 */ /* 0x000e680008000800 */
[----:B------:R-:W-:Y:S04]  /*ea40*/  LDS R7, [R7+UR9] ;  /* 0x0000000907077984 */ /* 0x000fe80008000800 */
[----:B------:R-:W2:Y:S01]  /*ea50*/  LDS R102, [R6+UR9] ;  /* 0x0000000906667984 */ /* 0x000ea20008000800 */
[----:B0-----:R-:W-:-:S02]  /*ea60*/  PRMT R107, R100, 0x5410, R103 ;  /* 0x00005410646b7816 */ /* 0x001fc40000000067 */
[----:B------:R-:W-:-:S05]  /*ea70*/  PRMT R103, R100, 0x7632, R103 ;  /* 0x0000763264677816 */ /* 0x000fca0000000067 */
[----:B------:R-:W-:Y:S01]  /*ea80*/  HADD2 R108, R103, -R108 ;  /* 0x8000006c676c7230 */ /* 0x000fe20000000000 */
[C-C-:B-1----:R-:W-:Y:S02]  /*ea90*/  PRMT R100, R96.reuse, 0x5410, R105.reuse ;  /* 0x0000541060647816 */ /* 0x142fe40000000069 */
[----:B------:R-:W-:Y:S02]  /*eaa0*/  PRMT R110, R96, 0x7632, R105 ;  /* 0x00007632606e7816 */ /* 0x000fe40000000069 */
                                                                                                /* 0x0000006361607241 */
                                                                                                /* 0x000fe40000000068 */
                                                                                                /* 0x0000006361617241 */
                                                                                                /* 0x000fe40000008068 */
[C-C-:B--2---:R-:W-:Y:S01]  /*ead0*/  PRMT R99, R102.reuse, 0x5410, R7.reuse ;  /* 0x0000541066637816 */ /* 0x144fe20000000007 */
[----:B------:R-:W-:Y:S01]  /*eae0*/  HFMA2.MMA R109, R110, 1, 1, -R109 ;  /* 0x3c003c006e6d7835 */ /* 0x000fe2000010006d */
[----:B------:R-:W-:Y:S01]  /*eaf0*/  PRMT R105, R102, 0x7632, R7 ;  /* 0x0000763266697816 */ /* 0x000fe20000000007 */
[----:B------:R-:W-:Y:S01]  /*eb00*/  HFMA2.MMA R96, R107, 1, 1, -R96 ;  /* 0x3c003c006b607835 */ /* 0x000fe20000100060 */
[----:B------:R-:W-:-:S02]  /*eb10*/  HADD2 R97, R100, -R97 ;  /* 0x8000006164617230 */ /* 0x000fc40000000000 */
[----:B------:R-:W-:Y:S01]  /*eb20*/  HFMA2.MMA R98, R99, 1, 1, -R98 ;  /* 0x3c003c0063627835 */ /* 0x000fe20000100062 */
[----:B------:R-:W-:-:S04]  /*eb30*/  HADD2 R106, R105, -R106 ;  /* 0x8000006a696a7230 */ /* 0x000fc80000000000 */
                                                                                                /* 0x0000006d6c697242 */
                                                                                                /* 0x000fe4000000175c */
                                                                                                /* 0x0000006160647241 */
                                                                                                /* 0x000fe400000003ff */
                                                                                                /* 0x000000ff6a637241 */
                                                                                                /* 0x000fe400000003ff */
                                                                                                /* 0x000000ff62077241 */
                                                                                                /* 0x000fe400000003ff */
                                                                                                /* 0x0000006d6c6b7241 */
                                                                                                /* 0x000fc60000001069 */
[----:B------:R-:W-:Y:S01]  /*eb90*/  IMAD R7, R7, 0x10, R100 ;  /* 0x0000001007077824 */ /* 0x000fe200078e0264 */
                                                                                                /* 0x0000006d6c647241 */
                                                                                                /* 0x000fe400000003ff */
                                                                                                /* 0x0000006a6b427242 */
                                                                                                /* 0x000fe20000001742 */
[----:B------:R-:W0:Y:S02]  /*ebc0*/  POPC R102, R7 ;  /* 0x0000000700667309 */ /* 0x000e240000000000 */
[----:B------:R-:W-:Y:S01]  /*ebd0*/  IMAD R103, R99, 0x10, R100 ;  /* 0x0000001063677824 */ /* 0x000fe200078e0264 */
                                                                                                /* 0x0000006160647242 */
                                                                                                /* 0x000fe4000000175c */
                                                                                                /* 0x200000ff69697241 */
                                                                                                /* 0x000fe40000001042 */
                                                                                                /* 0x0000006160637241 */
                                                                                                /* 0x000fe20000001064 */
[----:B------:R-:W1:Y:S01]  /*ec10*/  POPC R104, R103 ;  /* 0x0000006700687309 */ /* 0x000e620000000000 */
                                                                                                /* 0x0000006a6b6b7241 */
                                                                                                /* 0x000fe20000001042 */
[----:B------:R-:W-:Y:S01]  /*ec30*/  IMAD.SHL.U32 R105, R105, 0x2, RZ ;  /* 0x0000000269697824 */ /* 0x000fe200078e00ff */
                                                                                                /* 0x0000006263417242 */
                                                                                                /* 0x000fc80000001741 */
                                                                                                /* 0x200000ff64647241 */
                                                                                                /* 0x000fe20000001041 */
[----:B------:R-:W-:Y:S01]  /*ec60*/  HFMA2.MMA R107, R107, R80, -RZ ;  /* 0x000000506b6b7235 */ /* 0x000fe200001000ff */
[----:B0-----:R-:W-:Y:S02]  /*ec70*/  LOP3.LUT R102, R102, 0x1, RZ, 0xc0, !PT ;  /* 0x0000000166667812 */ /* 0x001fe400078ec0ff */
                                                                                                /* 0x0000006263637241 */
                                                                                                /* 0x000fe20000001041 */
[----:B------:R-:W-:Y:S01]  /*ec90*/  IMAD.SHL.U32 R100, R100, 0x2, RZ ;  /* 0x0000000264647824 */ /* 0x000fe200078e00ff */
[----:B------:R-:W-:Y:S02]  /*eca0*/  ISETP.NE.U32.AND P0, PT, R102, 0x1, PT ;  /* 0x000000016600780c */ /* 0x000fe40003f05070 */
[----:B-1----:R-:W-:Y:S01]  /*ecb0*/  LOP3.LUT R104, R104, 0x1, RZ, 0xc0, !PT ;  /* 0x0000000168687812 */ /* 0x002fe200078ec0ff */
[----:B------:R-:W-:Y:S01]  /*ecc0*/  HMUL2 R99, R99, R80 ;  /* 0x0000005063637232 */ /* 0x000fe20000000000 */
[----:B------:R-:W-:-:S02]  /*ecd0*/  SEL R102, R91, 0xa820a820, !P0 ;  /* 0xa820a8205b667807 */ /* 0x000fc40004000000 */
[----:B------:R-:W-:Y:S02]  /*ece0*/  ISETP.NE.U32.AND P0, PT, R104, 0x1, PT ;  /* 0x000000016800780c */ /* 0x000fe40003f05070 */
[----:B------:R-:W-:Y:S02]  /*ecf0*/  LOP3.LUT R100, R100, 0x1e, RZ, 0xc0, !PT ;  /* 0x0000001e64647812 */ /* 0x000fe400078ec0ff */
                                                                                                /* 0x4040006666077241 */
                                                                                                /* 0x000fe40000000007 */
[----:B------:R-:W-:Y:S02]  /*ed10*/  SEL R102, R91, 0xa820a820, !P0 ;  /* 0xa820a8205b667807 */ /* 0x000fe40004000000 */
[----:B------:R-:W-:Y:S02]  /*ed20*/  HMNMX2 R99, |R99|, 65504, 65504, PT ;  /* 0x7bff7bff63637840 */ /* 0x000fe40003800200 */
[----:B------:R-:W-:-:S02]  /*ed30*/  LOP3.LUT R104, R105, 0x1e, RZ, 0xc0, !PT ;  /* 0x0000001e69687812 */ /* 0x000fc400078ec0ff */
[C---:B------:R-:W-:Y:S02]  /*ed40*/  SHF.L.U32 R100, R55.reuse, R100, RZ ;  /* 0x0000006437647219 */ /* 0x040fe400000006ff */
                                                                                                /* 0x4040006666667241 */
                                                                                                /* 0x000fe40000000067 */
[----:B------:R-:W-:Y:S02]  /*ed60*/  SHF.L.U32 R103, R55, R104, RZ ;  /* 0x0000006837677219 */ /* 0x000fe400000006ff */
[----:B------:R-:W-:Y:S02]  /*ed70*/  LOP3.LUT R100, R100, R7, RZ, 0xfc, !PT ;  /* 0x0000000764647212 */ /* 0x000fe400078efcff */
[----:B------:R-:W-:Y:S02]  /*ed80*/  LOP3.LUT R7, R99, 0x80008000, RZ, 0xfc, !PT ;  /* 0x8000800063077812 */ /* 0x000fe400078efcff */
[----:B------:R-:W-:-:S02]  /*ed90*/  HMNMX2 R107, |R107|, 65504, 65504, PT ;  /* 0x7bff7bff6b6b7840 */ /* 0x000fc40003800200 */
[----:B------:R-:W-:Y:S02]  /*eda0*/  LOP3.LUT R104, R103, R102, RZ, 0xfc, !PT ;  /* 0x0000006667687212 */ /* 0x000fe400078efcff */
                                                                                                /* 0x0000000763667241 */
                                                                                                /* 0x000fe40000008064 */
[----:B------:R-:W-:Y:S02]  /*edc0*/  LOP3.LUT R105, R107, 0x80008000, RZ, 0xfc, !PT ;  /* 0x800080006b697812 */ /* 0x000fe400078efcff */
                                                                                                /* 0x0000000763677241 */
                                                                                                /* 0x000fe40000000064 */
[----:B------:R-:W-:Y:S01]  /*ede0*/  HFMA2.MMA R97, R97, 1, 1, R102 ;  /* 0x3c003c0061617835 */ /* 0x000fe20000000066 */
                                                                                                /* 0x000000696b6f7241 */
                                                                                                /* 0x000fe40000000068 */
                                                                                                /* 0x000000696b667241 */
                                                                                                /* 0x000fe20000008068 */
[----:B------:R-:W-:Y:S01]  /*ee10*/  HADD2 R96, R96, R103 ;  /* 0x0000006760607230 */ /* 0x000fe20000000000 */
[----:B------:R-:W-:Y:S01]  /*ee20*/  LOP3.LUT R103, R100, 0xffff, RZ, 0xc0, !PT ;  /* 0x0000ffff64677812 */ /* 0x000fe200078ec0ff */
[----:B------:R-:W-:Y:S01]  /*ee30*/  HADD2 R108, R108, R111 ;  /* 0x0000006f6c6c7230 */ /* 0x000fe20000000000 */
                                                                                                /* 0x0000000763077241 */
                                                                                                /* 0x000fc40000010064 */
[----:B------:R-:W-:Y:S01]  /*ee50*/  HFMA2.MMA R102, R109, 1, 1, R102 ;  /* 0x3c003c006d667835 */ /* 0x000fe20000000066 */
                                                                                                /* 0x000000696b697241 */
                                                                                                /* 0x000fe40000010068 */
[----:B------:R-:W-:Y:S01]  /*ee70*/  PRMT R104, R104, 0x1054, R103 ;  /* 0x0000105468687816 */ /* 0x000fe20000000067 */
[----:B------:R-:W-:Y:S01]  /*ee80*/  HADD2 R7, R98.H0_H0, R7.H0_H0 ;  /* 0x2000000762077230 */ /* 0x000fe20000000800 */
[--C-:B------:R-:W-:Y:S01]  /*ee90*/  PRMT R103, R96, 0x5410, R108.reuse ;  /* 0x0000541060677816 */ /* 0x100fe2000000006c */
[----:B------:R-:W-:Y:S01]  /*eea0*/  HADD2 R105, R106.H0_H0, R105.H0_H0 ;  /* 0x200000696a697230 */ /* 0x000fe20000000800 */
[----:B------:R-:W-:Y:S02]  /*eeb0*/  ISETP.NE.AND P0, PT, R90, 0x14, PT ;  /* 0x000000145a00780c */ /* 0x000fe40003f05270 */
[----:B------:R-:W-:Y:S01]  /*eec0*/  PRMT R108, R96, 0x7632, R108 ;  /* 0x00007632606c7816 */ /* 0x000fe2000000006c */
[----:B------:R0:W-:Y:S01]  /*eed0*/  STS [R4+UR9], R103 ;  /* 0x0000006704007988 */ /* 0x0001e20008000809 */
[----:B------:R-:W-:Y:S01]  /*eee0*/  PRMT R7, R7, 0x5410, R105 ;  /* 0x0000541007077816 */ /* 0x000fe20000000069 */
[----:B------:R-:W-:-:S02]  /*eef0*/  IMAD R96, R94, 0x18, R11 ;  /* 0x000000185e607824 */ /* 0x000fc400078e020b */
        /* <DEDUP_REMOVED lines=14> */
[----:B------:R-:W3:Y:S08]  /*efe0*/  LDC R4, c[0x0][0xd00] ;  /* 0x00034000ff047b82 */ /* 0x000ef00000000800 */
[----:B------:R-:W4:Y:S08]  /*eff0*/  LDC R6, c[0x0][0xcf4] ;  /* 0x00033d00ff067b82 */ /* 0x000f300000000800 */
[----:B------:R-:W5:Y:S01]  /*f000*/  LDC R96, c[0x0][0xcec] ;  /* 0x00033b00ff607b82 */ /* 0x000f620000000800 */
[----:B0-----:R-:W-:-:S05]  /*f010*/  HSET2.BF.GE.AND R5, R0.H0_H0, R5, PT ;  /* 0x0000000500057233 */ /* 0x001fca0003806880 */
[----:B------:R-:W-:Y:S02]  /*f020*/  HFMA2 R5, -R5, R56.H1_H1, R10.H0_H0 ;  /* 0x3000003805057231 */ /* 0x000fe4000004010a */
[----:B------:R-:W0:Y:S01]  /*f030*/  LDC R100, c[0x0][0xcf0] ;  /* 0x00033c00ff647b82 */ /* 0x000e220000000800 */
[----:B---3--:R-:W-:-:S05]  /*f040*/  HSET2.BF.GE.AND R4, R0.H0_H0, R4, PT ;  /* 0x0000000400047233 */ /* 0x008fca0003806880 */
[-C--:B------:R-:W-:Y:S02]  /*f050*/  HFMA2 R7, -R4, R56.reuse.H1_H1, R10.H0_H0 ;  /* 0x3000003804077231 */ /* 0x080fe4000004010a */
[----:B------:R-:W3:Y:S01]  /*f060*/  LDC R108, c[0x0][0xd08] ;  /* 0x00034200ff6c7b82 */ /* 0x000ee20000000800 */
[----:B----4-:R-:W-:Y:S02]  /*f070*/  HSET2.BF.GE.AND R6, R0.H0_H0, R6, PT ;  /* 0x0000000600067233 */ /* 0x010fe40003806880 */
[----:B-1----:R-:W-:Y:S02]  /*f080*/  LOP3.LUT R105, R98, 0xffff, RZ, 0xc0, !PT ;  /* 0x0000ffff62697812 */ /* 0x002fe400078ec0ff */
[----:B--2---:R-:W-:Y:S01]  /*f090*/  LOP3.LUT R107, R97, 0x80008000, RZ, 0xfc, !PT ;  /* 0x80008000616b7812 */ /* 0x004fe200078efcff */
[----:B------:R-:W-:Y:S02]  /*f0a0*/  HFMA2 R93, -R6, R56.H1_H1, R10.H0_H0 ;  /* 0x30000038065d7231 */ /* 0x000fe4000004010a */
[----:B------:R-:W1:Y:S01]  /*f0b0*/  LDC R104, c[0x0][0xd04] ;  /* 0x00034100ff687b82 */ /* 0x000e620000000800 */
[----:B-----5:R-:W-:-:S02]  /*f0c0*/  IDP.2A.LO.S16.S8 R4, R5, UR5, R96 ;  /* 0x0000000505047c26 */ /* 0x020fc40008001660 */
[----:B------:R-:W2:Y:S04]  /*f0d0*/  LDS R96, [R53] ;  /* 0x0000000035607984 */ /* 0x000ea80000000800 */
[----:B------:R-:W-:Y:S01]  /*f0e0*/  LDS R99, [R4+UR9] ;  /* 0x0000000904637984 */ /* 0x000fe20008000800 */
[----:B------:R-:W4:Y:S01]  /*f0f0*/  LDC R102, c[0x0][0xcf8] ;  /* 0x00033e00ff667b82 */ /* 0x000f220000000800 */
[----:B0-----:R-:W-:-:S05]  /*f100*/  IDP.2A.HI.S16.S8 R5, R5, UR6, R100 ;  /* 0x0000000605057c26 */ /* 0x001fca0008003664 */
[----:B------:R-:W0:Y:S02]  /*f110*/  LDS R100, [R5+UR9] ;  /* 0x0000000905647984 */ /* 0x000e240008000800 */
[----:B------:R-:W5:Y:S01]  /*f120*/  LDC R106, c[0x0][0xcfc] ;  /* 0x00033f00ff6a7b82 */ /* 0x000f620000000800 */
[----:B---3--:R-:W-:-:S06]  /*f130*/  IDP.2A.HI.S16.S8 R95, R7, UR6, R108 ;  /* 0x00000006075f7c26 */ /* 0x008fcc000800366c */
[----:B------:R-:W-:Y:S01]  /*f140*/  LDS R95, [R95+UR9] ;  /* 0x000000095f5f7984 */ /* 0x000fe20008000800 */
[----:B-1----:R-:W-:-:S05]  /*f150*/  IDP.2A.LO.S16.S8 R6, R7, UR5, R104 ;  /* 0x0000000507067c26 */ /* 0x002fca0008001668 */
[----:B------:R-:W1:Y:S01]  /*f160*/  LDS R104, [R6+UR9] ;  /* 0x0000000906687984 */ /* 0x000e620008000800 */
[----:B----4-:R-:W-:-:S05]  /*f170*/  IDP.2A.LO.S16.S8 R7, R93, UR5, R102 ;  /* 0x000000055d077c26 */ /* 0x010fca0008001666 */
[----:B------:R-:W-:Y:S01]  /*f180*/  LDS R102, [R7+UR9] ;  /* 0x0000000907667984 */ /* 0x000fe20008000800 */
[----:B-----5:R-:W-:Y:S01]  /*f190*/  IDP.2A.HI.S16.S8 R93, R93, UR6, R106 ;  /* 0x000000065d5d7c26 */ /* 0x020fe2000800366a */
[----:B------:R-:W-:Y:S02]  /*f1a0*/  SHF.R.U32.HI R106, RZ, 0x10, R98 ;  /* 0x00000010ff6a7819 */ /* 0x000fe40000011662 */
[----:B--2---:R-:W-:Y:S02]  /*f1b0*/  LOP3.LUT R98, R96, 0x80008000, RZ, 0xfc, !PT ;  /* 0x8000800060627812 */ /* 0x004fe400078efcff */
[----:B------:R-:W2:Y:S01]  /*f1c0*/  LDS R103, [R93+UR9] ;  /* 0x000000095d677984 */ /* 0x000ea20008000800 */
                                                                                                /* 0x0000006b616c7241 */
                                                                                                /* 0x000fe4000000006a */
                                                                                                /* 0x0000006b616d7241 */
                                                                                                /* 0x000fe4000000806a */
                                                                                                /* 0x0000006b616b7241 */
                                                                                                /* 0x000fc4000001006a */
                                                                                                /* 0x00000062606a7241 */
                                                                                                /* 0x000fe40000010069 */
[C-C-:B0-----:R-:W-:Y:S02]  /*f210*/  PRMT R110, R99.reuse, 0x5410, R100.reuse ;  /* 0x00005410636e7816 */ /* 0x141fe40000000064 */
[----:B------:R-:W-:Y:S02]  /*f220*/  PRMT R111, R99, 0x7632, R100 ;  /* 0x00007632636f7816 */ /* 0x000fe40000000064 */
                                                                                                /* 0x0000006260617241 */
                                                                                                /* 0x000fe40000000069 */
                                                                                                /* 0x0000006260607241 */
                                                                                                /* 0x000fe20000008069 */
[----:B------:R-:W-:Y:S01]  /*f250*/  HADD2 R108, R111, -R108 ;  /* 0x8000006c6f6c7230 */ /* 0x000fe20000000000 */
[----:B------:R-:W-:-:S02]  /*f260*/  PRMT R106, R106, 0x5410, RZ ;  /* 0x000054106a6a7816 */ /* 0x000fc400000000ff */
[----:B------:R-:W-:Y:S01]  /*f270*/  HFMA2.MMA R97, R110, 1, 1, -R97 ;  /* 0x3c003c006e617835 */ /* 0x000fe20000100061 */
[----:B------:R-:W-:Y:S02]  /*f280*/  PRMT R107, R107, 0x5410, RZ ;  /* 0x000054106b6b7816 */ /* 0x000fe400000000ff */
[C-C-:B-1----:R-:W-:Y:S02]  /*f290*/  PRMT R99, R104.reuse, 0x5410, R95.reuse ;  /* 0x0000541068637816 */ /* 0x142fe4000000005f */
[----:B------:R-:W-:-:S03]  /*f2a0*/  PRMT R104, R104, 0x7632, R95 ;  /* 0x0000763268687816 */ /* 0x000fc6000000005f */
[----:B------:R-:W-:-:S03]  /*f2b0*/  HADD2 R106, R99, -R106 ;  /* 0x8000006a636a7230 */ /* 0x000fc60000000000 */
[----:B------:R-:W-:Y:S01]  /*f2c0*/  HFMA2.MMA R107, R104, 1, 1, -R107 ;  /* 0x3c003c00686b7835 */ /* 0x000fe2000010006b */
[C-C-:B--2---:R-:W-:Y:S02]  /*f2d0*/  PRMT R95, R102.reuse, 0x5410, R103.reuse ;  /* 0x00005410665f7816 */ /* 0x144fe40000000067 */
[----:B------:R-:W-:-:S04]  /*f2e0*/  PRMT R102, R102, 0x7632, R103 ;  /* 0x0000763266667816 */ /* 0x000fc80000000067 */
[----:B------:R-:W-:Y:S01]  /*f2f0*/  HFMA2.MMA R96, R95, 1, 1, -R96 ;  /* 0x3c003c005f607835 */ /* 0x000fe20000100060 */
                                                                                                /* 0x000000ff6a5f7241 */
                                                                                                /* 0x000fe200000003ff */
[----:B------:R-:W-:-:S05]  /*f310*/  HADD2 R109, R102, -R109 ;  /* 0x8000006d666d7230 */ /* 0x000fca0000000000 */
                                                                                                /* 0x0000006d6c637241 */
                                                                                                /* 0x000fe400000003ff */
                                                                                                /* 0x0000006d6c677242 */
                                                                                                /* 0x000fe4000000175c */
                                                                                                /* 0x0000006061627241 */
                                                                                                /* 0x000fe400000003ff */
                                                                                                /* 0x0000006d6c687241 */
                                                                                                /* 0x000fc60000001067 */
[----:B------:R-:W-:Y:S01]  /*f360*/  IMAD R95, R95, 0x10, R98 ;  /* 0x000000105f5f7824 */ /* 0x000fe200078e0262 */
                                                                                                /* 0x000000ff6b627241 */
                                                                                                /* 0x000fe400000003ff */
                                                                                                /* 0x0000006b68447242 */
                                                                                                /* 0x000fe20000001744 */
[----:B------:R-:W0:Y:S02]  /*f390*/  POPC R100, R95 ;  /* 0x0000005f00647309 */ /* 0x000e240000000000 */
[----:B------:R-:W-:Y:S01]  /*f3a0*/  IMAD R102, R98, 0x10, R99 ;  /* 0x0000001062667824 */ /* 0x000fe200078e0263 */
                                                                                                /* 0x0000006061627242 */
                                                                                                /* 0x000fe4000000175c */
                                                                                                /* 0x200000ff67677241 */
                                                                                                /* 0x000fe40000001044 */
                                                                                                /* 0x0000006061637241 */
                                                                                                /* 0x000fe20000001062 */
[----:B------:R-:W1:Y:S03]  /*f3e0*/  POPC R105, R102 ;  /* 0x0000006600697309 */ /* 0x000e660000000000 */
                                                                                                /* 0x0000006a63437242 */
                                                                                                /* 0x000fc80000001743 */
                                                                                                /* 0x200000ff62627241 */
                                                                                                /* 0x000fe40000001043 */
[----:B0-----:R-:W-:Y:S02]  /*f410*/  LOP3.LUT R100, R100, 0x1, RZ, 0xc0, !PT ;  /* 0x0000000164647812 */ /* 0x001fe400078ec0ff */
                                                                                                /* 0x0000006a63637241 */
                                                                                                /* 0x000fe20000001043 */
[----:B------:R-:W-:Y:S01]  /*f430*/  IMAD.SHL.U32 R98, R98, 0x2, RZ ;  /* 0x0000000262627824 */ /* 0x000fe200078e00ff */
[----:B------:R-:W-:Y:S02]  /*f440*/  ISETP.NE.U32.AND P0, PT, R100, 0x1, PT ;  /* 0x000000016400780c */ /* 0x000fe40003f05070 */
[----:B-1----:R-:W-:Y:S01]  /*f450*/  LOP3.LUT R110, R105, 0x1, RZ, 0xc0, !PT ;  /* 0x00000001696e7812 */ /* 0x002fe200078ec0ff */
[----:B------:R-:W-:Y:S01]  /*f460*/  HMUL2 R99, R99, R80 ;  /* 0x0000005063637232 */ /* 0x000fe20000000000 */
                                                                                                /* 0x0000006b68697241 */
                                                                                                /* 0x000fc40000001044 */
[----:B------:R-:W-:Y:S02]  /*f480*/  SEL R100, R91, 0xa820a820, !P0 ;  /* 0xa820a8205b647807 */ /* 0x000fe40004000000 */
[----:B------:R-:W-:Y:S02]  /*f490*/  LOP3.LUT R98, R98, 0x1e, RZ, 0xc0, !PT ;  /* 0x0000001e62627812 */ /* 0x000fe400078ec0ff */
[----:B------:R-:W-:Y:S01]  /*f4a0*/  HFMA2.MMA R105, R105, R80, -RZ ;  /* 0x0000005069697235 */ /* 0x000fe200001000ff */
                                                                                                /* 0x40400064645f7241 */
                                                                                                /* 0x000fe2000000005f */
[----:B------:R-:W-:Y:S01]  /*f4c0*/  IMAD.SHL.U32 R100, R103, 0x2, RZ ;  /* 0x0000000267647824 */ /* 0x000fe200078e00ff */
[----:B------:R-:W-:Y:S02]  /*f4d0*/  ISETP.NE.U32.AND P0, PT, R110, 0x1, PT ;  /* 0x000000016e00780c */ /* 0x000fe40003f05070 */
[----:B------:R-:W-:Y:S02]  /*f4e0*/  HMNMX2 R99, |R99|, 65504, 65504, PT ;  /* 0x7bff7bff63637840 */ /* 0x000fe40003800200 */
[----:B------:R-:W-:-:S02]  /*f4f0*/  SHF.L.U32 R98, R55, R98, RZ ;  /* 0x0000006237627219 */ /* 0x000fc400000006ff */
[----:B------:R-:W-:Y:S02]  /*f500*/  SEL R103, R91, 0xa820a820, !P0 ;  /* 0xa820a8205b677807 */ /* 0x000fe40004000000 */
[----:B------:R-:W-:Y:S02]  /*f510*/  LOP3.LUT R100, R100, 0x1e, RZ, 0xc0, !PT ;  /* 0x0000001e64647812 */ /* 0x000fe400078ec0ff */
[----:B------:R-:W-:Y:S02]  /*f520*/  LOP3.LUT R98, R98, R95, RZ, 0xfc, !PT ;  /* 0x0000005f62627212 */ /* 0x000fe400078efcff */
[----:B------:R-:W-:Y:S02]  /*f530*/  LOP3.LUT R95, R99, 0x80008000, RZ, 0xfc, !PT ;  /* 0x80008000635f7812 */ /* 0x000fe400078efcff */
                                                                                                /* 0x4040006767667241 */
                                                                                                /* 0x000fe40000000066 */
[----:B------:R-:W-:-:S02]  /*f550*/  HMNMX2 R105, |R105|, 65504, 65504, PT ;  /* 0x7bff7bff69697840 */ /* 0x000fc40003800200 */
[----:B------:R-:W-:Y:S02]  /*f560*/  SHF.L.U32 R103, R55, R100, RZ ;  /* 0x0000006437677219 */ /* 0x000fe400000006ff */
                                                                                                /* 0x0000005f63647241 */
                                                                                                /* 0x000fe40000000062 */
[----:B------:R-:W-:Y:S02]  /*f580*/  LOP3.LUT R102, R103, R102, RZ, 0xfc, !PT ;  /* 0x0000006667667212 */ /* 0x000fe400078efcff */
[----:B------:R-:W-:Y:S01]  /*f590*/  LOP3.LUT R104, R105, 0x80008000, RZ, 0xfc, !PT ;  /* 0x8000800069687812 */ /* 0x000fe200078efcff */
[----:B------:R-:W-:Y:S01]  /*f5a0*/  HADD2 R97, R97, R100 ;  /* 0x0000006461617230 */ /* 0x000fe20000000000 */
                                                                                                /* 0x0000005f63677241 */
                                                                                                /* 0x000fe40000008062 */
                                                                                                /* 0x00000068696f7241 */
                                                                                                /* 0x000fc40000000066 */
                                                                                                /* 0x0000006869647241 */
                                                                                                /* 0x000fe40000008066 */
[----:B------:R-:W-:Y:S01]  /*f5e0*/  HFMA2.MMA R96, R96, 1, 1, R103 ;  /* 0x3c003c0060607835 */ /* 0x000fe20000000067 */
[----:B------:R-:W-:Y:S01]  /*f5f0*/  HADD2 R108, R108, R111 ;  /* 0x0000006f6c6c7230 */ /* 0x000fe20000000000 */
[----:B------:R-:W-:Y:S02]  /*f600*/  LOP3.LUT R103, R98, 0xffff, RZ, 0xc0, !PT ;  /* 0x0000ffff62677812 */ /* 0x000fe400078ec0ff */
[----:B------:R-:W-:Y:S01]  /*f610*/  HFMA2.MMA R100, R109, 1, 1, R100 ;  /* 0x3c003c006d647835 */ /* 0x000fe20000000064 */
                                                                                                /* 0x0000005f635f7241 */
                                                                                                /* 0x000fe20000010062 */
[----:B------:R-:W-:Y:S01]  /*f630*/  IMAD R98, R94, 0x24, R11 ;  /* 0x000000245e627824 */ /* 0x000fe200078e020b */
                                                                                                /* 0x0000006869687241 */
                                                                                                /* 0x000fe40000010066 */
[----:B------:R-:W-:Y:S01]  /*f650*/  PRMT R102, R102, 0x1054, R103 ;  /* 0x0000105466667816 */ /* 0x000fe20000000067 */
[----:B------:R-:W-:Y:S01]  /*f660*/  HADD2 R95, R106.H0_H0, R95.H0_H0 ;  /* 0x2000005f6a5f7230 */ /* 0x000fe20000000800 */
[----:B------:R-:W-:Y:S01]  /*f670*/  PRMT R103, R97, 0x5410, R108 ;  /* 0x0000541061677816 */ /* 0x000fe2000000006c */
[----:B------:R-:W-:Y:S01]  /*f680*/  HADD2 R104, R107.H0_H0, R104.H0_H0 ;  /* 0x200000686b687230 */ /* 0x000fe20000000800 */
[----:B------:R-:W-:-:S02]  /*f690*/  ISETP.NE.AND P0, PT, R90, 0x15, PT ;  /* 0x000000155a00780c */ /* 0x000fc40003f05270 */
        /* <DEDUP_REMOVED lines=29> */
[----:B-1----:R-:W-:Y:S02]  /*f870*/  LOP3.LUT R105, R98, 0xffff, RZ, 0xc0, !PT ;  /* 0x0000ffff62697812 */ /* 0x002fe400078ec0ff */
[----:B--2---:R-:W-:Y:S01]  /*f880*/  LOP3.LUT R107, R97, 0x80008000, RZ, 0xfc, !PT ;  /* 0x80008000616b7812 */ /* 0x004fe200078efcff */
[----:B------:R-:W-:Y:S02]  /*f890*/  HFMA2 R93, -R7, R56.H1_H1, R10.H0_H0 ;  /* 0x30000038075d7231 */ /* 0x000fe4000004010a */
[----:B------:R-:W1:Y:S01]  /*f8a0*/  LDC R102, c[0x0][0xd1c] ;  /* 0x00034700ff667b82 */ /* 0x000e620000000800 */
[----:B----4-:R-:W-:-:S02]  /*f8b0*/  IDP.2A.LO.S16.S8 R4, R6, UR5, R4 ;  /* 0x0000000506047c26 */ /* 0x010fc40008001604 */
[----:B------:R-:W-:-:S03]  /*f8c0*/  IDP.2A.HI.S16.S8 R5, R6, UR6, R5 ;  /* 0x0000000606057c26 */ /* 0x000fc60008003605 */
[----:B------:R-:W-:Y:S02]  /*f8d0*/  LDS R99, [R4+UR9] ;  /* 0x0000000904637984 */ /* 0x000fe40008000800 */
[----:B------:R-:W2:Y:S01]  /*f8e0*/  LDC R106, c[0x0][0xd20] ;  /* 0x00034800ff6a7b82 */ /* 0x000ea20000000800 */
[C---:B0-----:R-:W-:Y:S02]  /*f8f0*/  IDP.2A.LO.S16.S8 R6, R95.reuse, UR5, R100 ;  /* 0x000000055f067c26 */ /* 0x041fe40008001664 */
[----:B------:R-:W0:Y:S01]  /*f900*/  LDS R100, [R5+UR9] ;  /* 0x0000000905647984 */ /* 0x000e220008000800 */
[----:B---3--:R-:W-:-:S03]  /*f910*/  IDP.2A.HI.S16.S8 R95, R95, UR6, R104 ;  /* 0x000000065f5f7c26 */ /* 0x008fc60008003668 */
[----:B------:R-:W-:Y:S04]  /*f920*/  LDS R104, [R6+UR9] ;  /* 0x0000000906687984 */ /* 0x000fe80008000800 */
[----:B------:R-:W3:Y:S01]  /*f930*/  LDS R95, [R95+UR9] ;  /* 0x000000095f5f7984 */ /* 0x000ee20008000800 */
[----:B-1----:R-:W-:-:S05]  /*f940*/  IDP.2A.LO.S16.S8 R7, R93, UR5, R102 ;  /* 0x000000055d077c26 */ /* 0x002fca0008001666 */
[----:B------:R-:W-:Y:S01]  /*f950*/  LDS R102, [R7+UR9] ;  /* 0x0000000907667984 */ /* 0x000fe20008000800 */
[----:B--2---:R-:W-:Y:S01]  /*f960*/  IDP.2A.HI.S16.S8 R93, R93, UR6, R106 ;  /* 0x000000065d5d7c26 */ /* 0x004fe2000800366a */
[----:B------:R-:W-:Y:S02]  /*f970*/  SHF.R.U32.HI R106, RZ, 0x10, R98 ;  /* 0x00000010ff6a7819 */ /* 0x000fe40000011662 */
[----:B------:R-:W-:Y:S02]  /*f980*/  LOP3.LUT R98, R96, 0x80008000, RZ, 0xfc, !PT ;  /* 0x8000800060627812 */ /* 0x000fe400078efcff */
[----:B------:R-:W1:Y:S01]  /*f990*/  LDS R103, [R93+UR9] ;  /* 0x000000095d677984 */ /* 0x000e620008000800 */
                                                                                                /* 0x0000006b616c7241 */
                                                                                                /* 0x000fe4000000006a */
                                                                                                /* 0x0000006b616d7241 */
                                                                                                /* 0x000fe4000000806a */
                                                                                                /* 0x0000006b616b7241 */
                                                                                                /* 0x000fc4000001006a */
                                                                                                /* 0x00000062606a7241 */
                                                                                                /* 0x000fe40000010069 */
                                                                                                /* 0x0000006260617241 */
                                                                                                /* 0x000fe40000000069 */
                                                                                                /* 0x0000006260607241 */
                                                                                                /* 0x000fe40000008069 */
[----:B------:R-:W-:Y:S02]  /*fa00*/  PRMT R106, R106, 0x5410, RZ ;  /* 0x000054106a6a7816 */ /* 0x000fe400000000ff */
[C-C-:B0-----:R-:W-:Y:S02]  /*fa10*/  PRMT R110, R99.reuse, 0x5410, R100.reuse ;  /* 0x00005410636e7816 */ /* 0x141fe40000000064 */
[----:B------:R-:W-:-:S02]  /*fa20*/  PRMT R111, R99, 0x7632, R100 ;  /* 0x00007632636f7816 */ /* 0x000fc40000000064 */
[----:B------:R-:W-:Y:S02]  /*fa30*/  PRMT R107, R107, 0x5410, RZ ;  /* 0x000054106b6b7816 */ /* 0x000fe400000000ff */
[----:B------:R-:W-:Y:S01]  /*fa40*/  HFMA2.MMA R97, R110, 1, 1, -R97 ;  /* 0x3c003c006e617835 */ /* 0x000fe20000100061 */
[----:B------:R-:W-:Y:S01]  /*fa50*/  HADD2 R108, R111, -R108 ;  /* 0x8000006c6f6c7230 */ /* 0x000fe20000000000 */
[C-C-:B---3--:R-:W-:Y:S02]  /*fa60*/  PRMT R99, R104.reuse, 0x5410, R95.reuse ;  /* 0x0000541068637816 */ /* 0x148fe4000000005f */
[----:B------:R-:W-:-:S03]  /*fa70*/  PRMT R104, R104, 0x7632, R95 ;  /* 0x0000763268687816 */ /* 0x000fc6000000005f */
[----:B------:R-:W-:-:S03]  /*fa80*/  HADD2 R106, R99, -R106 ;  /* 0x8000006a636a7230 */ /* 0x000fc60000000000 */
[----:B------:R-:W-:Y:S01]  /*fa90*/  HFMA2.MMA R107, R104, 1, 1, -R107 ;  /* 0x3c003c00686b7835 */ /* 0x000fe2000010006b */
[C-C-:B-1----:R-:W-:Y:S02]  /*faa0*/  PRMT R95, R102.reuse, 0x5410, R103.reuse ;  /* 0x00005410665f7816 */ /* 0x142fe40000000067 */
[----:B------:R-:W-:-:S04]  /*fab0*/  PRMT R102, R102, 0x7632, R103 ;  /* 0x0000763266667816 */ /* 0x000fc80000000067 */
[----:B------:R-:W-:Y:S01]  /*fac0*/  HFMA2.MMA R96, R95, 1, 1, -R96 ;  /* 0x3c003c005f607835 */ /* 0x000fe20000100060 */
                                                                                                /* 0x000000ff6a5f7241 */
                                                                                                /* 0x000fe200000003ff */
[----:B------:R-:W-:-:S05]  /*fae0*/  HADD2 R109, R102, -R109 ;  /* 0x8000006d666d7230 */ /* 0x000fca0000000000 */
                                                                                                /* 0x0000006d6c637241 */
                                                                                                /* 0x000fe400000003ff */
                                                                                                /* 0x0000006d6c677242 */
                                                                                                /* 0x000fe4000000175c */
                                                                                                /* 0x0000006061627241 */
                                                                                                /* 0x000fe400000003ff */
                                                                                                /* 0x0000006d6c687241 */
                                                                                                /* 0x000fc60000001067 */
[----:B------:R-:W-:Y:S01]  /*fb30*/  IMAD R95, R95, 0x10, R98 ;  /* 0x000000105f5f7824 */ /* 0x000fe200078e0262 */
                                                                                                /* 0x000000ff6b627241 */
                                                                                                /* 0x000fe400000003ff */
                                                                                                /* 0x0000006b68467242 */
                                                                                                /* 0x000fe20000001746 */
[----:B------:R-:W0:Y:S02]  /*fb60*/  POPC R100, R95 ;  /* 0x0000005f00647309 */ /* 0x000e240000000000 */
[----:B------:R-:W-:Y:S01]  /*fb70*/  IMAD R102, R98, 0x10, R99 ;  /* 0x0000001062667824 */ /* 0x000fe200078e0263 */
                                                                                                /* 0x0000006061627242 */
                                                                                                /* 0x000fe4000000175c */
                                                                                                /* 0x200000ff67677241 */
                                                                                                /* 0x000fe40000001046 */
                                                                                                /* 0x0000006061637241 */
                                                                                                /* 0x000fe20000001062 */
[----:B------:R-:W1:Y:S03]  /*fbb0*/  POPC R105, R102 ;  /* 0x0000006600697309 */ /* 0x000e660000000000 */
                                                                                                /* 0x0000006a63457242 */
                                                                                                /* 0x000fc80000001745 */
                                                                                                /* 0x200000ff62627241 */
                                                                                                /* 0x000fe40000001045 */
[----:B0-----:R-:W-:Y:S02]  /*fbe0*/  LOP3.LUT R100, R100, 0x1, RZ, 0xc0, !PT ;  /* 0x0000000164647812 */ /* 0x001fe400078ec0ff */
                                                                                                /* 0x0000006a63637241 */
                                                                                                /* 0x000fe20000001045 */
[----:B------:R-:W-:Y:S01]  /*fc00*/  IMAD.SHL.U32 R98, R98, 0x2, RZ ;  /* 0x0000000262627824 */ /* 0x000fe200078e00ff */
[----:B------:R-:W-:Y:S02]  /*fc10*/  ISETP.NE.U32.AND P0, PT, R100, 0x1, PT ;  /* 0x000000016400780c */ /* 0x000fe40003f05070 */
[----:B-1----:R-:W-:Y:S01]  /*fc20*/  LOP3.LUT R110, R105, 0x1, RZ, 0xc0, !PT ;  /* 0x00000001696e7812 */ /* 0x002fe200078ec0ff */
[----:B------:R-:W-:Y:S01]  /*fc30*/  HMUL2 R99, R99, R80 ;  /* 0x0000005063637232 */ /* 0x000fe20000000000 */
                                                                                                /* 0x0000006b68697241 */
                                                                                                /* 0x000fc40000001046 */
[----:B------:R-:W-:Y:S02]  /*fc50*/  SEL R100, R91, 0xa820a820, !P0 ;  /* 0xa820a8205b647807 */ /* 0x000fe40004000000 */
[----:B------:R-:W-:Y:S02]  /*fc60*/  LOP3.LUT R98, R98, 0x1e, RZ, 0xc0, !PT ;  /* 0x0000001e62627812 */ /* 0x000fe400078ec0ff */
[----:B------:R-:W-:Y:S01]  /*fc70*/  HFMA2.MMA R105, R105, R80, -RZ ;  /* 0x0000005069697235 */ /* 0x000fe200001000ff */
                                                                                                /* 0x40400064645f7241 */
                                                                                                /* 0x000fe2000000005f */
        /* <DEDUP_REMOVED lines=8> */
                                                                                                /* 0x4040006767667241 */
                                                                                                /* 0x000fe40000000066 */
[----:B------:R-:W-:-:S02]  /*fd20*/  HMNMX2 R105, |R105|, 65504, 65504, PT ;  /* 0x7bff7bff69697840 */ /* 0x000fc40003800200 */
[----:B------:R-:W-:Y:S02]  /*fd30*/  SHF.L.U32 R103, R55, R100, RZ ;  /* 0x0000006437677219 */ /* 0x000fe400000006ff */
                                                                                                /* 0x0000005f63647241 */
                                                                                                /* 0x000fe40000000062 */
[----:B------:R-:W-:Y:S02]  /*fd50*/  LOP3.LUT R102, R103, R102, RZ, 0xfc, !PT ;  /* 0x0000006667667212 */ /* 0x000fe400078efcff */
[----:B------:R-:W-:Y:S01]  /*fd60*/  LOP3.LUT R104, R105, 0x80008000, RZ, 0xfc, !PT ;  /* 0x8000800069687812 */ /* 0x000fe200078efcff */
[----:B------:R-:W-:Y:S01]  /*fd70*/  HADD2 R97, R97, R100 ;  /* 0x0000006461617230 */ /* 0x000fe20000000000 */
                                                                                                /* 0x0000005f63677241 */
                                                                                                /* 0x000fe40000008062 */
                                                                                                /* 0x00000068696f7241 */
                                                                                                /* 0x000fc40000000066 */
                                                                                                /* 0x0000006869647241 */
                                                                                                /* 0x000fe40000008066 */
[----:B------:R-:W-:Y:S01]  /*fdb0*/  HFMA2.MMA R96, R96, 1, 1, R103 ;  /* 0x3c003c0060607835 */ /* 0x000fe20000000067 */
[----:B------:R-:W-:Y:S01]  /*fdc0*/  HADD2 R108, R108, R111 ;  /* 0x0000006f6c6c7230 */ /* 0x000fe20000000000 */
[----:B------:R-:W-:Y:S02]  /*fdd0*/  LOP3.LUT R103, R98, 0xffff, RZ, 0xc0, !PT ;  /* 0x0000ffff62677812 */ /* 0x000fe400078ec0ff */
[----:B------:R-:W-:Y:S01]  /*fde0*/  HFMA2.MMA R100, R109, 1, 1, R100 ;  /* 0x3c003c006d647835 */ /* 0x000fe20000000064 */
                                                                                                /* 0x0000005f635f7241 */
                                                                                                /* 0x000fe20000010062 */
[----:B------:R-:W-:Y:S01]  /*fe00*/  IMAD R98, R94, 0x30, R11 ;  /* 0x000000305e627824 */ /* 0x000fe200078e020b */
                                                                                                /* 0x0000006869687241 */
                                                                                                /* 0x000fe40000010066 */
        /* <DEDUP_REMOVED lines=20> */
[----:B------:R-:W-:-:S05]  /*ff60*/  IMAD R95, R94, 0xc, R54 ;  /* 0x0000000c5e5f7824 */ /* 0x000fca00078e0236 */
[----:B------:R-:W1:Y:S02]  /*ff70*/  LDS R96, [R95] ;  /* 0x000000005f607984 */ /* 0x000e640000000800 */
[----:B------:R-:W2:Y:S02]  /*ff80*/  LDC R90, c[0x0][0xd3c] ;  /* 0x00034f00ff5a7b82 */ /* 0x000ea40000000800 */
[----:B------:R-:W3:Y:S04]  /*ff90*/  LDS R98, [R95+0x8] ;  /* 0x000008005f627984 */ /* 0x000ee80000000800 */
[----:B------:R3:W4:Y:S02]  /*ffa0*/  LDS R97, [R95+0x4] ;  /* 0x000004005f617984 */ /* 0x0007240000000800 */
[----:B------:R-:W5:Y:S08]  /*ffb0*/  LDC R93, c[0x0][0xd48] ;  /* 0x00035200ff5d7b82 */ /* 0x000f700000000800 */
[----:B------:R-:W1:Y:S01]  /*ffc0*/  LDC R100, c[0x0][0xd34] ;  /* 0x00034d00ff647b82 */ /* 0x000e620000000800 */
[----:B0-----:R-:W-:-:S05]  /*ffd0*/  HSET2.BF.GE.AND R6, R0.H0_H0, R6, PT ;  /* 0x0000000600067233 */ /* 0x001fca0003806880 */
[----:B------:R-:W-:Y:S02]  /*ffe0*/  HFMA2 R7, -R6, R56.H1_H1, R10.H0_H0 ;  /* 0x3000003806077231 */ /* 0x000fe4000004010a */
[----:B------:R-:W0:Y:S01]  /*fff0*/  LDC R102, c[0x0][0xd38] ;  /* 0x00034e00ff667b82 */ /* 0x000e220000000800 */
[----:B--2---:R-:W-:-:S05]  /*10000*/  HSET2.BF.GE.AND R90, R0.H0_H0, R90, PT ;  /* 0x0000005a005a7233 */ /* 0x004fca0003806880 */
[----:B------:R-:W-:Y:S02]  /*10010*/  HFMA2 R90, -R90, R56.H1_H1, R10.H0_H0 ;  /* 0x300000385a5a7231 */ /* 0x000fe4000004010a */
[----:B------:R-:W2:Y:S01]  /*10020*/  LDC.64 R4, c[0x0][0xd40] ;  /* 0x00035000ff047b82 */ /* 0x000ea20000000a00 */
[----:B-----5:R-:W-:-:S05]  /*10030*/  HSET2.BF.GE.AND R93, R0.H0_H0, R93, PT ;  /* 0x0000005d005d7233 */ /* 0x020fca0003806880 */
[----:B------:R-:W-:Y:S02]  /*10040*/  HFMA2 R93, -R93, R56.H1_H1, R10.H0_H0 ;  /* 0x300000385d5d7231 */ /* 0x000fe4000004010a */
[----:B------:R-:W5:Y:S01]  /*10050*/  LDC R104, c[0x0][0xd4c] ;  /* 0x00035300ff687b82 */ /* 0x000f620000000800 */
[C---:B-1----:R-:W-:Y:S01]  /*10060*/  IDP.2A.LO.S16.S8 R6, R7.reuse, UR5, R100 ;  /* 0x0000000507067c26 */ /* 0x042fe20008001664 */
[----:B------:R-:W-:Y:S02]  /*10070*/  LOP3.LUT R100, R96, 0x80008000, RZ, 0xfc, !PT ;  /* 0x8000800060647812 */ /* 0x000fe400078efcff */
[----:B---3--:R-:W-:Y:S02]  /*10080*/  LOP3.LUT R95, R98, 0xffff, RZ, 0xc0, !PT ;  /* 0x0000ffff625f7812 */ /* 0x008fe400078ec0ff */
[----:B------:R-:W-:Y:S01]  /*10090*/  LDS R56, [R6+UR9] ;  /* 0x0000000906387984 */ /* 0x000fe20008000800 */
[----:B------:R-:W-:Y:S01]  /*100a0*/  SHF.R.U32.HI R98, RZ, 0x10, R98 ;  /* 0x00000010ff627819 */ /* 0x000fe20000011662 */
[----:B0-----:R-:W-:Y:S01]  /*100b0*/  IDP.2A.HI.S16.S8 R7, R7, UR6, R102 ;  /* 0x0000000607077c26 */ /* 0x001fe20008003666 */
                                                                                                /* 0x0000006460667241 */
                                                                                                /* 0x000fc4000000005f */
                                                                                                /* 0x00000064605f7241 */
                                                                                                /* 0x000fe4000000805f */
[----:B------:R-:W0:Y:S01]  /*100e0*/  LDS R99, [R7+UR9] ;  /* 0x0000000907637984 */ /* 0x000e220008000800 */
[C---:B--2---:R-:W-:Y:S02]  /*100f0*/  IDP.2A.LO.S16.S8 R4, R90.reuse, UR5, R4 ;  /* 0x000000055a047c26 */ /* 0x044fe40008001604 */
[----:B------:R-:W-:-:S03]  /*10100*/  IDP.2A.HI.S16.S8 R5, R90, UR6, R5 ;  /* 0x000000065a057c26 */ /* 0x000fc60008003605 */
[----:B------:R-:W-:Y:S01]  /*10110*/  LDS R90, [R4+UR9] ;  /* 0x00000009045a7984 */ /* 0x000fe20008000800 */
[----:B-----5:R-:W-:-:S03]  /*10120*/  IDP.2A.LO.S16.S8 R93, R93, UR5, R104 ;  /* 0x000000055d5d7c26 */ /* 0x020fc60008001668 */
[----:B------:R-:W1:Y:S01]  /*10130*/  LDS R103, [R5+UR9] ;  /* 0x0000000905677984 */ /* 0x000e620008000800 */
[----:B----4-:R-:W-:-:S03]  /*10140*/  LOP3.LUT R104, R97, 0x80008000, RZ, 0xfc, !PT ;  /* 0x8000800061687812 */ /* 0x010fc600078efcff */
[----:B------:R-:W2:Y:S01]  /*10150*/  LDS R93, [R93+UR9] ;  /* 0x000000095d5d7984 */ /* 0x000ea20008000800 */
                                                                                                /* 0x0000006861607241 */
                                                                                                /* 0x000fe40000000062 */
                                                                                                /* 0x0000006861627241 */
                                                                                                /* 0x000fe40000008062 */
[C-C-:B0-----:R-:W-:Y:S02]  /*10180*/  PRMT R97, R56.reuse, 0x5410, R99.reuse ;  /* 0x0000541038617816 */ /* 0x141fe40000000063 */
[----:B------:R-:W-:-:S04]  /*10190*/  PRMT R99, R56, 0x7632, R99 ;  /* 0x0000763238637816 */ /* 0x000fc80000000063 */
[----:B------:R-:W-:Y:S02]  /*101a0*/  HFMA2.MMA R102, R97, 1, 1, -R102 ;  /* 0x3c003c0061667835 */ /* 0x000fe40000100066 */
[----:B------:R-:W-:Y:S01]  /*101b0*/  HFMA2.MMA R99, R99, 1, 1, -R96 ;  /* 0x3c003c0063637835 */ /* 0x000fe20000100060 */
[C-C-:B-1----:R-:W-:Y:S02]  /*101c0*/  PRMT R56, R90.reuse, 0x5410, R103.reuse ;  /* 0x000054105a387816 */ /* 0x142fe40000000067 */
[----:B------:R-:W-:Y:S02]  /*101d0*/  PRMT R103, R90, 0x7632, R103 ;  /* 0x000076325a677816 */ /* 0x000fe40000000067 */
[C---:B--2---:R-:W-:Y:S01]  /*101e0*/  PRMT R82, R93.reuse, 0x7610, R82 ;  /* 0x000076105d527816 */ /* 0x044fe20000000052 */
[----:B------:R-:W-:Y:S02]  /*101f0*/  HADD2 R95, R56, -R95 ;  /* 0x8000005f385f7230 */ /* 0x000fe40000000000 */
[----:B------:R-:W-:Y:S01]  /*10200*/  HADD2 R98, R103, -R98 ;  /* 0x8000006267627230 */ /* 0x000fe20000000000 */
[----:B------:R-:W-:-:S02]  /*10210*/  PRMT R56, R93, 0x7632, R82 ;  /* 0x000076325d387816 */ /* 0x000fc40000000052 */
                                                                                                /* 0x000000ff525a7241 */
                                                                                                /* 0x000fe400000003ff */
                                                                                                /* 0x000000ff385d7241 */
                                                                                                /* 0x000fe400000003ff */
                                                                                                /* 0x0000006263647241 */
                                                                                                /* 0x000fe400000003ff */
                                                                                                /* 0x0000005f66617241 */
                                                                                                /* 0x000fe400000003ff */
                                                                                                /* 0x0000005f66607242 */
                                                                                                /* 0x000fe2000000175c */
[----:B------:R-:W-:Y:S01]  /*10270*/  IMAD R100, R93, 0x10, R100 ;  /* 0x000000105d647824 */ /* 0x000fe200078e0264 */
                                                                                                /* 0x0000006263687242 */
                                                                                                /* 0x000fe2000000175c */
[----:B------:R-:W-:Y:S01]  /*10290*/  IMAD R90, R90, 0x10, R97 ;  /* 0x000000105a5a7824 */ /* 0x000fe200078e0261 */
                                                                                                /* 0x0000005f665c7241 */
                                                                                                /* 0x000fe20000001060 */
[----:B------:R-:W0:Y:S01]  /*102b0*/  POPC R105, R100 ;  /* 0x0000006400697309 */ /* 0x000e220000000000 */
                                                                                                /* 0x0000006263677241 */
                                                                                                /* 0x000fc40000001068 */
                                                                                                /* 0x000000525c477242 */
                                                                                                /* 0x000fe40000001747 */
                                                                                                /* 0x0000003867337242 */
                                                                                                /* 0x000fe40000001733 */
                                                                                                /* 0x000000525c5d7241 */
                                                                                                /* 0x000fe20000001047 */
[----:B------:R-:W1:Y:S01]  /*10300*/  POPC R97, R90 ;  /* 0x0000005a00617309 */ /* 0x000e620000000000 */
                                                                                                /* 0x0000003867677241 */
                                                                                                /* 0x000fe40000001033 */
                                                                                                /* 0x200000ff68687241 */
                                                                                                /* 0x000fe20000001033 */
[----:B------:R-:W-:Y:S01]  /*10330*/  HMUL2 R93, R93, R80 ;  /* 0x000000505d5d7232 */ /* 0x000fe20000000000 */
                                                                                                /* 0x200000ff60607241 */
                                                                                                /* 0x000fc40000001047 */
[----:B------:R-:W-:Y:S01]  /*10350*/  HFMA2.MMA R80, R103, R80, -RZ ;  /* 0x0000005067507235 */ /* 0x000fe200001000ff */
[----:B0-----:R-:W-:Y:S01]  /*10360*/  LOP3.LUT R105, R105, 0x1, RZ, 0xc0, !PT ;  /* 0x0000000169697812 */ /* 0x001fe200078ec0ff */
[----:B------:R-:W-:Y:S01]  /*10370*/  IMAD.SHL.U32 R104, R104, 0x2, RZ ;  /* 0x0000000268687824 */ /* 0x000fe200078e00ff */
[----:B------:R-:W-:Y:S01]  /*10380*/  HMNMX2 R93, |R93|, 65504, 65504, PT ;  /* 0x7bff7bff5d5d7840 */ /* 0x000fe20003800200 */
[----:B------:R-:W-:Y:S01]  /*10390*/  IMAD.SHL.U32 R96, R96, 0x2, RZ ;  /* 0x0000000260607824 */ /* 0x000fe200078e00ff */
[----:B------:R-:W-:Y:S02]  /*103a0*/  ISETP.NE.U32.AND P1, PT, R105, 0x1, PT ;  /* 0x000000016900780c */ /* 0x000fe40003f25070 */
[----:B------:R-:W-:Y:S02]  /*103b0*/  LOP3.LUT R104, R104, 0x1e, RZ, 0xc0, !PT ;  /* 0x0000001e68687812 */ /* 0x000fe400078ec0ff */
[----:B-1----:R-:W-:Y:S02]  /*103c0*/  LOP3.LUT R97, R97, 0x1, RZ, 0xc0, !PT ;  /* 0x0000000161617812 */ /* 0x002fe400078ec0ff */
[----:B------:R-:W-:-:S02]  /*103d0*/  SEL R103, R91, 0xa820a820, !P1 ;  /* 0xa820a8205b677807 */ /* 0x000fc40004800000 */
[----:B------:R-:W-:Y:S02]  /*103e0*/  ISETP.NE.U32.AND P0, PT, R97, 0x1, PT ;  /* 0x000000016100780c */ /* 0x000fe40003f05070 */
[----:B------:R-:W-:Y:S02]  /*103f0*/  HMNMX2 R80, |R80|, 65504, 65504, PT ;  /* 0x7bff7bff50507840 */ /* 0x000fe40003800200 */
[----:B------:R-:W-:Y:S02]  /*10400*/  SHF.L.U32 R105, R55, R104, RZ ;  /* 0x0000006837697219 */ /* 0x000fe400000006ff */
                                                                                                /* 0x4040006767647241 */
                                                                                                /* 0x000fe40000000064 */
[----:B------:R-:W-:Y:S02]  /*10420*/  LOP3.LUT R96, R96, 0x1e, RZ, 0xc0, !PT ;  /* 0x0000001e60607812 */ /* 0x000fe400078ec0ff */
[----:B------:R-:W-:-:S02]  /*10430*/  SEL R97, R91, 0xa820a820, !P0 ;  /* 0xa820a8205b617807 */ /* 0x000fc40004000000 */
[----:B------:R-:W-:Y:S02]  /*10440*/  LOP3.LUT R105, R105, R100, RZ, 0xfc, !PT ;  /* 0x0000006469697212 */ /* 0x000fe400078efcff */
[----:B------:R-:W-:Y:S02]  /*10450*/  LOP3.LUT R82, R80, 0x80008000, RZ, 0xfc, !PT ;  /* 0x8000800050527812 */ /* 0x000fe400078efcff */
[----:B------:R-:W-:Y:S02]  /*10460*/  SHF.L.U32 R91, R55, R96, RZ ;  /* 0x00000060375b7219 */ /* 0x000fe400000006ff */
                                                                                                /* 0x40400061615a7241 */
                                                                                                /* 0x000fe4000000005a */
                                                                                                /* 0x00000052505c7241 */
                                                                                                /* 0x000fe40000000069 */
[----:B------:R-:W-:-:S02]  /*10490*/  LOP3.LUT R90, R91, R90, RZ, 0xfc, !PT ;  /* 0x0000005a5b5a7212 */ /* 0x000fc400078efcff */
[----:B------:R-:W-:Y:S02]  /*104a0*/  LOP3.LUT R55, R93, 0x80008000, RZ, 0xfc, !PT ;  /* 0x800080005d377812 */ /* 0x000fe400078efcff */
[----:B------:R-:W-:Y:S02]  /*104b0*/  HFMA2.MMA R92, R99, 1, 1, R92 ;  /* 0x3c003c00635c7835 */ /* 0x000fe4000000005c */
                                                                                                /* 0x000000375d5b7241 */
                                                                                                /* 0x000fe4000000005a */
                                                                                                /* 0x000000375d387241 */
                                                                                                /* 0x000fe4000000805a */
                                                                                                /* 0x0000005250377241 */
                                                                                                /* 0x000fe20000008069 */
[----:B------:R-:W-:Y:S01]  /*104f0*/  HADD2 R91, R102, R91 ;  /* 0x0000005b665b7230 */ /* 0x000fe20000000000 */
[----:B------:R-:W-:Y:S01]  /*10500*/  LOP3.LUT R90, R90, 0xffff, RZ, 0xc0, !PT ;  /* 0x0000ffff5a5a7812 */ /* 0x000fe200078ec0ff */
[----:B------:R-:W-:-:S03]  /*10510*/  HADD2 R56, R95, R56 ;  /* 0x000000385f387230 */ /* 0x000fc60000000000 */
[----:B------:R-:W-:Y:S01]  /*10520*/  HFMA2.MMA R55, R98, 1, 1, R55 ;  /* 0x3c003c0062377835 */ /* 0x000fe20000000037 */
[C-C-:B------:R-:W-:Y:S02]  /*10530*/  PRMT R95, R91.reuse, 0x5410, R92.reuse ;  /* 0x000054105b5f7816 */ /* 0x140fe4000000005c */
[----:B------:R-:W-:Y:S01]  /*10540*/  PRMT R92, R91, 0x7632, R92 ;  /* 0x000076325b5c7816 */ /* 0x000fe2000000005c */
[----:B------:R-:W-:Y:S01]  /*10550*/  IMAD R91, R94, 0x3c, R11 ;  /* 0x0000003c5e5b7824 */ /* 0x000fe200078e020b */
[----:B------:R-:W-:Y:S01]  /*10560*/  PRMT R90, R105, 0x1054, R90 ;  /* 0x00001054695a7816 */ /* 0x000fe2000000005a */
[----:B------:R-:W-:Y:S04]  /*10570*/  STS [R6+UR9], R95 ;  /* 0x0000005f06007988 */ /* 0x000fe80008000809 */
[----:B------:R0:W-:Y:S02]  /*10580*/  STS [R7+UR9], R92 ;  /* 0x0000005c07007988 */ /* 0x0001e40008000809 */
[----:B0-----:R-:W-:-:S02]  /*10590*/  PRMT R7, R56, 0x5410, R55 ;  /* 0x0000541038077816 */ /* 0x001fc40000000037 */
[----:B------:R-:W-:-:S03]  /*105a0*/  PRMT R55, R56, 0x7632, R55 ;  /* 0x0000763238377816 */ /* 0x000fc60000000037 */
[----:B------:R0:W-:Y:S04]  /*105b0*/  STS [R4+UR9], R7 ;  /* 0x0000000704007988 */ /* 0x0001e80008000809 */
[----:B------:R0:W-:Y:S04]  /*105c0*/  STS [R5+UR9], R55 ;  /* 0x0000003705007988 */ /* 0x0001e80008000809 */
[----:B------:R0:W-:Y:S04]  /*105d0*/  STS [R91], R93 ;  /* 0x0000005d5b007388 */ /* 0x0001e80000000800 */
[----:B------:R0:W-:Y:S04]  /*105e0*/  STS [R91+0x4], R80 ;  /* 0x000004505b007388 */ /* 0x0001e80000000800 */
[----:B------:R0:W-:Y:S01]  /*105f0*/  STS [R91+0x8], R90 ;  /* 0x0000085a5b007388 */ /* 0x0001e20000000800 */
[----:B------:R-:W-:Y:S06]  /*10600*/  BAR.SYNC 0x0 ;  /* 0x000000ff0000791d */ /* 0x000fec0000000000 */
.L_x_35:
[----:B------:R-:W-:-:S06]  /*10610*/  UIADD3 UR4, UR4, 0x1, URZ ;  /* 0x0000000104047890 */ /* 0x000fcc000fffe03f */
[----:B------:R-:W-:-:S13]  /*10620*/  ISETP.LE.AND P0, PT, R9, UR4, PT ;  /* 0x0000000409007c0c */ /* 0x000fda000bf03270 */
[----:B------:R-:W-:Y:S05]  /*10630*/  @!P0 BRA `(.L_x_36) ;  /* 0xffffff0c00408947 */ /* 0x000fea000383ffff */
.L_x_34:
[----:B------:R-:W-:Y:S01]  /*10640*/  ULDC.U16 UR4, c[0x0][0x21a] ;  /* 0x0000868000047ab9 */ /* 0x000fe20000000400 */
[----:B------:R-:W-:Y:S01]  /*10650*/  ULDC.U16 UR5, c[0x0][0x216] ;  /* 0x0000858000057ab9 */ /* 0x000fe20000000400 */
[----:B------:R-:W-:Y:S01]  /*10660*/  UPRMT UR4, UR4, 0x9910, URZ ;  /* 0x0000991004047896 */ /* 0x000fe2000800003f */
[----:B------:R-:W1:Y:S01]  /*10670*/  S2R R15, SR_TID.X ;  /* 0x00000000000f7919 */ /* 0x000e620000002100 */
[----:B------:R-:W-:Y:S01]  /*10680*/  UPRMT UR5, UR5, 0x9910, URZ ;  /* 0x0000991005057896 */ /* 0x000fe2000800003f */
[----:B0-----:R-:W-:-:S03]  /*10690*/  SHF.R.U32.HI R4, RZ, 0x5, R8 ;  /* 0x00000005ff047819 */ /* 0x001fc60000011608 */
[----:B------:R-:W-:-:S04]  /*106a0*/  UIMAD UR4, UR5, UR4, URZ ;  /* 0x00000004050472a4 */ /* 0x000fc8000f8e023f */
[----:B------:R-:W-:-:S04]  /*106b0*/  UIADD3 UR5, UR4, 0x3ff, URZ ;  /* 0x000003ff04057890 */ /* 0x000fc8000fffe03f */
[----:B------:R-:W-:-:S04]  /*106c0*/  USHF.R.S32.HI UR6, URZ, 0x1f, UR5 ;  /* 0x0000001f3f067899 */ /* 0x000fc80008011405 */
[----:B------:R-:W-:-:S04]  /*106d0*/  ULEA.HI UR6, UR6, UR5, URZ, 0xa ;  /* 0x0000000506067291 */ /* 0x000fc8000f8f503f */
[----:B------:R-:W-:Y:S01]  /*106e0*/  USHF.R.S32.HI UR6, URZ, 0xa, UR6 ;  /* 0x0000000a3f067899 */ /* 0x000fe20008011406 */
[----:B-1----:R-:W-:-:S05]  /*106f0*/  SHF.R.U32.HI R6, RZ, 0x5, R15 ;  /* 0x00000005ff067819 */ /* 0x002fca000001160f */
[----:B------:R-:W-:-:S04]  /*10700*/  VIMNMX R11, R4, UR6, PT ;  /* 0x00000006040b7c48 */ /* 0x000fc8000bfe0100 */
[----:B------:R-:W-:-:S13]  /*10710*/  ISETP.GE.AND P0, PT, R6, R11, PT ;  /* 0x0000000b0600720c */ /* 0x000fda0003f06270 */
[----:B------:R-:W-:Y:S05]  /*10720*/  @P0 EXIT ;  /* 0x000000000000094d */ /* 0x000fea0003800000 */
[----:B------:R-:W-:Y:S01]  /*10730*/  SHF.R.U32.HI R0, RZ, 0x1b, R101 ;  /* 0x0000001bff007819 */ /* 0x000fe20000011665 */
[----:B------:R-:W-:Y:S01]  /*10740*/  ULOP3.LUT UR6, URZ, UR6, URZ, 0x33, !UPT ;  /* 0x000000063f067292 */ /* 0x000fe2000f8e333f */
[----:B------:R-:W-:Y:S01]  /*10750*/  LOP3.LUT R7, RZ, R4, RZ, 0x33, !PT ;  /* 0x00000004ff077212 */ /* 0x000fe200078e33ff */
[----:B------:R-:W-:Y:S01]  /*10760*/  UIADD3 UR5, UR4, 0x1f, URZ ;  /* 0x0000001f04057890 */ /* 0x000fe2000fffe03f */
[----:B------:R-:W-:Y:S01]  /*10770*/  LOP3.LUT R9, R101, 0x3ffffff, RZ, 0xc0, !PT ;  /* 0x03ffffff65097812 */ /* 0x000fe200078ec0ff */
[----:B------:R-:W-:Y:S01]  /*10780*/  IMAD.SHL.U32 R14, R0, 0x10, RZ ;  /* 0x00000010000e7824 */ /* 0x000fe200078e00ff */
[----:B------:R-:W-:Y:S01]  /*10790*/  LOP3.LUT R23, R15, 0x1f, RZ, 0xc0, !PT ;  /* 0x0000001f0f177812 */ /* 0x000fe200078ec0ff */
[----:B------:R-:W-:Y:S01]  /*107a0*/  IMAD.MOV.U32 R10, RZ, RZ, -0x1000 ;  /* 0xfffff000ff0a7424 */ /* 0x000fe200078e00ff */
[----:B------:R-:W-:Y:S01]  /*107b0*/  VIMNMX R7, R7, UR6, !PT ;  /* 0x0000000607077c48 */ /* 0x000fe2000ffe0100 */
[----:B------:R0:W1:Y:S01]  /*107c0*/  LDC R0, c[0x0][R14+0x440] ;  /* 0x000110000e007b82 */ /* 0x0000620000000800 */
[----:B------:R-:W-:Y:S01]  /*107d0*/  USHF.R.S32.HI UR7, URZ, 0x1f, UR5 ;  /* 0x0000001f3f077899 */ /* 0x000fe20008011405 */
[----:B------:R-:W-:-:S02]  /*107e0*/  IMAD R12, R6, 0x400, R23 ;  /* 0x00000400060c7824 */ /* 0x000fc400078e0217 */
[----:B------:R-:W-:Y:S01]  /*107f0*/  IMAD R13, R7, R10, -0x1000 ;  /* 0xfffff000070d7424 */ /* 0x000fe200078e020a */
[----:B------:R-:W-:Y:S01]  /*10800*/  ULEA.HI UR7, UR7, UR5, URZ, 0x5 ;  /* 0x0000000507077291 */ /* 0x000fe2000f8f283f */
[----:B------:R-:W-:Y:S02]  /*10810*/  IMAD.MOV R21, RZ, RZ, -R23 ;  /* 0x000000ffff157224 */ /* 0x000fe400078e0a17 */
[----:B------:R0:W2:Y:S01]  /*10820*/  LDC.64 R4, c[0x0][R14+0x438] ;  /* 0x00010e000e047b82 */ /* 0x0000a20000000a00 */
[----:B------:R-:W-:Y:S01]  /*10830*/  IMAD.SHL.U32 R10, R12, 0x4, RZ ;  /* 0x000000040c0a7824 */ /* 0x000fe200078e00ff */
[----:B------:R-:W-:Y:S01]  /*10840*/  USHF.R.S32.HI UR7, URZ, 0x5, UR7 ;  /* 0x000000053f077899 */ /* 0x000fe20008011407 */
[----:B0-----:R-:W-:Y:S02]  /*10850*/  IMAD.MOV.U32 R14, RZ, RZ, RZ ;  /* 0x000000ffff0e7224 */ /* 0x001fe400078e00ff */
[----:B-1----:R-:W-:-:S05]  /*10860*/  IMAD R9, R9, R0, RZ ;  /* 0x0000000009097224 */ /* 0x002fca00078e02ff */
[----:B------:R-:W-:-:S07]  /*10870*/  SHF.R.S32.HI R20, RZ, 0x1f, R9 ;  /* 0x0000001fff147819 */ /* 0x000fce0000011409 */
.L_x_41:
[----:B------:R-:W-:Y:S01]  /*10880*/  IADD3 R28, R12, 0x20, RZ ;  /* 0x000000200c1c7810 */ /* 0x000fe20007ffe0ff */
[----:B------:R-:W-:Y:S02]  /*10890*/  IMAD R12, R11, 0x400, R12 ;  /* 0x000004000b0c7824 */ /* 0x000fe400078e020c */
[----:B0-----:R-:W-:Y:S02]  /*108a0*/  IMAD R6, R13, R14, R10 ;  /* 0x0000000e0d067224 */ /* 0x001fe400078e020a */
[----:B------:R-:W-:Y:S01]  /*108b0*/  IMAD.MOV.U32 R7, RZ, RZ, R21 ;  /* 0x000000ffff077224 */ /* 0x000fe200078e0015 */
[----:B------:R-:W-:Y:S01]  /*108c0*/  ISETP.GE.AND P0, PT, R12, UR4, PT ;  /* 0x000000040c007c0c */ /* 0x000fe2000bf06270 */
[----:B------:R-:W-:Y:S01]  /*108d0*/  IMAD.MOV.U32 R29, RZ, RZ, RZ ;  /* 0x000000ffff1d7224 */ /* 0x000fe200078e00ff */
[----:B------:R-:W-:Y:S01]  /*108e0*/  IADD3 R6, R6, UR9, RZ ;  /* 0x0000000906067c10 */ /* 0x000fe2000fffe0ff */
[----:B------:R-:W-:Y:S01]  /*108f0*/  IMAD.MOV.U32 R17, RZ, RZ, RZ ;  /* 0x000000ffff117224 */ /* 0x000fe200078e00ff */
[----:B------:R-:W-:Y:S01]  /*10900*/  P2R R27, PR, RZ, 0x1 ;  /* 0x00000001ff1b7803 */ /* 0x000fe20000000000 */
[----:B------:R-:W-:-:S08]  /*10910*/  IMAD.MOV.U32 R19, RZ, RZ, RZ ;  /* 0x000000ffff137224 */ /* 0x000fd000078e00ff */
.L_x_38:
[----:B------:R-:W-:Y:S01]  /*10920*/  IADD3 R16, R28, -0x20, RZ ;  /* 0xffffffe01c107810 */ /* 0x000fe20007ffe0ff */
[----:B------:R-:W-:Y:S01]  /*10930*/  UMOV UR5, 0xffffffff ;  /* 0xffffffff00057882 */ /* 0x000fe20000000000 */
[----:B------:R-:W-:Y:S02]  /*10940*/  HSETP2.LT.AND P2, PT, RZ.H0_H0, 1, 1, PT ;  /* 0x3c003c00ff007434 */ /* 0x000fe40003f41800 */
[----:B------:R-:W-:-:S03]  /*10950*/  ISETP.GE.AND P0, PT, R16, UR4, PT ;  /* 0x0000000410007c0c */ /* 0x000fc6000bf06270 */
[----:B------:R-:W-:Y:S02]  /*10960*/  PLOP3.LUT P3, PT, P2, PT, PT, 0x80, 0x0 ;  /* 0x000000000000781c */ /* 0x000fe4000176f070 */
[----:B------:R-:W-:-:S08]  /*10970*/  PLOP3.LUT P1, PT, P2, PT, PT, 0x80, 0x0 ;  /* 0x000000000000781c */ /* 0x000fd0000172f070 */
[----:B------:R-:W0:Y:S02]  /*10980*/  @!P0 LDS R16, [R6] ;  /* 0x0000000006108984 */ /* 0x000e240000000800 */
[C---:B0-----:R-:W-:Y:S02]  /*10990*/  @!P0 HSETP2.GT.AND P3, PT, R16.reuse.H0_H0, RZ.H0_H0, PT ;  /* 0x200000ff10008234 */ /* 0x041fe40003f64800 */
[----:B------:R-:W-:-:S03]  /*109a0*/  @!P0 HSETP2.GT.AND P1, PT, R16.H1_H1, RZ.H0_H0, PT ;  /* 0x200000ff10008234 */ /* 0x000fc60003f24c00 */
[----:B------:R-:W-:Y:S02]  /*109b0*/  P2R R24, PR, RZ, 0x8 ;  /* 0x00000008ff187803 */ /* 0x000fe40000000000 */
[----:B------:R-:W-:Y:S01]  /*109c0*/  P2R R26, PR, RZ, 0x2 ;  /* 0x00000002ff1a7803 */ /* 0x000fe20000000000 */
[----:B------:R-:W-:Y:S07]  /*109d0*/  BRA.DIV UR5, `(.L_x_37) ;  /* 0x0000000a05487947 */ /* 0x000fee000b800000 */
[----:B------:R-:W-:Y:S02]  /*109e0*/  ISETP.GE.AND P1, PT, R28, UR4, PT ;  /* 0x000000041c007c0c */ /* 0x000fe4000bf26270 */
[----:B------:R-:W-:-:S05]  /*109f0*/  HSETP2.LT.AND P2, PT, RZ.H0_H0, 1, 1, PT ;  /* 0x3c003c00ff007434 */ /* 0x000fca0003f41800 */
[----:B------:R-:W-:-:S06]  /*10a00*/  PLOP3.LUT P5, PT, P2, PT, PT, 0x80, 0x0 ;  /* 0x000000000000781c */ /* 0x000fcc00017af070 */
[----:B------:R-:W0:Y:S02]  /*10a10*/  @!P1 LDS R16, [R6+0x80] ;  /* 0x0000800006109984 */ /* 0x000e240000000800 */
[----:B0-----:R-:W-:-:S05]  /*10a20*/  @!P1 HSETP2.GT.AND P0, PT, R16.H0_H0, RZ.H0_H0, PT ;  /* 0x200000ff10009234 */ /* 0x001fca0003f04800 */
[----:B------:R-:W-:Y:S02]  /*10a30*/  @!P1 PLOP3.LUT P5, PT, P0, PT, PT, 0x80, 0x0 ;  /* 0x000000000000981c */ /* 0x000fe400007af070 */
[----:B------:R-:W-:Y:S02]  /*10a40*/  @!P1 HSETP2.GT.AND P0, PT, R16.H1_H1, RZ.H0_H0, PT ;  /* 0x200000ff10009234 */ /* 0x000fe40003f04c00 */
[----:B------:R-:W-:Y:S02]  /*10a50*/  IADD3 R16, R28, 0x20, RZ ;  /* 0x000000201c107810 */ /* 0x000fe40007ffe0ff */
[----:B------:R-:W-:Y:S02]  /*10a60*/  P2R R22, PR, RZ, 0x20 ;  /* 0x00000020ff167803 */ /* 0x000fe40000000000 */
[----:B------:R-:W-:-:S04]  /*10a70*/  ISETP.NE.AND P5, PT, R26, RZ, PT ;  /* 0x000000ff1a00720c */ /* 0x000fc80003fa5270 */
[----:B------:R-:W-:-:S04]  /*10a80*/  P2R R18, PR, RZ, 0x20 ;  /* 0x00000020ff127803 */ /* 0x000fc80000000000 */
[----:B------:R-:W-:-:S05]  /*10a90*/  HSETP2.LT.AND P5, PT, RZ.H0_H0, 1, 1, PT ;  /* 0x3c003c00ff007434 */ /* 0x000fca0003fa1800 */
[----:B------:R-:W-:Y:S02]  /*10aa0*/  PLOP3.LUT P2, PT, P5, PT, PT, 0x80, 0x0 ;  /* 0x000000000000781c */ /* 0x000fe40002f4f070 */
[----:B------:R-:W-:Y:S02]  /*10ab0*/  @!P1 PLOP3.LUT P2, PT, P0, PT, PT, 0x80, 0x0 ;  /* 0x000000000000981c */ /* 0x000fe4000074f070 */
[----:B------:R-:W-:Y:S02]  /*10ac0*/  ISETP.GE.AND P1, PT, R16, UR4, PT ;  /* 0x0000000410007c0c */ /* 0x000fe4000bf26270 */
[----:B------:R-:W-:Y:S02]  /*10ad0*/  PLOP3.LUT P4, PT, P5, PT, PT, 0x80, 0x0 ;  /* 0x000000000000781c */ /* 0x000fe40002f8f070 */
[----:B------:R-:W-:-:S09]  /*10ae0*/  PLOP3.LUT P3, PT, P5, PT, PT, 0x80, 0x0 ;  /* 0x000000000000781c */ /* 0x000fd20002f6f070 */
[----:B------:R-:W0:Y:S02]  /*10af0*/  @!P1 LDS R16, [R6+0x100] ;  /* 0x0001000006109984 */ /* 0x000e240000000800 */
[----:B0-----:R-:W-:-:S05]  /*10b00*/  @!P1 HSETP2.GT.AND P0, PT, R16.H0_H0, RZ.H0_H0, PT ;  /* 0x200000ff10009234 */ /* 0x001fca0003f04800 */
[----:B------:R-:W-:Y:S02]  /*10b10*/  @!P1 PLOP3.LUT P4, PT, P0, PT, PT, 0x80, 0x0 ;  /* 0x000000000000981c */ /* 0x000fe4000078f070 */
[----:B------:R-:W-:Y:S02]  /*10b20*/  @!P1 HSETP2.GT.AND P0, PT, R16.H1_H1, RZ.H0_H0, PT ;  /* 0x200000ff10009234 */ /* 0x000fe40003f04c00 */
[----:B------:R-:W-:-:S03]  /*10b30*/  IADD3 R16, R28, 0x40, RZ ;  /* 0x000000401c107810 */ /* 0x000fc60007ffe0ff */
[----:B------:R-:W-:Y:S02]  /*10b40*/  @!P1 PLOP3.LUT P3, PT, P0, PT, PT, 0x80, 0x0 ;  /* 0x000000000000981c */ /* 0x000fe4000076f070 */
[----:B------:R-:W-:Y:S02]  /*10b50*/  ISETP.GE.AND P6, PT, R16, UR4, PT ;  /* 0x0000000410007c0c */ /* 0x000fe4000bfc6270 */
[----:B------:R-:W-:-:S11]  /*10b60*/  PLOP3.LUT P1, PT, P5, PT, PT, 0x80, 0x0 ;  /* 0x000000000000781c */ /* 0x000fd60002f2f070 */
[----:B------:R-:W0:Y:S02]  /*10b70*/  @!P6 LDS R16, [R6+0x180] ;  /* 0x000180000610e984 */ /* 0x000e240000000800 */
[----:B0-----:R-:W-:-:S05]  /*10b80*/  @!P6 HSETP2.GT.AND P0, PT, R16.H0_H0, RZ.H0_H0, PT ;  /* 0x200000ff1000e234 */ /* 0x001fca0003f04800 */
[----:B------:R-:W-:Y:S02]  /*10b90*/  @!P6 PLOP3.LUT P1, PT, P0, PT, PT, 0x80, 0x0 ;  /* 0x000000000000e81c */ /* 0x000fe4000072f070 */
[----:B------:R-:W-:Y:S02]  /*10ba0*/  PLOP3.LUT P0, PT, P5, PT, PT, 0x80, 0x0 ;  /* 0x000000000000781c */ /* 0x000fe40002f0f070 */
[----:B------:R-:W-:-:S05]  /*10bb0*/  @!P6 HSETP2.GT.AND P5, PT, R16.H1_H1, RZ.H0_H0, PT ;  /* 0x200000ff1000e234 */ /* 0x000fca0003fa4c00 */
[----:B------:R-:W-:Y:S02]  /*10bc0*/  @!P6 PLOP3.LUT P0, PT, P5, PT, PT, 0x80, 0x0 ;  /* 0x000000000000e81c */ /* 0x000fe40002f0f070 */
[----:B------:R-:W-:Y:S02]  /*10bd0*/  ISETP.NE.AND P5, PT, R18, RZ, PT ;  /* 0x000000ff1200720c */ /* 0x000fe40003fa5270 */
[----:B------:R-:W-:-:S11]  /*10be0*/  ISETP.NE.AND P6, PT, R24, RZ, PT ;  /* 0x000000ff1800720c */ /* 0x000fd60003fc5270 */
[----:B------:R-:W-:Y:S02]  /*10bf0*/  VOTE.ANY R18, PT, !P5 ;  /* 0x0000000000127806 */ /* 0x000fe400068e0100 */
[----:B------:R-:W-:Y:S02]  /*10c00*/  ISETP.NE.AND P5, PT, R22, RZ, PT ;  /* 0x000000ff1600720c */ /* 0x000fe40003fa5270 */
[----:B------:R-:W-:Y:S02]  /*10c10*/  VOTE.ANY R16, PT, !P6 ;  /* 0x0000000000107806 */ /* 0x000fe400070e0100 */
[----:B------:R-:W-:-:S04]  /*10c20*/  ISETP.NE.AND P6, PT, R7, RZ, PT ;  /* 0x000000ff0700720c */ /* 0x000fc80003fc5270 */
[----:B------:R-:W-:Y:S02]  /*10c30*/  SEL R22, R18, R17, !P6 ;  /* 0x0000001112167207 */ /* 0x000fe40007000000 */
[----:B------:R-:W-:Y:S02]  /*10c40*/  IADD3 R17, R29, 0x1, RZ ;  /* 0x000000011d117810 */ /* 0x000fe40007ffe0ff */
[----:B------:R-:W-:Y:S02]  /*10c50*/  SEL R19, R16, R19, !P6 ;  /* 0x0000001310137207 */ /* 0x000fe40007000000 */
[----:B------:R-:W-:Y:S02]  /*10c60*/  VOTE.ANY R16, PT, !P5 ;  /* 0x0000000000107806 */ /* 0x000fe400068e0100 */
[----:B------:R-:W-:Y:S02]  /*10c70*/  ISETP.NE.AND P5, PT, R23, R17, PT ;  /* 0x000000111700720c */ /* 0x000fe40003fa5270 */
[----:B------:R-:W-:-:S02]  /*10c80*/  VOTE.ANY R17, PT, !P2 ;  /* 0x0000000000117806 */ /* 0x000fc400050e0100 */
[----:B------:R-:W-:Y:S02]  /*10c90*/  IADD3 R18, R29, 0x2, RZ ;  /* 0x000000021d127810 */ /* 0x000fe40007ffe0ff */
[----:B------:R-:W-:Y:S02]  /*10ca0*/  SEL R19, R16, R19, !P5 ;  /* 0x0000001310137207 */ /* 0x000fe40006800000 */
[----:B------:R-:W-:Y:S02]  /*10cb0*/  SEL R22, R17, R22, !P5 ;  /* 0x0000001611167207 */ /* 0x000fe40006800000 */
[----:B------:R-:W-:Y:S02]  /*10cc0*/  ISETP.NE.AND P2, PT, R23, R18, PT ;  /* 0x000000121700720c */ /* 0x000fe40003f45270 */
[----:B------:R-:W-:Y:S02]  /*10cd0*/  VOTE.ANY R16, PT, !P4 ;  /* 0x0000000000107806 */ /* 0x000fe400060e0100 */
[----:B------:R-:W-:-:S02]  /*10ce0*/  VOTE.ANY R17, PT, !P3 ;  /* 0x0000000000117806 */ /* 0x000fc400058e0100 */
[----:B------:R-:W-:Y:S02]  /*10cf0*/  SEL R18, R16, R19, !P2 ;  /* 0x0000001310127207 */ /* 0x000fe40005000000 */
[----:B------:R-:W-:Y:S02]  /*10d00*/  SEL R22, R17, R22, !P2 ;  /* 0x0000001611167207 */ /* 0x000fe40005000000 */
[----:B------:R-:W-:Y:S02]  /*10d10*/  VOTE.ANY R19, PT, !P1 ;  /* 0x0000000000137806 */ /* 0x000fe400048e0100 */
[----:B------:R-:W-:-:S07]  /*10d20*/  VOTE.ANY R17, PT, !P0 ;  /* 0x0000000000117806 */ /* 0x000fce00040e0100 */
.L_x_58:
[C---:B------:R-:W-:Y:S02]  /*10d30*/  IADD3 R16, R29.reuse, 0x3, RZ ;  /* 0x000000031d107810 */ /* 0x040fe40007ffe0ff */
[----:B------:R-:W-:Y:S02]  /*10d40*/  IADD3 R29, R29, 0x4, RZ ;  /* 0x000000041d1d7810 */ /* 0x000fe40007ffe0ff */
[----:B------:R-:W-:Y:S02]  /*10d50*/  ISETP.NE.AND P0, PT, R23, R16, PT ;  /* 0x000000101700720c */ /* 0x000fe40003f05270 */
[----:B------:R-:W-:Y:S02]  /*10d60*/  ISETP.NE.AND P1, PT, R29, 0x20, PT ;  /* 0x000000201d00780c */ /* 0x000fe40003f25270 */
[----:B------:R-:W-:Y:S02]  /*10d70*/  SEL R19, R19, R18, !P0 ;  /* 0x0000001213137207 */ /* 0x000fe40004000000 */
[----:B------:R-:W-:-:S02]  /*10d80*/  SEL R17, R17, R22, !P0 ;  /* 0x0000001611117207 */ /* 0x000fc40004000000 */
[----:B------:R-:W-:Y:S02]  /*10d90*/  IADD3 R7, R7, 0x4, RZ ;  /* 0x0000000407077810 */ /* 0x000fe40007ffe0ff */
[----:B------:R-:W-:Y:S02]  /*10da0*/  IADD3 R28, R28, 0x80, RZ ;  /* 0x000000801c1c7810 */ /* 0x000fe40007ffe0ff */
[----:B------:R-:W-:-:S03]  /*10db0*/  IADD3 R6, R6, 0x200, RZ ;  /* 0x0000020006067810 */ /* 0x000fc60007ffe0ff */
[----:B------:R-:W-:Y:S05]  /*10dc0*/  @P1 BRA `(.L_x_38) ;  /* 0xfffffff800d41947 */ /* 0x000fea000383ffff */
[----:B------:R-:W-:Y:S01]  /*10dd0*/  ISETP.GE.AND P0, PT, R15, UR7, PT ;  /* 0x000000070f007c0c */ /* 0x000fe2000bf06270 */
[----:B------:R-:W-:-:S12]  /*10de0*/  BSSY B0, `(.L_x_39) ;  /* 0x0000013000007945 */ /* 0x000fd80003800000 */
[----:B------:R-:W-:Y:S05]  /*10df0*/  @P0 BRA `(.L_x_40) ;  /* 0x0000000000440947 */ /* 0x000fea0003800000 */
[----:B------:R-:W-:Y:S02]  /*10e00*/  IADD3 R7, P0, R9, R15, RZ ;  /* 0x0000000f09077210 */ /* 0x000fe40007f1e0ff */
[----:B------:R-:W-:Y:S02]  /*10e10*/  R2UR UR10, R2 ;  /* 0x00000000020a72ca */ /* 0x000fe400000e0000 */
[----:B------:R-:W-:Y:S02]  /*10e20*/  LEA.HI.X.SX32 R16, R15, R20, 0x1, P0 ;  /* 0x000000140f107211 */ /* 0x000fe400000f0eff */
[----:B--2---:R-:W-:Y:S02]  /*10e30*/  LEA R6, P0, R7, R4, 0x2 ;  /* 0x0000000407067211 */ /* 0x004fe400078010ff */
[----:B------:R-:W-:Y:S02]  /*10e40*/  R2UR UR11, R3 ;  /* 0x00000000030b72ca */ /* 0x000fe400000e0000 */
[----:B------:R-:W-:-:S02]  /*10e50*/  LEA.HI.X R7, R7, R5, R16, 0x2, P0 ;  /* 0x0000000507077211 */ /* 0x000fc400000f1410 */
[----:B------:R-:W-:-:S09]  /*10e60*/  LOP3.LUT P0, RZ, R101, 0x4000000, RZ, 0xc0, !PT ;  /* 0x0400000065ff7812 */ /* 0x000fd2000780c0ff */
[----:B------:R0:W-:Y:S04]  /*10e70*/  STG.E desc[UR10][R6.64], R19 ;  /* 0x0000001306007986 */ /* 0x0001e8000c10190a */
[----:B------:R-:W-:Y:S05]  /*10e80*/  @P0 BRA `(.L_x_40) ;  /* 0x0000000000200947 */ /* 0x000fea0003800000 */
[----:B0-----:R-:W-:Y:S01]  /*10e90*/  IMAD.IADD R6, R0, 0x1, R15 ;  /* 0x0000000100067824 */ /* 0x001fe200078e020f */
[----:B------:R-:W-:Y:S02]  /*10ea0*/  R2UR UR10, R2 ;  /* 0x00000000020a72ca */ /* 0x000fe400000e0000 */
[----:B------:R-:W-:Y:S02]  /*10eb0*/  R2UR UR11, R3 ;  /* 0x00000000030b72ca */ /* 0x000fe400000e0000 */
[----:B------:R-:W-:-:S04]  /*10ec0*/  IADD3 R7, P0, R9, R6, RZ ;  /* 0x0000000609077210 */ /* 0x000fc80007f1e0ff */
[----:B------:R-:W-:Y:S02]  /*10ed0*/  LEA.HI.X.SX32 R16, R6, R20, 0x1, P0 ;  /* 0x0000001406107211 */ /* 0x000fe400000f0eff */
[----:B------:R-:W-:-:S04]  /*10ee0*/  LEA R6, P0, R7, R4, 0x2 ;  /* 0x0000000407067211 */ /* 0x000fc800078010ff */
[----:B------:R-:W-:-:S05]  /*10ef0*/  LEA.HI.X R7, R7, R5, R16, 0x2, P0 ;  /* 0x0000000507077211 */ /* 0x000fca00000f1410 */
[----:B------:R0:W-:Y:S04]  /*10f00*/  STG.E desc[UR10][R6.64], R17 ;  /* 0x0000001106007986 */ /* 0x0001e8000c10190a */
.L_x_40:
[----:B------:R-:W-:Y:S05]  /*10f10*/  BSYNC B0 ;  /* 0x0000000000007941 */ /* 0x000fea0003800000 */
.L_x_39:
[----:B------:R-:W-:Y:S01]  /*10f20*/  ISETP.NE.AND P0, PT, R27, RZ, PT ;  /* 0x000000ff1b00720c */ /* 0x000fe20003f05270 */
[----:B------:R-:W-:Y:S01]  /*10f30*/  IMAD.IADD R15, R8, 0x1, R15 ;  /* 0x00000001080f7824 */ /* 0x000fe200078e020f */
[----:B------:R-:W-:-:S11]  /*10f40*/  IADD3 R14, R14, 0x1, RZ ;  /* 0x000000010e0e7810 */ /* 0x000fd60007ffe0ff */
[----:B------:R-:W-:Y:S05]  /*10f50*/  @!P0 BRA `(.L_x_41) ;  /* 0xfffffff800488947 */ /* 0x000fea000383ffff */
[----:B------:R-:W-:Y:S05]  /*10f60*/  EXIT ;  /* 0x000000000000794d */ /* 0x000fea0003800000 */
.L_x_26:
[----:B------:R-:W-:Y:S02]  /*10f70*/  IMAD.MOV.U32 R9, RZ, RZ, 0x1 ;  /* 0x00000001ff097424 */ /* 0x000fe400078e00ff */
[----:B------:R-:W-:Y:S02]  /*10f80*/  IMAD.MOV.U32 R4, RZ, RZ, R5 ;  /* 0x000000ffff047224 */ /* 0x000fe400078e0005 */
[----:B------:R-:W-:Y:S02]  /*10f90*/  IMAD.MOV.U32 R8, RZ, RZ, RZ ;  /* 0x000000ffff087224 */ /* 0x000fe400078e00ff */
[----:B------:R-:W-:-:S07]  /*10fa0*/  IMAD.MOV.U32 R25, RZ, RZ, -0x1 ;  /* 0xffffffffff197424 */ /* 0x000fce00078e00ff */
[----:B------:R-:W-:Y:S01]  /*10fb0*/  WARPSYNC.COLLECTIVE R25, `(.L_x_42) ;  /* 0x0000000019087348 */ /* 0x000fe20003c00000 */
[----:B------:R0:W0:Y:S02]  /*10fc0*/  SHFL.UP P0, R9, R4, R9, R8 ;  /* 0x0400000904097389 */ /* 0x0000240000000008 */
[----:B0-----:R-:W-:Y:S01]  /*10fd0*/  ENDCOLLECTIVE ;  /* 0x000000000000791b */ /* 0x001fe20003800000 */
.L_x_42:
[----:B------:R-:W-:Y:S01]  /*10fe0*/  ISETP.NE.AND P0, PT, R2, RZ, PT ;  /* 0x000000ff0200720c */ /* 0x000fe20003f05270 */
[----:B------:R-:W-:Y:S02]  /*10ff0*/  IMAD.MOV.U32 R5, RZ, RZ, R9 ;  /* 0x000000ffff057224 */ /* 0x000fe400078e0009 */
[----:B------:R-:W-:-:S03]  /*11000*/  IMAD.MOV.U32 R9, RZ, RZ, 0x1 ;  /* 0x00000001ff097424 */ /* 0x000fc600078e00ff */
[----:B------:R-:W-:-:S07]  /*11010*/  SEL R4, R5, RZ, P0 ;  /* 0x000000ff05047207 */ /* 0x000fce0000000000 */
[----:B------:R-:W-:Y:S01]  /*11020*/  WARPSYNC.COLLECTIVE R25, `(.L_x_43) ;  /* 0x0000000019087348 */ /* 0x000fe20003c00000 */
[----:B------:R0:W0:Y:S02]  /*11030*/  SHFL.UP P0, R9, R4, R9, R8 ;  /* 0x0400000904097389 */ /* 0x0000240000000008 */
[----:B0-----:R-:W-:Y:S01]  /*11040*/  ENDCOLLECTIVE ;  /* 0x000000000000791b */ /* 0x001fe20003800000 */
.L_x_43:
[----:B------:R-:W-:Y:S02]  /*11050*/  IMAD.MOV.U32 R7, RZ, RZ, R9 ;  /* 0x000000ffff077224 */ /* 0x000fe400078e0009 */
[----:B------:R-:W-:Y:S02]  /*11060*/  IMAD.MOV.U32 R9, RZ, RZ, 0x2 ;  /* 0x00000002ff097424 */ /* 0x000fe400078e00ff */
[----:B------:R-:W-:-:S04]  /*11070*/  IMAD.IADD R7, R4, 0x1, R7 ;  /* 0x0000000104077824 */ /* 0x000fc800078e0207 */
[----:B------:R-:W-:-:S07]  /*11080*/  IMAD.MOV.U32 R4, RZ, RZ, R7 ;  /* 0x000000ffff047224 */ /* 0x000fce00078e0007 */
[----:B------:R-:W-:Y:S01]  /*11090*/  WARPSYNC.COLLECTIVE R25, `(.L_x_44) ;  /* 0x0000000019087348 */ /* 0x000fe20003c00000 */
[----:B------:R0:W0:Y:S02]  /*110a0*/  SHFL.UP P0, R9, R4, R9, R8 ;  /* 0x0400000904097389 */ /* 0x0000240000000008 */
[----:B0-----:R-:W-:Y:S01]  /*110b0*/  ENDCOLLECTIVE ;  /* 0x000000000000791b */ /* 0x001fe20003800000 */
.L_x_44:
[----:B------:R-:W-:-:S04]  /*110c0*/  ISETP.GE.U32.AND P0, PT, R2, 0x2, PT ;  /* 0x000000020200780c */ /* 0x000fc80003f06070 */
[----:B------:R-:W-:-:S05]  /*110d0*/  SEL R6, R7, RZ, P0 ;  /* 0x000000ff07067207 */ /* 0x000fca0000000000 */
[----:B------:R-:W-:Y:S02]  /*110e0*/  IMAD.IADD R6, R6, 0x1, R9 ;  /* 0x0000000106067824 */ /* 0x000fe400078e0209 */
[----:B------:R-:W-:Y:S02]  /*110f0*/  IMAD.MOV.U32 R9, RZ, RZ, 0x4 ;  /* 0x00000004ff097424 */ /* 0x000fe400078e00ff */
[----:B------:R-:W-:-:S07]  /*11100*/  IMAD.MOV.U32 R4, RZ, RZ, R6 ;  /* 0x000000ffff047224 */ /* 0x000fce00078e0006 */
[----:B------:R-:W-:Y:S01]  /*11110*/  WARPSYNC.COLLECTIVE R25, `(.L_x_45) ;  /* 0x0000000019087348 */ /* 0x000fe20003c00000 */
[----:B------:R0:W0:Y:S02]  /*11120*/  SHFL.UP P0, R9, R4, R9, R8 ;  /* 0x0400000904097389 */ /* 0x0000240000000008 */
[----:B0-----:R-:W-:Y:S01]  /*11130*/  ENDCOLLECTIVE ;  /* 0x000000000000791b */ /* 0x001fe20003800000 */
.L_x_45:
[----:B------:R-:W-:Y:S01]  /*11140*/  ISETP.GE.U32.AND P0, PT, R2, 0x4, PT ;  /* 0x000000040200780c */ /* 0x000fe20003f06070 */
[----:B------:R-:W-:Y:S02]  /*11150*/  IMAD.MOV.U32 R8, RZ, RZ, R9 ;  /* 0x000000ffff087224 */ /* 0x000fe400078e0009 */
[----:B------:R-:W-:Y:S01]  /*11160*/  IMAD.MOV.U32 R9, RZ, RZ, 0x8 ;  /* 0x00000008ff097424 */ /* 0x000fe200078e00ff */
[----:B------:R-:W-:-:S05]  /*11170*/  SEL R5, R6, RZ, P0 ;  /* 0x000000ff06057207 */ /* 0x000fca0000000000 */
[----:B------:R-:W-:Y:S02]  /*11180*/  IMAD.IADD R5, R5, 0x1, R8 ;  /* 0x0000000105057824 */ /* 0x000fe400078e0208 */
[----:B------:R-:W-:Y:S02]  /*11190*/  IMAD.MOV.U32 R8, RZ, RZ, RZ ;  /* 0x000000ffff087224 */ /* 0x000fe400078e00ff */
[----:B------:R-:W-:-:S07]  /*111a0*/  IMAD.MOV.U32 R4, RZ, RZ, R5 ;  /* 0x000000ffff047224 */ /* 0x000fce00078e0005 */
[----:B------:R-:W-:Y:S01]  /*111b0*/  WARPSYNC.COLLECTIVE R25, `(.L_x_46) ;  /* 0x0000000019087348 */ /* 0x000fe20003c00000 */
[----:B------:R0:W0:Y:S02]  /*111c0*/  SHFL.UP P0, R9, R4, R9, R8 ;  /* 0x0400000904097389 */ /* 0x0000240000000008 */
[----:B0-----:R-:W-:Y:S01]  /*111d0*/  ENDCOLLECTIVE ;  /* 0x000000000000791b */ /* 0x001fe20003800000 */
.L_x_46:
[----:B------:R-:W-:-:S04]  /*111e0*/  ISETP.GE.U32.AND P0, PT, R2, 0x8, PT ;  /* 0x000000080200780c */ /* 0x000fc80003f06070 */
[----:B------:R-:W-:-:S05]  /*111f0*/  SEL R4, R5, RZ, P0 ;  /* 0x000000ff05047207 */ /* 0x000fca0000000000 */
[----:B------:R-:W-:Y:S02]  /*11200*/  IMAD.IADD R4, R4, 0x1, R9 ;  /* 0x0000000104047824 */ /* 0x000fe400078e0209 */
[----:B------:R-:W-:-:S07]  /*11210*/  IMAD.MOV.U32 R9, RZ, RZ, 0x10 ;  /* 0x00000010ff097424 */ /* 0x000fce00078e00ff */
[----:B------:R-:W-:Y:S01]  /*11220*/  WARPSYNC.COLLECTIVE R25, `(.L_x_47) ;  /* 0x0000000019087348 */ /* 0x000fe20003c00000 */
[----:B------:R0:W0:Y:S02]  /*11230*/  SHFL.UP P0, R9, R4, R9, R8 ;  /* 0x0400000904097389 */ /* 0x0000240000000008 */
[----:B0-----:R-:W-:Y:S01]  /*11240*/  ENDCOLLECTIVE ;  /* 0x000000000000791b */ /* 0x001fe20003800000 */
.L_x_47:
[----:B------:R-:W-:Y:S01]  /*11250*/  ISETP.GE.U32.AND P0, PT, R2, 0x10, PT ;  /* 0x000000100200780c */ /* 0x000fe20003f06070 */
[----:B------:R-:W-:-:S03]  /*11260*/  IMAD.MOV.U32 R7, RZ, RZ, R9 ;  /* 0x000000ffff077224 */ /* 0x000fc600078e0009 */
[----:B------:R-:W-:-:S05]  /*11270*/  SEL R2, R4, RZ, P0 ;  /* 0x000000ff04027207 */ /* 0x000fca0000000000 */
[----:B------:R-:W-:-:S05]  /*11280*/  IMAD.IADD R2, R2, 0x1, R7 ;  /* 0x0000000102027824 */ /* 0x000fca00078e0207 */
[----:B------:R-:W-:-:S04]  /*11290*/  ISETP.GE.U32.AND P6, PT, R11, R2, PT ;  /* 0x000000020b00720c */ /* 0x000fc80003fc6070 */
[----:B------:R-:W-:-:S13]  /*112a0*/  PLOP3.LUT P6, PT, P6, PT, PT, 0x8, 0x0 ;  /* 0x000000000000781c */ /* 0x000fda00037ce170 */
[----:B------:R-:W-:Y:S01]  /*112b0*/  WARPSYNC.COLLECTIVE R25, `(.L_x_48) ;  /* 0x0000000019087348 */ /* 0x000fe20003c00000 */
[----:B------:R-:W-:Y:S01]  /*112c0*/  VOTE.ANY R25, PT, P6 ;  /* 0x0000000000197806 */ /* 0x000fe200030e0100 */
[----:B------:R-:W-:Y:S06]  /*112d0*/  ENDCOLLECTIVE ;  /* 0x000000000000791b */ /* 0x000fec0003800000 */
.L_x_48:
[----:B------:R-:W-:Y:S01]  /*112e0*/  IMAD.MOV.U32 R6, RZ, RZ, R25 ;  /* 0x000000ffff067224 */ /* 0x000fe200078e0019 */
[----:B------:R-:W-:Y:S06]  /*112f0*/  BRA `(.L_x_49) ;  /* 0xfffffef000307947 */ /* 0x000fec000383ffff */
.L_x_37:
[----:B------:R-:W-:Y:S01]  /*11300*/  ISETP.GE.AND P1, PT, R28, UR4, PT ;  /* 0x000000041c007c0c */ /* 0x000fe2000bf26270 */
[----:B------:R-:W-:Y:S01]  /*11310*/  IMAD.MOV.U32 R25, RZ, RZ, -0x1 ;  /* 0xffffffffff197424 */ /* 0x000fe200078e00ff */
[----:B------:R-:W-:-:S11]  /*11320*/  PLOP3.LUT P5, PT, P2, PT, PT, 0x80, 0x0 ;  /* 0x000000000000781c */ /* 0x000fd600017af070 */
[----:B------:R-:W0:Y:S02]  /*11330*/  @!P1 LDS R16, [R6+0x80] ;  /* 0x0000800006109984 */ /* 0x000e240000000800 */
[----:B0-----:R-:W-:-:S05]  /*11340*/  @!P1 HSETP2.GT.AND P0, PT, R16.H0_H0, RZ.H0_H0, PT ;  /* 0x200000ff10009234 */ /* 0x001fca0003f04800 */
[----:B------:R-:W-:Y:S02]  /*11350*/  @!P1 PLOP3.LUT P5, PT, P0, PT, PT, 0x80, 0x0 ;  /* 0x000000000000981c */ /* 0x000fe400007af070 */
[----:B------:R-:W-:Y:S02]  /*11360*/  @!P1 HSETP2.GT.AND P0, PT, R16.H1_H1, RZ.H0_H0, PT ;  /* 0x200000ff10009234 */ /* 0x000fe40003f04c00 */
[----:B------:R-:W-:Y:S02]  /*11370*/  IADD3 R16, R28, 0x20, RZ ;  /* 0x000000201c107810 */ /* 0x000fe40007ffe0ff */
[----:B------:R-:W-:Y:S02]  /*11380*/  P2R R18, PR, RZ, 0x20 ;  /* 0x00000020ff127803 */ /* 0x000fe40000000000 */
        /* <DEDUP_REMOVED lines=21> */
[----:B------:R-:W-:Y:S02]  /*114e0*/  ISETP.NE.AND P5, PT, R18, RZ, PT ;  /* 0x000000ff1200720c */ /* 0x000fe40003fa5270 */
[----:B------:R-:W-:Y:S02]  /*114f0*/  PLOP3.LUT P6, PT, P6, PT, PT, 0x8, 0x0 ;  /* 0x000000000000781c */ /* 0x000fe400037ce170 */
[----:B------:R-:W-:-:S11]  /*11500*/  IADD3 R24, R29, 0x2, RZ ;  /* 0x000000021d187810 */ /* 0x000fd60007ffe0ff */
[----:B------:R-:W-:Y:S01]  /*11510*/  WARPSYNC.COLLECTIVE R25, `(.L_x_50) ;  /* 0x0000000019087348 */ /* 0x000fe20003c00000 */
[----:B------:R-:W-:Y:S01]  /*11520*/  VOTE.ANY R25, PT, P6 ;  /* 0x0000000000197806 */ /* 0x000fe200030e0100 */
[----:B------:R-:W-:Y:S06]  /*11530*/  ENDCOLLECTIVE ;  /* 0x000000000000791b */ /* 0x000fec0003800000 */
.L_x_50:
[----:B------:R-:W-:Y:S01]  /*11540*/  ISETP.NE.AND P6, PT, R26, RZ, PT ;  /* 0x000000ff1a00720c */ /* 0x000fe20003fc5270 */
[----:B------:R-:W-:-:S03]  /*11550*/  IMAD.MOV.U32 R16, RZ, RZ, R25 ;  /* 0x000000ffff107224 */ /* 0x000fc600078e0019 */
[----:B------:R-:W-:Y:S01]  /*11560*/  PLOP3.LUT P6, PT, P6, PT, PT, 0x8, 0x0 ;  /* 0x000000000000781c */ /* 0x000fe200037ce170 */
[----:B------:R-:W-:-:S12]  /*11570*/  IMAD.MOV.U32 R25, RZ, RZ, -0x1 ;  /* 0xffffffffff197424 */ /* 0x000fd800078e00ff */
[----:B------:R-:W-:Y:S01]  /*11580*/  WARPSYNC.COLLECTIVE R25, `(.L_x_51) ;  /* 0x0000000019087348 */ /* 0x000fe20003c00000 */
[----:B------:R-:W-:Y:S01]  /*11590*/  VOTE.ANY R25, PT, P6 ;  /* 0x0000000000197806 */ /* 0x000fe200030e0100 */
[----:B------:R-:W-:Y:S06]  /*115a0*/  ENDCOLLECTIVE ;  /* 0x000000000000791b */ /* 0x000fec0003800000 */
.L_x_51:
[----:B------:R-:W-:Y:S01]  /*115b0*/  ISETP.NE.AND P6, PT, R7, RZ, PT ;  /* 0x000000ff0700720c */ /* 0x000fe20003fc5270 */
[----:B------:R-:W-:-:S03]  /*115c0*/  IMAD.MOV.U32 R18, RZ, RZ, R25 ;  /* 0x000000ffff127224 */ /* 0x000fc600078e0019 */
[----:B------:R-:W-:Y:S01]  /*115d0*/  SEL R19, R16, R19, !P6 ;  /* 0x0000001310137207 */ /* 0x000fe20007000000 */
[----:B------:R-:W-:Y:S01]  /*115e0*/  IMAD.MOV.U32 R25, RZ, RZ, -0x1 ;  /* 0xffffffffff197424 */ /* 0x000fe200078e00ff */
[----:B------:R-:W-:Y:S02]  /*115f0*/  SEL R22, R18, R17, !P6 ;  /* 0x0000001112167207 */ /* 0x000fe40007000000 */
[----:B------:R-:W-:Y:S02]  /*11600*/  PLOP3.LUT P6, PT, P5, PT, PT, 0x8, 0x0 ;  /* 0x000000000000781c */ /* 0x000fe40002fce170 */
[----:B------:R-:W-:-:S04]  /*11610*/  IADD3 R18, R29, 0x1, RZ ;  /* 0x000000011d127810 */ /* 0x000fc80007ffe0ff */
[----:B------:R-:W-:-:S13]  /*11620*/  ISETP.NE.AND P5, PT, R23, R18, PT ;  /* 0x000000121700720c */ /* 0x000fda0003fa5270 */
[----:B------:R-:W-:Y:S01]  /*11630*/  WARPSYNC.COLLECTIVE R25, `(.L_x_52) ;  /* 0x0000000019087348 */ /* 0x000fe20003c00000 */
[----:B------:R-:W-:Y:S01]  /*11640*/  VOTE.ANY R25, PT, P6 ;  /* 0x0000000000197806 */ /* 0x000fe200030e0100 */
[----:B------:R-:W-:Y:S06]  /*11650*/  ENDCOLLECTIVE ;  /* 0x000000000000791b */ /* 0x000fec0003800000 */
.L_x_52:
[----:B------:R-:W-:Y:S02]  /*11660*/  PLOP3.LUT P6, PT, P2, PT, PT, 0x8, 0x0 ;  /* 0x000000000000781c */ /* 0x000fe400017ce170 */
[----:B------:R-:W-:Y:S01]  /*11670*/  ISETP.NE.AND P2, PT, R23, R24, PT ;  /* 0x000000181700720c */ /* 0x000fe20003f45270 */
[----:B------:R-:W-:Y:S02]  /*11680*/  IMAD.MOV.U32 R16, RZ, RZ, R25 ;  /* 0x000000ffff107224 */ /* 0x000fe400078e0019 */
[----:B------:R-:W-:-:S03]  /*11690*/  IMAD.MOV.U32 R25, RZ, RZ, -0x1 ;  /* 0xffffffffff197424 */ /* 0x000fc600078e00ff */
[----:B------:R-:W-:-:S07]  /*116a0*/  SEL R19, R16, R19, !P5 ;  /* 0x0000001310137207 */ /* 0x000fce0006800000 */
[----:B------:R-:W-:Y:S01]  /*116b0*/  WARPSYNC.COLLECTIVE R25, `(.L_x_53) ;  /* 0x0000000019087348 */ /* 0x000fe20003c00000 */
[----:B------:R-:W-:Y:S01]  /*116c0*/  VOTE.ANY R25, PT, P6 ;  /* 0x0000000000197806 */ /* 0x000fe200030e0100 */
[----:B------:R-:W-:Y:S06]  /*116d0*/  ENDCOLLECTIVE ;  /* 0x000000000000791b */ /* 0x000fec0003800000 */
.L_x_53:
[----:B------:R-:W-:Y:S01]  /*116e0*/  PLOP3.LUT P6, PT, P4, PT, PT, 0x8, 0x0 ;  /* 0x000000000000781c */ /* 0x000fe200027ce170 */
[----:B------:R-:W-:Y:S02]  /*116f0*/  IMAD.MOV.U32 R17, RZ, RZ, R25 ;  /* 0x000000ffff117224 */ /* 0x000fe400078e0019 */
[----:B------:R-:W-:-:S03]  /*11700*/  IMAD.MOV.U32 R25, RZ, RZ, -0x1 ;  /* 0xffffffffff197424 */ /* 0x000fc600078e00ff */
[----:B------:R-:W-:-:S07]  /*11710*/  SEL R22, R17, R22, !P5 ;  /* 0x0000001611167207 */ /* 0x000fce0006800000 */
[----:B------:R-:W-:Y:S01]  /*11720*/  WARPSYNC.COLLECTIVE R25, `(.L_x_54) ;  /* 0x0000000019087348 */ /* 0x000fe20003c00000 */
[----:B------:R-:W-:Y:S01]  /*11730*/  VOTE.ANY R25, PT, P6 ;  /* 0x0000000000197806 */ /* 0x000fe200030e0100 */
[----:B------:R-:W-:Y:S06]  /*11740*/  ENDCOLLECTIVE ;  /* 0x000000000000791b */ /* 0x000fec0003800000 */
.L_x_54:
[----:B------:R-:W-:Y:S01]  /*11750*/  PLOP3.LUT P6, PT, P3, PT, PT, 0x8, 0x0 ;  /* 0x000000000000781c */ /* 0x000fe20001fce170 */
[----:B------:R-:W-:Y:S02]  /*11760*/  IMAD.MOV.U32 R16, RZ, RZ, R25 ;  /* 0x000000ffff107224 */ /* 0x000fe400078e0019 */
[----:B------:R-:W-:-:S03]  /*11770*/  IMAD.MOV.U32 R25, RZ, RZ, -0x1 ;  /* 0xffffffffff197424 */ /* 0x000fc600078e00ff */
[----:B------:R-:W-:-:S07]  /*11780*/  SEL R18, R16, R19, !P2 ;  /* 0x0000001310127207 */ /* 0x000fce0005000000 */
[----:B------:R-:W-:Y:S01]  /*11790*/  WARPSYNC.COLLECTIVE R25, `(.L_x_55) ;  /* 0x0000000019087348 */ /* 0x000fe20003c00000 */
[----:B------:R-:W-:Y:S01]  /*117a0*/  VOTE.ANY R25, PT, P6 ;  /* 0x0000000000197806 */ /* 0x000fe200030e0100 */
[----:B------:R-:W-:Y:S06]  /*117b0*/  ENDCOLLECTIVE ;  /* 0x000000000000791b */ /* 0x000fec0003800000 */
.L_x_55:
[----:B------:R-:W-:Y:S01]  /*117c0*/  PLOP3.LUT P6, PT, P1, PT, PT, 0x8, 0x0 ;  /* 0x000000000000781c */ /* 0x000fe20000fce170 */
[----:B------:R-:W-:Y:S02]  /*117d0*/  IMAD.MOV.U32 R17, RZ, RZ, R25 ;  /* 0x000000ffff117224 */ /* 0x000fe400078e0019 */
[----:B------:R-:W-:-:S03]  /*117e0*/  IMAD.MOV.U32 R25, RZ, RZ, -0x1 ;  /* 0xffffffffff197424 */ /* 0x000fc600078e00ff */
[----:B------:R-:W-:-:S07]  /*117f0*/  SEL R22, R17, R22, !P2 ;  /* 0x0000001611167207 */ /* 0x000fce0005000000 */
[----:B------:R-:W-:Y:S01]  /*11800*/  WARPSYNC.COLLECTIVE R25, `(.L_x_56) ;  /* 0x0000000019087348 */ /* 0x000fe20003c00000 */
[----:B------:R-:W-:Y:S01]  /*11810*/  VOTE.ANY R25, PT, P6 ;  /* 0x0000000000197806 */ /* 0x000fe200030e0100 */
[----:B------:R-:W-:Y:S06]  /*11820*/  ENDCOLLECTIVE ;  /* 0x000000000000791b */ /* 0x000fec0003800000 */
.L_x_56:
[----:B------:R-:W-:Y:S01]  /*11830*/  PLOP3.LUT P6, PT, P0, PT, PT, 0x8, 0x0 ;  /* 0x000000000000781c */ /* 0x000fe200007ce170 */
[----:B------:R-:W-:Y:S02]  /*11840*/  IMAD.MOV.U32 R19, RZ, RZ, R25 ;  /* 0x000000ffff137224 */ /* 0x000fe400078e0019 */
[----:B------:R-:W-:-:S10]  /*11850*/  IMAD.MOV.U32 R25, RZ, RZ, -0x1 ;  /* 0xffffffffff197424 */ /* 0x000fd400078e00ff */
[----:B------:R-:W-:Y:S01]  /*11860*/  WARPSYNC.COLLECTIVE R25, `(.L_x_57) ;  /* 0x0000000019087348 */ /* 0x000fe20003c00000 */
[----:B------:R-:W-:Y:S01]  /*11870*/  VOTE.ANY R25, PT, P6 ;  /* 0x0000000000197806 */ /* 0x000fe200030e0100 */
[----:B------:R-:W-:Y:S06]  /*11880*/  ENDCOLLECTIVE ;  /* 0x000000000000791b */ /* 0x000fec0003800000 */
.L_x_57:
[----:B------:R-:W-:Y:S01]  /*11890*/  IMAD.MOV.U32 R17, RZ, RZ, R25 ;  /* 0x000000ffff117224 */ /* 0x000fe200078e0019 */
[----:B------:R-:W-:Y:S06]  /*118a0*/  BRA `(.L_x_58) ;  /* 0xfffffff400207947 */ /* 0x000fec000383ffff */
.L_x_59:
        /* <DEDUP_REMOVED lines=13> */
.L_x_114:


//--------------------- .text.ldpc2_BG2_split_index_fp_x2_desc_dyn_sm86 --------------------------
	.section	.text.ldpc2_BG2_split_index_fp_x2_desc_dyn_sm86,"ax",@progbits
	.sectionflags	@"SHF_BARRIERS=1"
	.align	128
        .global         ldpc2_BG2_split_index_fp_x2_desc_dyn_sm86
        .type           ldpc2_BG2_split_index_fp_x2_desc_dyn_sm86,@function
        .size           ldpc2_BG2_split_index_fp_x2_desc_dyn_sm86,(.L_x_115 - ldpc2_BG2_split_index_fp_x2_desc_dyn_sm86)
        .other          ldpc2_BG2_split_index_fp_x2_desc_dyn_sm86,@"STO_CUDA_ENTRY STV_DEFAULT"
ldpc2_BG2_split_index_fp_x2_desc_dyn_sm86:
.text.ldpc2_BG2_split_index_fp_x2_desc_dyn_sm86:
.L_x_2:
[----:B------:R-:W0:Y:S01]  /*0000*/  LDC R1, c[0x0][0x28] ;  /* 0x00000a00ff017b82 */ /* 0x000e220000000800 */
[----:B------:R-:W1:Y:S07]  /*0010*/  S2R R47, SR_TID.X ;  /* 0x00000000002f7919 */ /* 0x000e6e0000002100 */
[----:B------:R-:W2:Y:S01]  /*0020*/  LDC R26, c[0x0][0x270] ;  /* 0x00009c00ff1a7b82 */ /* 0x000ea20000000800 */
[----:B------:R-:W-:Y:S01]  /*0030*/  ULDC UR4, c[0x0][0x220] ;  /* 0x0000880000047ab9 */ /* 0x000fe20000000800 */
[----:B------:R-:W-:-:S06]  /*0040*/  ULDC.64 UR10, c[0x0][0x208] ;  /* 0x00008200000a7ab9 */ /* 0x000fcc0000000a00 */
[----:B------:R-:W3:Y:S01]  /*0050*/  LDC R32, c[0x0][RZ] ;  /* 0x00000000ff207b82 */ /* 0x000ee20000000800 */
[----:B0-----:R-:W-:-:S07]  /*0060*/  IADD3 R1, R1, -0x40, RZ ;  /* 0xffffffc001017810 */ /* 0x001fce0007ffe0ff */
[----:B------:R-:W0:Y:S01]  /*0070*/  S2UR UR6, SR_CTAID.X ;  /* 0x00000000000679c3 */ /* 0x000e220000002500 */
[----:B-1----:R-:W-:Y:S02]  /*0080*/  IMAD.SHL.U32 R0, R47, 0x8, RZ ;  /* 0x000000082f007824 */ /* 0x002fe400078e00ff */
[C---:B--2---:R-:W-:Y:S02]  /*0090*/  IMAD.SHL.U32 R27, R26.reuse, 0x2, RZ ;  /* 0x000000021a1b7824 */ /* 0x044fe400078e00ff */
[----:B------:R-:W-:-:S03]  /*00a0*/  IMAD.SHL.U32 R26, R26, 0x4, RZ ;  /* 0x000000041a1a7824 */ /* 0x000fc600078e00ff */
[----:B------:R-:W-:Y:S01]  /*00b0*/  ISETP.GE.AND P0, PT, R0, R27, PT ;  /* 0x0000001b0000720c */ /* 0x000fe20003f06270 */
[----:B0-----:R-:W-:-:S04]  /*00c0*/  USHF.L.U32 UR6, UR6, 0x1, URZ ;  /* 0x0000000106067899 */ /* 0x001fc8000800063f */
[----:B------:R-:W-:-:S04]  /*00d0*/  UIMAD.WIDE UR8, UR6, UR4, URZ ;  /* 0x00000004060872a5 */ /* 0x000fc8000f8e023f */
[----:B------:R-:W-:Y:S02]  /*00e0*/  USHF.L.U64.HI UR9, UR8, 0x1, UR9 ;  /* 0x0000000108097899 */ /* 0x000fe40008010209 */
[----:B------:R-:W-:-:S04]  /*00f0*/  USHF.L.U32 UR8, UR8, 0x1, URZ ;  /* 0x0000000108087899 */ /* 0x000fc8000800063f */
[----:B------:R-:W-:Y:S01]  /*0100*/  UIMAD.WIDE UR4, UR4, 0x2, UR8 ;  /* 0x00000002040478a5 */ /* 0x000fe2000f8e0208 */
[----:B---3--:R-:W-:Y:S11]  /*0110*/  @P0 BRA `(.L_x_60) ;  /* 0x0000000400cc0947 */ /* 0x008ff60003800000 */
[----:B------:R-:W0:Y:S01]  /*0120*/  LDC R2, c[0x0][0x278] ;  /* 0x00009e00ff027b82 */ /* 0x000e220000000800 */
[----:B------:R-:W-:Y:S01]  /*0130*/  UIADD3 UR7, UR6, 0x1, URZ ;  /* 0x0000000106077890 */ /* 0x000fe2000fffe03f */
[----:B------:R-:W-:-:S05]  /*0140*/  IMAD.SHL.U32 R29, R47, 0x10, RZ ;  /* 0x000000102f1d7824 */ /* 0x000fca00078e00ff */
[----:B0-----:R-:W-:-:S13]  /*0150*/  ISETP.LE.AND P0, PT, R2, UR7, PT ;  /* 0x0000000702007c0c */ /* 0x001fda000bf03270 */
.L_x_62:
[----:B------:R-:W-:Y:S01]  /*0160*/  ISETP.GE.AND P1, PT, R0, R27, PT ;  /* 0x0000001b0000720c */ /* 0x000fe20003f26270 */
[----:B0-----:R-:W-:-:S04]  /*0170*/  IMAD R31, R32, 0x8, R0 ;  /* 0x00000008201f7824 */ /* 0x001fc800078e0200 */
[----:B------:R-:W-:Y:S01]  /*0180*/  IMAD R33, R32, 0x8, R31 ;  /* 0x0000000820217824 */ /* 0x000fe200078e021f */
[----:B------:R-:W-:-:S03]  /*0190*/  ISETP.GE.AND P2, PT, R31, R27, PT ;  /* 0x0000001b1f00720c */ /* 0x000fc60003f46270 */
[----:B------:R-:W-:Y:S01]  /*01a0*/  IMAD R35, R32, 0x8, R33 ;  /* 0x0000000820237824 */ /* 0x000fe200078e0221 */
[----:B------:R-:W-:-:S03]  /*01b0*/  ISETP.GE.AND P3, PT, R33, R27, PT ;  /* 0x0000001b2100720c */ /* 0x000fc60003f66270 */
[----:B------:R-:W0:Y:S01]  /*01c0*/  @!P1 LDC.64 R18, c[0x0][0x210] ;  /* 0x00008400ff129b82 */ /* 0x000e220000000a00 */
[----:B------:R-:W-:Y:S02]  /*01d0*/  ISETP.GE.AND P4, PT, R35, R27, PT ;  /* 0x0000001b2300720c */ /* 0x000fe40003f86270 */
[----:B------:R-:W-:-:S03]  /*01e0*/  @!P1 SHF.R.S32.HI R20, RZ, 0x1f, R0 ;  /* 0x0000001fff149819 */ /* 0x000fc60000011400 */
[----:B------:R-:W-:Y:S02]  /*01f0*/  @!P2 SHF.R.S32.HI R22, RZ, 0x1f, R31 ;  /* 0x0000001fff16a819 */ /* 0x000fe4000001141f */
[----:B------:R-:W1:Y:S06]  /*0200*/  @!P2 LDC.64 R24, c[0x0][0x210] ;  /* 0x00008400ff18ab82 */ /* 0x000e6c0000000a00 */
[----:B------:R-:W-:Y:S02]  /*0210*/  @!P4 SHF.R.S32.HI R28, RZ, 0x1f, R35 ;  /* 0x0000001fff1cc819 */ /* 0x000fe40000011423 */
[----:B------:R-:W2:Y:S08]  /*0220*/  @!P3 LDC.64 R36, c[0x0][0x210] ;  /* 0x00008400ff24bb82 */ /* 0x000eb00000000a00 */
[----:B------:R-:W3:Y:S01]  /*0230*/  @!P4 LDC.64 R38, c[0x0][0x210] ;  /* 0x00008400ff26cb82 */ /* 0x000ee20000000a00 */
[----:B0-----:R-:W-:-:S04]  /*0240*/  @!P1 IADD3 R18, P5, P6, R18, UR8, R0 ;  /* 0x0000000812129c10 */ /* 0x001fc8000febe000 */
[----:B------:R-:W-:Y:S02]  /*0250*/  @!P1 IADD3.X R19, R19, UR9, R20, P5, P6 ;  /* 0x0000000913139c10 */ /* 0x000fe4000afec414 */
[----:B-1----:R-:W-:Y:S02]  /*0260*/  @!P2 IADD3 R20, P5, P6, R24, UR8, R31 ;  /* 0x000000081814ac10 */ /* 0x002fe4000febe01f */
[--C-:B------:R-:W-:Y:S01]  /*0270*/  @!P3 SHF.R.S32.HI R24, RZ, 0x1f, R33.reuse ;  /* 0x0000001fff18b819 */ /* 0x100fe20000011421 */
[----:B------:R0:W5:Y:S01]  /*0280*/  @!P1 LDG.E.64 R2, desc[UR10][R18.64] ;  /* 0x0000000a12029981 */ /* 0x000162000c1e1b00 */
[----:B------:R-:W-:Y:S02]  /*0290*/  @!P2 IADD3.X R21, R25, UR9, R22, P5, P6 ;  /* 0x000000091915ac10 */ /* 0x000fe4000afec416 */
[----:B--2---:R-:W-:-:S03]  /*02a0*/  @!P3 IADD3 R22, P5, P6, R36, UR8, R33 ;  /* 0x000000082416bc10 */ /* 0x004fc6000febe021 */
[----:B------:R0:W5:Y:S01]  /*02b0*/  @!P2 LDG.E.64 R4, desc[UR10][R20.64] ;  /* 0x0000000a1404a981 */ /* 0x000162000c1e1b00 */
[----:B------:R-:W-:Y:S02]  /*02c0*/  @!P3 IADD3.X R23, R37, UR9, R24, P5, P6 ;  /* 0x000000092517bc10 */ /* 0x000fe4000afec418 */
[----:B---3--:R-:W-:-:S03]  /*02d0*/  @!P4 IADD3 R24, P5, P6, R38, UR8, R35 ;  /* 0x000000082618cc10 */ /* 0x008fc6000febe023 */
[----:B------:R0:W5:Y:S01]  /*02e0*/  @!P3 LDG.E.64 R6, desc[UR10][R22.64] ;  /* 0x0000000a1606b981 */ /* 0x000162000c1e1b00 */
[----:B------:R-:W-:-:S05]  /*02f0*/  @!P4 IADD3.X R25, R39, UR9, R28, P5, P6 ;  /* 0x000000092719cc10 */ /* 0x000fca000afec41c */
[----:B------:R0:W5:Y:S01]  /*0300*/  @!P4 LDG.E.64 R8, desc[UR10][R24.64] ;  /* 0x0000000a1808c981 */ /* 0x000162000c1e1b00 */
[----:B------:R-:W-:-:S04]  /*0310*/  IMAD R37, R32, 0x10, R29 ;  /* 0x0000001020257824 */ /* 0x000fc800078e021d */
[----:B------:R-:W-:Y:S01]  /*0320*/  IMAD R39, R32, 0x10, R37 ;  /* 0x0000001020277824 */ /* 0x000fe200078e0225 */
[----:B------:R-:W-:Y:S06]  /*0330*/  @P0 BRA `(.L_x_61) ;  /* 0x0000000000500947 */ /* 0x000fec0003800000 */
[----:B0-----:R-:W0:Y:S01]  /*0340*/  @!P2 LDC.64 R20, c[0x0][0x210] ;  /* 0x00008400ff14ab82 */ /* 0x001e220000000a00 */
[----:B------:R-:W-:Y:S02]  /*0350*/  @!P2 SHF.R.S32.HI R22, RZ, 0x1f, R31 ;  /* 0x0000001fff16a819 */ /* 0x000fe4000001141f */
[----:B------:R-:W-:-:S05]  /*0360*/  @!P4 SHF.R.S32.HI R28, RZ, 0x1f, R35 ;  /* 0x0000001fff1cc819 */ /* 0x000fca0000011423 */
[----:B------:R-:W1:Y:S08]  /*0370*/  @!P3 LDC.64 R24, c[0x0][0x210] ;  /* 0x00008400ff18bb82 */ /* 0x000e700000000a00 */
[----:B------:R-:W2:Y:S08]  /*0380*/  @!P4 LDC.64 R40, c[0x0][0x210] ;  /* 0x00008400ff28cb82 */ /* 0x000eb00000000a00 */
[----:B------:R-:W3:Y:S01]  /*0390*/  @!P1 LDC.64 R18, c[0x0][0x210] ;  /* 0x00008400ff129b82 */ /* 0x000ee20000000a00 */
[----:B0-----:R-:W-:-:S04]  /*03a0*/  @!P2 IADD3 R20, P5, P6, R20, UR4, R31 ;  /* 0x000000041414ac10 */ /* 0x001fc8000febe01f */
[----:B------:R-:W-:Y:S02]  /*03b0*/  @!P2 IADD3.X R21, R21, UR5, R22, P5, P6 ;  /* 0x000000051515ac10 */ /* 0x000fe4000afec416 */
[--C-:B-1----:R-:W-:Y:S02]  /*03c0*/  @!P3 IADD3 R22, P5, P6, R24, UR4, R33.reuse ;  /* 0x000000041816bc10 */ /* 0x102fe4000febe021 */
[----:B------:R-:W-:Y:S01]  /*03d0*/  @!P3 SHF.R.S32.HI R24, RZ, 0x1f, R33 ;  /* 0x0000001fff18b819 */ /* 0x000fe20000011421 */
[----:B------:R0:W5:Y:S03]  /*03e0*/  @!P2 LDG.E.64 R10, desc[UR10][R20.64] ;  /* 0x0000000a140aa981 */ /* 0x000166000c1e1b00 */
[----:B------:R-:W-:Y:S02]  /*03f0*/  @!P3 IADD3.X R23, R25, UR5, R24, P5, P6 ;  /* 0x000000051917bc10 */ /* 0x000fe4000afec418 */
[----:B--2---:R-:W-:-:S03]  /*0400*/  @!P4 IADD3 R24, P5, P6, R40, UR4, R35 ;  /* 0x000000042818cc10 */ /* 0x004fc6000febe023 */
[----:B------:R0:W5:Y:S01]  /*0410*/  @!P3 LDG.E.64 R12, desc[UR10][R22.64] ;  /* 0x0000000a160cb981 */ /* 0x000162000c1e1b00 */
[----:B------:R-:W-:Y:S02]  /*0420*/  @!P4 IADD3.X R25, R41, UR5, R28, P5, P6 ;  /* 0x000000052919cc10 */ /* 0x000fe4000afec41c */
[----:B---3--:R-:W-:-:S03]  /*0430*/  @!P1 IADD3 R18, P5, P6, R18, UR4, R0 ;  /* 0x0000000412129c10 */ /* 0x008fc6000febe000 */
[----:B------:R0:W5:Y:S01]  /*0440*/  @!P4 LDG.E.64 R14, desc[UR10][R24.64] ;  /* 0x0000000a180ec981 */ /* 0x000162000c1e1b00 */
[----:B------:R-:W-:-:S04]  /*0450*/  @!P1 SHF.R.S32.HI R0, RZ, 0x1f, R0 ;  /* 0x0000001fff009819 */ /* 0x000fc80000011400 */
[----:B------:R-:W-:-:S05]  /*0460*/  @!P1 IADD3.X R19, R19, UR5, R0, P5, P6 ;  /* 0x0000000513139c10 */ /* 0x000fca000afec400 */
[----:B------:R0:W5:Y:S02]  /*0470*/  @!P1 LDG.E.64 R16, desc[UR10][R18.64] ;  /* 0x0000000a12109981 */ /* 0x000164000c1e1b00 */
.L_x_61:
[----:B------:R-:W-:Y:S01]  /*0480*/  IMAD R33, R32, 0x10, R39 ;  /* 0x0000001020217824 */ /* 0x000fe200078e0227 */
[-C--:B------:R-:W-:Y:S02]  /*0490*/  ISETP.GE.AND P1, PT, R29, R26.reuse, PT ;  /* 0x0000001a1d00720c */ /* 0x080fe40003f26270 */
[-C--:B------:R-:W-:Y:S02]  /*04a0*/  ISETP.GE.AND P2, PT, R37, R26.reuse, PT ;  /* 0x0000001a2500720c */ /* 0x080fe40003f46270 */
[-C--:B------:R-:W-:Y:S02]  /*04b0*/  ISETP.GE.AND P3, PT, R39, R26.reuse, PT ;  /* 0x0000001a2700720c */ /* 0x080fe40003f66270 */
[----:B------:R-:W-:Y:S02]  /*04c0*/  ISETP.GE.AND P4, PT, R33, R26, PT ;  /* 0x0000001a2100720c */ /* 0x000fe40003f86270 */
[----:B0----5:R-:W-:-:S05]  /*04d0*/  PRMT R24, R5, 0x5410, R11 ;  /* 0x0000541005187816 */ /* 0x021fca000000000b */
[----:B------:R-:W0:Y:S01]  /*04e0*/  @!P1 S2R R19, SR_CgaCtaId ;  /* 0x0000000000139919 */ /* 0x000e220000008800 */
[----:B------:R-:W-:Y:S02]  /*04f0*/  @!P1 MOV R0, 0x400 ;  /* 0x0000040000009802 */ /* 0x000fe40000000f00 */
[----:B------:R-:W-:Y:S01]  /*0500*/  @!P2 MOV R18, 0x400 ;  /* 0x000004000012a802 */ /* 0x000fe20000000f00 */
[----:B------:R-:W1:Y:S01]  /*0510*/  @!P2 S2R R21, SR_CgaCtaId ;  /* 0x000000000015a919 */ /* 0x000e620000008800 */
[----:B------:R-:W-:Y:S02]  /*0520*/  @!P3 MOV R20, 0x400 ;  /* 0x000004000014b802 */ /* 0x000fe40000000f00 */
[----:B------:R-:W-:Y:S01]  /*0530*/  @!P4 MOV R22, 0x400 ;  /* 0x000004000016c802 */ /* 0x000fe20000000f00 */
[----:B------:R-:W2:Y:S01]  /*0540*/  @!P3 S2R R23, SR_CgaCtaId ;  /* 0x000000000017b919 */ /* 0x000ea20000008800 */
[----:B------:R-:W-:Y:S02]  /*0550*/  HMNMX2.XORSIGN R42, |R24|, 32, 32, PT ;  /* 0x50005000182a7840 */ /* 0x000fe40003840200 */
[----:B------:R-:W-:Y:S01]  /*0560*/  PRMT R24, R9, 0x5410, R15 ;  /* 0x0000541009187816 */ /* 0x000fe2000000000f */
[----:B------:R-:W3:Y:S04]  /*0570*/  @!P4 S2R R25, SR_CgaCtaId ;  /* 0x000000000019c919 */ /* 0x000ee80000008800 */
[----:B------:R-:W-:-:S02]  /*0580*/  HMNMX2.XORSIGN R54, |R24|, 32, 32, PT ;  /* 0x5000500018367840 */ /* 0x000fc40003840200 */
[----:B0-----:R-:W-:Y:S02]  /*0590*/  @!P1 PRMT R0, R19, 0x654, R0 ;  /* 0x0000065413009816 */ /* 0x001fe40000000000 */
[----:B------:R-:W-:Y:S02]  /*05a0*/  PRMT R19, R3, 0x5410, R17 ;  /* 0x0000541003137816 */ /* 0x000fe40000000011 */
[----:B-1----:R-:W-:Y:S01]  /*05b0*/  @!P2 PRMT R18, R21, 0x654, R18 ;  /* 0x000006541512a816 */ /* 0x002fe20000000012 */
[----:B------:R-:W-:Y:S01]  /*05c0*/  @!P1 IMAD.IADD R21, R0, 0x1, R29 ;  /* 0x0000000100159824 */ /* 0x000fe200078e021d */
[----:B------:R-:W-:Y:S01]  /*05d0*/  PRMT R0, R2, 0x5410, R16 ;  /* 0x0000541002007816 */ /* 0x000fe20000000010 */
[----:B------:R-:W-:Y:S01]  /*05e0*/  IMAD R29, R32, 0x10, R33 ;  /* 0x00000010201d7824 */ /* 0x000fe200078e0221 */
[----:B--2---:R-:W-:Y:S01]  /*05f0*/  @!P3 PRMT R20, R23, 0x654, R20 ;  /* 0x000006541714b816 */ /* 0x004fe20000000014 */
[----:B------:R-:W-:Y:S01]  /*0600*/  @!P2 IMAD.IADD R28, R18, 0x1, R37 ;  /* 0x00000001121ca824 */ /* 0x000fe200078e0225 */
[----:B------:R-:W-:-:S02]  /*0610*/  PRMT R18, R2, 0x7632, R16 ;  /* 0x0000763202127816 */ /* 0x000fc40000000010 */
[----:B---3--:R-:W-:Y:S01]  /*0620*/  @!P4 PRMT R22, R25, 0x654, R22 ;  /* 0x000006541916c816 */ /* 0x008fe20000000016 */
[----:B------:R-:W-:Y:S01]  /*0630*/  @!P3 IMAD.IADD R30, R20, 0x1, R39 ;  /* 0x00000001141eb824 */ /* 0x000fe200078e0227 */
[----:B------:R-:W-:Y:S02]  /*0640*/  PRMT R20, R3, 0x7632, R17 ;  /* 0x0000763203147816 */ /* 0x000fe40000000011 */
[--C-:B------:R-:W-:Y:S01]  /*0650*/  PRMT R23, R4, 0x7632, R10.reuse ;  /* 0x0000763204177816 */ /* 0x100fe2000000000a */
[----:B------:R-:W-:Y:S01]  /*0660*/  @!P4 IMAD.IADD R31, R22, 0x1, R33 ;  /* 0x00000001161fc824 */ /* 0x000fe200078e0221 */
[----:B------:R-:W-:Y:S02]  /*0670*/  PRMT R22, R4, 0x5410, R10 ;  /* 0x0000541004167816 */ /* 0x000fe4000000000a */
[----:B------:R-:W-:Y:S02]  /*0680*/  PRMT R25, R5, 0x7632, R11 ;  /* 0x0000763205197816 */ /* 0x000fe4000000000b */
[----:B------:R-:W-:-:S02]  /*0690*/  HMNMX2.XORSIGN R36, |R0|, 32, 32, PT ;  /* 0x5000500000247840 */ /* 0x000fc40003840200 */
[----:B------:R-:W-:Y:S02]  /*06a0*/  HMNMX2.XORSIGN R37, |R18|, 32, 32, PT ;  /* 0x5000500012257840 */ /* 0x000fe40003840200 */
[----:B------:R-:W-:Y:S02]  /*06b0*/  HMNMX2.XORSIGN R38, |R19|, 32, 32, PT ;  /* 0x5000500013267840 */ /* 0x000fe40003840200 */
[----:B------:R-:W-:Y:S02]  /*06c0*/  HMNMX2.XORSIGN R39, |R20|, 32, 32, PT ;  /* 0x5000500014277840 */ /* 0x000fe40003840200 */
[C-C-:B------:R-:W-:Y:S02]  /*06d0*/  PRMT R0, R6.reuse, 0x5410, R12.reuse ;  /* 0x0000541006007816 */ /* 0x140fe4000000000c */
[----:B------:R-:W-:Y:S01]  /*06e0*/  PRMT R18, R6, 0x7632, R12 ;  /* 0x0000763206127816 */ /* 0x000fe2000000000c */
[----:B------:R0:W-:Y:S01]  /*06f0*/  @!P1 STS.128 [R21], R36 ;  /* 0x0000002415009388 */ /* 0x0001e20000000c00 */
[----:B------:R-:W-:-:S02]  /*0700*/  PRMT R19, R7, 0x5410, R13 ;  /* 0x0000541007137816 */ /* 0x000fc4000000000d */
[----:B------:R-:W-:Y:S02]  /*0710*/  PRMT R20, R7, 0x7632, R13 ;  /* 0x0000763207147816 */ /* 0x000fe4000000000d */
[----:B------:R-:W-:Y:S02]  /*0720*/  HMNMX2.XORSIGN R40, |R22|, 32, 32, PT ;  /* 0x5000500016287840 */ /* 0x000fe40003840200 */
[----:B------:R-:W-:Y:S02]  /*0730*/  HMNMX2.XORSIGN R41, |R23|, 32, 32, PT ;  /* 0x5000500017297840 */ /* 0x000fe40003840200 */
[----:B------:R-:W-:Y:S02]  /*0740*/  HMNMX2.XORSIGN R43, |R25|, 32, 32, PT ;  /* 0x50005000192b7840 */ /* 0x000fe40003840200 */
[C-C-:B------:R-:W-:Y:S02]  /*0750*/  PRMT R22, R8.reuse, 0x5410, R14.reuse ;  /* 0x0000541008167816 */ /* 0x140fe4000000000e */
[----:B------:R-:W-:Y:S01]  /*0760*/  PRMT R23, R8, 0x7632, R14 ;  /* 0x0000763208177816 */ /* 0x000fe2000000000e */
[----:B------:R0:W-:Y:S01]  /*0770*/  @!P2 STS.128 [R28], R40 ;  /* 0x000000281c00a388 */ /* 0x0001e20000000c00 */
[----:B------:R-:W-:-:S02]  /*0780*/  PRMT R25, R9, 0x7632, R15 ;  /* 0x0000763209197816 */ /* 0x000fc4000000000f */
[----:B------:R-:W-:Y:S01]  /*0790*/  HMNMX2.XORSIGN R48, |R0|, 32, 32, PT ;  /* 0x5000500000307840 */ /* 0x000fe20003840200 */
[----:B------:R-:W-:Y:S01]  /*07a0*/  IMAD R0, R32, 0x8, R35 ;  /* 0x0000000820007824 */ /* 0x000fe200078e0223 */
[----:B------:R-:W-:Y:S02]  /*07b0*/  HMNMX2.XORSIGN R49, |R18|, 32, 32, PT ;  /* 0x5000500012317840 */ /* 0x000fe40003840200 */
[----:B------:R-:W-:Y:S02]  /*07c0*/  HMNMX2.XORSIGN R50, |R19|, 32, 32, PT ;  /* 0x5000500013327840 */ /* 0x000fe40003840200 */
[----:B------:R-:W-:Y:S02]  /*07d0*/  HMNMX2.XORSIGN R51, |R20|, 32, 32, PT ;  /* 0x5000500014337840 */ /* 0x000fe40003840200 */
[----:B------:R-:W-:Y:S02]  /*07e0*/  HMNMX2.XORSIGN R52, |R22|, 32, 32, PT ;  /* 0x5000500016347840 */ /* 0x000fe40003840200 */
[----:B------:R-:W-:Y:S01]  /*07f0*/  HMNMX2.XORSIGN R53, |R23|, 32, 32, PT ;  /* 0x5000500017357840 */ /* 0x000fe20003840200 */
[----:B------:R0:W-:Y:S01]  /*0800*/  @!P3 STS.128 [R30], R48 ;  /* 0x000000301e00b388 */ /* 0x0001e20000000c00 */
[----:B------:R-:W-:-:S02]  /*0810*/  HMNMX2.XORSIGN R55, |R25|, 32, 32, PT ;  /* 0x5000500019377840 */ /* 0x000fc40003840200 */
[----:B------:R-:W-:-:S03]  /*0820*/  ISETP.GE.AND P1, PT, R0, R27, PT ;  /* 0x0000001b0000720c */ /* 0x000fc60003f26270 */
[----:B------:R0:W-:Y:S10]  /*0830*/  @!P4 STS.128 [R31], R52 ;  /* 0x000000341f00c388 */ /* 0x0001f40000000c00 */
[----:B------:R-:W-:Y:S05]  /*0840*/  @!P1 BRA `(.L_x_62) ;  /* 0xfffffff800449947 */ /* 0x000fea000383ffff */
.L_x_60:
[----:B------:R-:W1:Y:S01]  /*0850*/  LDC R3, c[0x0][0x25c] ;  /* 0x00009700ff037b82 */ /* 0x000e620000000800 */
[----:B------:R-:W-:Y:S07]  /*0860*/  WARPSYNC.ALL ;  /* 0x0000000000007948 */ /* 0x000fee0003800000 */
[----:B------:R-:W-:Y:S06]  /*0870*/  BAR.SYNC 0x0 ;  /* 0x000000ff0000791d */ /* 0x000fec0000000000 */
[----:B-1----:R-:W-:-:S13]  /*0880*/  ISETP.GE.AND P0, PT, R3, 0x2b, PT ;  /* 0x0000002b0300780c */ /* 0x002fda0003f06270 */
[----:B------:R-:W-:Y:S05]  /*0890*/  @!P0 BRA `(.L_x_63) ;  /* 0x0000000000e48947 */ /* 0x000fea0003800000 */
[C---:B------:R-:W-:Y:S01]  /*08a0*/  IADD3 R2, R3.reuse, -0x2a, RZ ;  /* 0xffffffd603027810 */ /* 0x040fe20007ffe0ff */
[----:B------:R-:W-:Y:S01]  /*08b0*/  ULDC UR5, c[0x0][0x270] ;  /* 0x00009c0000057ab9 */ /* 0x000fe20000000800 */
[----:B------:R-:W-:Y:S01]  /*08c0*/  IADD3 R0, R26, 0x3, RZ ;  /* 0x000000031a007810 */ /* 0x000fe20007ffe0ff */
[----:B------:R-:W-:Y:S01]  /*08d0*/  ULEA UR5, UR5, 0x3, 0x2 ;  /* 0x0000000305057891 */ /* 0x000fe2000f8e103f */
[----:B------:R-:W-:Y:S01]  /*08e0*/  IADD3 R3, R3, -0x2b, RZ ;  /* 0xffffffd503037810 */ /* 0x000fe20007ffe0ff */
[----:B------:R-:W-:Y:S01]  /*08f0*/  UMOV UR4, URZ ;  /* 0x0000003f00047c82 */ /* 0x000fe20008000000 */
[----:B------:R-:W-:Y:S02]  /*0900*/  SHF.R.S32.HI R7, RZ, 0x1f, R0 ;  /* 0x0000001fff077819 */ /* 0x000fe40000011400 */
[----:B------:R-:W-:Y:S02]  /*0910*/  ISETP.GE.U32.AND P0, PT, R3, 0x3, PT ;  /* 0x000000030300780c */ /* 0x000fe40003f06070 */
[----:B------:R-:W-:-:S02]  /*0920*/  LEA.HI R7, R7, R0, RZ, 0x2 ;  /* 0x0000000007077211 */ /* 0x000fc400078f10ff */
[----:B------:R-:W-:Y:S02]  /*0930*/  LOP3.LUT R5, R2, 0x3, RZ, 0xc0, !PT ;  /* 0x0000000302057812 */ /* 0x000fe400078ec0ff */
[----:B------:R-:W-:Y:S02]  /*0940*/  LOP3.LUT R7, R7, 0xfffffffc, RZ, 0xc0, !PT ;  /* 0xfffffffc07077812 */ /* 0x000fe400078ec0ff */
[----:B------:R-:W-:Y:S02]  /*0950*/  ISETP.NE.AND P1, PT, R5, RZ, PT ;  /* 0x000000ff0500720c */ /* 0x000fe40003f25270 */
[----:B------:R-:W-:-:S03]  /*0960*/  IADD3 R7, -R7, UR5, RZ ;  /* 0x0000000507077c10 */ /* 0x000fc6000fffe1ff */
[----:B------:R-:W-:Y:S08]  /*0970*/  @!P0 BRA `(.L_x_64) ;  /* 0x0000000000708947 */ /* 0x000ff00003800000 */
[----:B------:R-:W1:Y:S01]  /*0980*/  S2UR UR6, SR_CgaCtaId ;  /* 0x00000000000679c3 */ /* 0x000e620000008800 */
[----:B------:R-:W-:Y:S01]  /*0990*/  IMAD R26, R47, 0xc, R26 ;  /* 0x0000000c2f1a7824 */ /* 0x000fe200078e021a */
[----:B------:R-:W-:Y:S01]  /*09a0*/  UMOV UR5, 0x400 ;  /* 0x0000040000057882 */ /* 0x000fe20000000000 */
[----:B------:R-:W-:-:S03]  /*09b0*/  IMAD.IADD R2, R2, 0x1, -R5 ;  /* 0x0000000102027824 */ /* 0x000fc600078e0a05 */
[----:B------:R-:W-:Y:S02]  /*09c0*/  IADD3 R26, -R7, 0x3, R26 ;  /* 0x00000003071a7810 */ /* 0x000fe40007ffe11a */
[----:B------:R-:W2:Y:S01]  /*09d0*/  LDC R9, c[0x0][0x240] ;  /* 0x00009000ff097b82 */ /* 0x000ea20000000800 */
[----:B-1----:R-:W-:-:S06]  /*09e0*/  UPRMT UR5, UR6, 0x654, UR5 ;  /* 0x0000065406057896 */ /* 0x002fcc0008000005 */
[----:B------:R-:W-:-:S07]  /*09f0*/  IADD3 R26, R26, UR5, RZ ;  /* 0x000000051a1a7c10 */ /* 0x000fce000fffe0ff */
.L_x_65:
        /* <DEDUP_REMOVED lines=20> */
.L_x_64:
[----:B------:R-:W-:Y:S05]  /*0b40*/  @!P1 BRA `(.L_x_63) ;  /* 0x0000000000389947 */ /* 0x000fea0003800000 */
[----:B------:R-:W1:Y:S01]  /*0b50*/  S2UR UR6, SR_CgaCtaId ;  /* 0x00000000000679c3 */ /* 0x000e620000008800 */
[----:B------:R-:W-:-:S07]  /*0b60*/  UMOV UR5, 0x400 ;  /* 0x0000040000057882 */ /* 0x000fce0000000000 */
[----:B--2---:R-:W2:Y:S01]  /*0b70*/  LDC R4, c[0x0][0x240] ;  /* 0x00009000ff047b82 */ /* 0x004ea20000000800 */
[----:B-1----:R-:W-:-:S06]  /*0b80*/  UPRMT UR5, UR6, 0x654, UR5 ;  /* 0x0000065406057896 */ /* 0x002fcc0008000005 */
[----:B------:R-:W-:-:S07]  /*0b90*/  IADD3 R0, R0, UR5, -R7 ;  /* 0x0000000500007c10 */ /* 0x000fce000fffe807 */
.L_x_66:
[----:B--2---:R-:W-:Y:S01]  /*0ba0*/  IMAD R3, R4, UR4, R47 ;  /* 0x0000000404037c24 */ /* 0x004fe2000f8e022f */
[----:B------:R-:W-:Y:S01]  /*0bb0*/  IADD3 R5, R5, -0x1, RZ ;  /* 0xffffffff05057810 */ /* 0x000fe20007ffe0ff */
[----:B------:R-:W-:Y:S02]  /*0bc0*/  UIADD3 UR4, UR4, 0x1, URZ ;  /* 0x0000000104047890 */ /* 0x000fe4000fffe03f */
[----:B-1----:R-:W-:Y:S01]  /*0bd0*/  IMAD R2, R3, 0xc, R0 ;  /* 0x0000000c03027824 */ /* 0x002fe200078e0200 */
[----:B------:R-:W-:-:S04]  /*0be0*/  ISETP.NE.AND P0, PT, R5, RZ, PT ;  /* 0x000000ff0500720c */ /* 0x000fc80003f05270 */
[----:B------:R1:W-:Y:S04]  /*0bf0*/  STS [R2], RZ ;  /* 0x000000ff02007388 */ /* 0x0003e80000000800 */
[----:B------:R1:W-:Y:S04]  /*0c00*/  STS [R2+0x4], RZ ;  /* 0x000004ff02007388 */ /* 0x0003e80000000800 */
[----:B------:R1:W-:Y:S01]  /*0c10*/  STS [R2+0x8], RZ ;  /* 0x000008ff02007388 */ /* 0x0003e20000000800 */
[----:B------:R-:W-:Y:S05]  /*0c20*/  @P0 BRA `(.L_x_66) ;  /* 0xfffffffc00dc0947 */ /* 0x000fea000383ffff */
.L_x_63:
[----:B------:R-:W3:Y:S02]  /*0c30*/  LDC R0, c[0x0][0x228] ;  /* 0x00008a00ff007b82 */ /* 0x000ee40000000800 */
[----:B---3--:R-:W-:-:S13]  /*0c40*/  ISETP.GE.AND P0, PT, R0, 0x1, PT ;  /* 0x000000010000780c */ /* 0x008fda0003f06270 */
[----:B------:R-:W-:Y:S05]  /*0c50*/  @!P0 BRA `(.L_x_67) ;  /* 0x00000108004c8947 */ /* 0x000fea0003800000 */
[----:B------:R3:W-:Y:S01]  /*0c60*/  STL [R1+0x1c], RZ ;  /* 0x00001cff01007387 */ /* 0x0007e20000100800 */
[----:B------:R-:W-:Y:S01]  /*0c70*/  ULDC UR4, c[0x0][0x240] ;  /* 0x0000900000047ab9 */ /* 0x000fe20000000800 */
[----:B------:R-:W-:Y:S02]  /*0c80*/  CS2R R130, SRZ ;  /* 0x0000000000827805 */ /* 0x000fe4000001ff00 */
[----:B------:R-:W-:Y:S01]  /*0c90*/  CS2R R106, SRZ ;  /* 0x00000000006a7805 */ /* 0x000fe2000001ff00 */
[----:B------:R3:W-:Y:S01]  /*0ca0*/  STL [R1+0x18], RZ ;  /* 0x000018ff01007387 */ /* 0x0007e20000100800 */
[----:B------:R-:W-:Y:S01]  /*0cb0*/  IMAD.MOV.U32 R46, RZ, RZ, RZ ;  /* 0x000000ffff2e7224 */ /* 0x000fe200078e00ff */
[----:B------:R-:W-:Y:S02]  /*0cc0*/  CS2R R44, SRZ ;  /* 0x00000000002c7805 */ /* 0x000fe4000001ff00 */
[----:B------:R-:W-:Y:S01]  /*0cd0*/  CS2R R104, SRZ ;  /* 0x0000000000687805 */ /* 0x000fe2000001ff00 */
[----:B------:R3:W-:Y:S01]  /*0ce0*/  STL [R1+0x34], RZ ;  /* 0x000034ff01007387 */ /* 0x0007e20000100800 */
[----:B0-----:R-:W-:-:S02]  /*0cf0*/  CS2R R42, SRZ ;  /* 0x00000000002a7805 */ /* 0x001fc4000001ff00 */
        /* <DEDUP_REMOVED lines=44> */
[----:B------:R-:W-:Y:S02]  /*0fc0*/  CS2R R84, SRZ ;  /* 0x0000000000547805 */ /* 0x000fe4000001ff00 */
[----:B------:R-:W-:Y:S02]  /*0fd0*/  CS2R R8, SRZ ;  /* 0x0000000000087805 */ /* 0x000fe4000001ff00 */
[----:B------:R-:W-:-:S02]  /*0fe0*/  CS2R R134, SRZ ;  /* 0x0000000000867805 */ /* 0x000fc4000001ff00 */
[----:B--2---:R-:W-:Y:S02]  /*0ff0*/  CS2R R6, SRZ ;  /* 0x0000000000067805 */ /* 0x004fe4000001ff00 */
[----:B------:R-:W-:Y:S02]  /*1000*/  CS2R R4, SRZ ;  /* 0x0000000000047805 */ /* 0x000fe4000001ff00 */
[----:B------:R-:W-:Y:S02]  /*1010*/  CS2R R80, SRZ ;  /* 0x0000000000507805 */ /* 0x000fe4000001ff00 */
[----:B------:R-:W-:Y:S02]  /*1020*/  CS2R R132, SRZ ;  /* 0x0000000000847805 */ /* 0x000fe4000001ff00 */
[----:B-1----:R-:W-:Y:S02]  /*1030*/  CS2R R2, SRZ ;  /* 0x0000000000027805 */ /* 0x002fe4000001ff00 */
[----:B------:R-:W-:-:S02]  /*1040*/  CS2R R118, SRZ ;  /* 0x0000000000767805 */ /* 0x000fc4000001ff00 */
[----:B------:R-:W-:Y:S02]  /*1050*/  CS2R R78, SRZ ;  /* 0x00000000004e7805 */ /* 0x000fe4000001ff00 */
[----:B------:R-:W-:Y:S01]  /*1060*/  CS2R R76, SRZ ;  /* 0x00000000004c7805 */ /* 0x000fe2000001ff00 */
[----:B------:R-:W-:Y:S01]  /*1070*/  IMAD.MOV.U32 R75, RZ, RZ, RZ ;  /* 0x000000ffff4b7224 */ /* 0x000fe200078e00ff */
[----:B------:R-:W-:Y:S01]  /*1080*/  CS2R R114, SRZ ;  /* 0x0000000000727805 */ /* 0x000fe2000001ff00 */
[----:B------:R-:W-:Y:S01]  /*1090*/  IMAD.MOV.U32 R0, RZ, RZ, RZ ;  /* 0x000000ffff007224 */ /* 0x000fe200078e00ff */
[----:B------:R-:W-:Y:S02]  /*10a0*/  CS2R R116, SRZ ;  /* 0x0000000000747805 */ /* 0x000fe4000001ff00 */
[----:B------:R-:W-:Y:S02]  /*10b0*/  CS2R R108, SRZ ;  /* 0x00000000006c7805 */ /* 0x000fe4000001ff00 */
[----:B------:R-:W-:Y:S01]  /*10c0*/  CS2R R110, SRZ ;  /* 0x00000000006e7805 */ /* 0x000fe2000001ff00 */
[----:B------:R-:W-:Y:S01]  /*10d0*/  IMAD.MOV.U32 R112, RZ, RZ, RZ ;  /* 0x000000ffff707224 */ /* 0x000fe200078e00ff */
[----:B------:R-:W-:-:S02]  /*10e0*/  CS2R R48, SRZ ;  /* 0x0000000000307805 */ /* 0x000fc4000001ff00 */
[----:B------:R-:W-:Y:S01]  /*10f0*/  IADD3 R50, R47, UR4, RZ ;  /* 0x000000042f327c10 */ /* 0x000fe2000fffe0ff */
[----:B---3--:R-:W-:-:S06]  /*1100*/  UMOV UR4, URZ ;  /* 0x0000003f00047c82 */ /* 0x008fcc0008000000 */
.L_x_82:
[----:B0-----:R-:W0:Y:S01]  /*1110*/  LDC R147, c[0x0][0x280] ;  /* 0x0000a000ff937b82 */ /* 0x001e220000000800 */
[----:B------:R-:W-:Y:S01]  /*1120*/  ULDC.U16 UR7, c[0x0][0x240] ;  /* 0x0000900000077ab9 */ /* 0x000fe20000000400 */
[----:B------:R-:W-:Y:S01]  /*1130*/  UMOV UR5, 0x400 ;  /* 0x0000040000057882 */ /* 0x000fe20000000000 */
[----:B------:R-:W-:Y:S01]  /*1140*/  UMOV UR8, 0x4 ;  /* 0x0000000400087882 */ /* 0x000fe20000000000 */
[----:B------:R-:W-:Y:S01]  /*1150*/  UMOV UR9, 0x4000000 ;  /* 0x0400000000097882 */ /* 0x000fe20000000000 */
[----:B------:R-:W-:Y:S01]  /*1160*/  LOP3.LUT R158, R112, 0xffff, RZ, 0xc0, !PT ;  /* 0x0000ffff709e7812 */ /* 0x000fe200078ec0ff */
[----:B------:R-:W-:Y:S01]  /*1170*/  IMAD.MOV.U32 R165, RZ, RZ, 0x28a028a ;  /* 0x028a028affa57424 */ /* 0x000fe200078e00ff */
[----:B------:R-:W-:Y:S01]  /*1180*/  LOP3.LUT R154, R49, 0x80008000, RZ, 0xfc, !PT ;  /* 0x80008000319a7812 */ /* 0x000fe200078efcff */
[----:B-1----:R-:W1:Y:S01]  /*1190*/  LDC R143, c[0x0][0x298] ;  /* 0x0000a600ff8f7b82 */ /* 0x002e620000000800 */
[----:B------:R-:W-:Y:S01]  /*11a0*/  SHF.R.U32.HI R112, RZ, 0x10, R112 ;  /* 0x00000010ff707819 */ /* 0x000fe20000011670 */
[----:B------:R-:W-:Y:S01]  /*11b0*/  IMAD.MOV.U32 R164, RZ, RZ, 0x1 ;  /* 0x00000001ffa47424 */ /* 0x000fe200078e00ff */
                                                                                                /* 0x0000009a319b7241 */
                                                                                                /* 0x000fe2000000009e */
[----:B-----5:R-:W-:Y:S01]  /*11d0*/  STL [R1+0x38], R0 ;  /* 0x0000380001007387 */ /* 0x020fe20000100800 */
                                                                                                /* 0x0000009a31997241 */
                                                                                                /* 0x000fc4000000809e */
[----:B------:R-:W-:Y:S01]  /*11f0*/  LOP3.LUT R157, R48, 0x80008000, RZ, 0xfc, !PT ;  /* 0x80008000309d7812 */ /* 0x000fe200078efcff */
[----:B------:R-:W2:Y:S01]  /*1200*/  LDC R152, c[0x0][0x28c] ;  /* 0x0000a300ff987b82 */ /* 0x000ea20000000800 */
                                                                                                /* 0x0000009a31a07241 */
                                                                                                /* 0x000fce000001009e */
[----:B------:R-:W3:Y:S01]  /*1220*/  S2UR UR6, SR_CgaCtaId ;  /* 0x00000000000679c3 */ /* 0x000ee20000008800 */
[----:B0-----:R-:W-:-:S07]  /*1230*/  HSET2.BF.GE.AND R147, R47.H0_H0, R147, PT ;  /* 0x000000932f937233 */ /* 0x001fce0003806880 */
[----:B------:R-:W0:Y:S01]  /*1240*/  LDC R144, c[0x0][0x2a4] ;  /* 0x0000a900ff907b82 */ /* 0x000e220000000800 */
[----:B-1----:R-:W-:Y:S01]  /*1250*/  HSET2.BF.GE.AND R143, R47.H0_H0, R143, PT ;  /* 0x0000008f2f8f7233 */ /* 0x002fe20003806880 */
[----:B------:R-:W-:Y:S01]  /*1260*/  HFMA2 R147, -R147, UR7.H0_H0, R50.H0_H0 ;  /* 0x2000000793937c31 */ /* 0x000fe20008040132 */
                                                                                                /* 0x0000009d30a27241 */
                                                                                                /* 0x000fca0000008070 */
[----:B------:R-:W1:Y:S01]  /*1280*/  LDC R148, c[0x0][0x284] ;  /* 0x0000a100ff947b82 */ /* 0x000e620000000800 */
[----:B--2---:R-:W-:Y:S01]  /*1290*/  HSET2.BF.GE.AND R152, R47.H0_H0, R152, PT ;  /* 0x000000982f987233 */ /* 0x004fe20003806880 */
[----:B------:R-:W-:Y:S01]  /*12a0*/  HFMA2 R146, -R143, UR7.H0_H0, R50.H0_H0 ;  /* 0x200000078f927c31 */ /* 0x000fe20008040132 */
                                                                                                /* 0x0000009a319e7241 */
                                                                                                /* 0x000fca000001809e */
[----:B------:R-:W2:Y:S01]  /*12c0*/  LDC R142, c[0x0][0x288] ;  /* 0x0000a200ff8e7b82 */ /* 0x000ea20000000800 */
[----:B---3--:R-:W-:Y:S01]  /*12d0*/  UPRMT UR5, UR6, 0x654, UR5 ;  /* 0x0000065406057896 */ /* 0x008fe20008000005 */
[----:B------:R-:W-:Y:S01]  /*12e0*/  HFMA2 R152, -R152, UR7.H0_H0, R50.H0_H0 ;  /* 0x2000000798987c31 */ /* 0x000fe20008040132 */
                                                                                                /* 0x0000009d309a7241 */
                                                                                                /* 0x000fe20000000070 */
[----:B------:R-:W-:Y:S01]  /*1300*/  ULDC UR6, c[0x0][0x25c] ;  /* 0x0000970000067ab9 */ /* 0x000fe20000000800 */
                                                                                                /* 0x0000009d30a17241 */
                                                                                                /* 0x000fc60000010070 */
[----:B------:R-:W3:Y:S01]  /*1320*/  LDC.64 R82, c[0x0][0x290] ;  /* 0x0000a400ff527b82 */ /* 0x000ee20000000a00 */
[----:B0-----:R-:W-:-:S07]  /*1330*/  HSET2.BF.GE.AND R144, R47.H0_H0, R144, PT ;  /* 0x000000902f907233 */ /* 0x001fce0003806880 */
[----:B------:R-:W0:Y:S01]  /*1340*/  LDC R151, c[0x0][0x29c] ;  /* 0x0000a700ff977b82 */ /* 0x000e220000000800 */
[----:B-1----:R-:W-:Y:S02]  /*1350*/  IDP.2A.LO.S16.S8 R143, R147, UR8, R148 ;  /* 0x00000008938f7c26 */ /* 0x002fe40008001694 */
[----:B------:R-:W-:Y:S01]  /*1360*/  HFMA2 R144, -R144, UR7.H0_H0, R50.H0_H0 ;  /* 0x2000000790907c31 */ /* 0x000fe20008040132 */
                                                                                                /* 0x0000009d309d7241 */
                                                                                                /* 0x000fc80000018070 */
[----:B------:R-:W1:Y:S01]  /*1380*/  LDC R149, c[0x0][0x2a0] ;  /* 0x0000a800ff957b82 */ /* 0x000e620000000800 */
[----:B--2---:R-:W-:-:S07]  /*1390*/  IDP.2A.HI.S16.S8 R142, R147, UR9, R142 ;  /* 0x00000009938e7c26 */ /* 0x004fce000800368e */
[----:B------:R-:W2:Y:S01]  /*13a0*/  LDC R145, c[0x0][0x2a8] ;  /* 0x0000aa00ff917b82 */ /* 0x000ea20000000800 */
[C---:B---3--:R-:W-:Y:S01]  /*13b0*/  IDP.2A.LO.S16.S8 R82, R152.reuse, UR8, R82 ;  /* 0x0000000898527c26 */ /* 0x048fe20008001652 */
[----:B------:R-:W-:Y:S01]  /*13c0*/  LDS R147, [R143+UR5] ;  /* 0x000000058f937984 */ /* 0x000fe20008000800 */
[----:B------:R-:W-:-:S05]  /*13d0*/  IDP.2A.HI.S16.S8 R152, R152, UR9, R83 ;  /* 0x0000000998987c26 */ /* 0x000fca0008003653 */
[----:B------:R-:W3:Y:S01]  /*13e0*/  LDC R113, c[0x0][0x2ac] ;  /* 0x0000ab00ff717b82 */ /* 0x000ee20000000800 */
[----:B------:R-:W4:Y:S01]  /*13f0*/  LDS R148, [R142+UR5] ;  /* 0x000000058e947984 */ /* 0x000f220008000800 */
[----:B0-----:R-:W-:Y:S01]  /*1400*/  IDP.2A.LO.S16.S8 R151, R146, UR8, R151 ;  /* 0x0000000892977c26 */ /* 0x001fe20008001697 */
[----:B------:R-:W-:Y:S01]  /*1410*/  UIADD3 UR4, UR4, 0x1, URZ ;  /* 0x0000000104047890 */ /* 0x000fe2000fffe03f */
[----:B------:R-:W-:-:S03]  /*1420*/  ULDC UR12, c[0x0][0x228] ;  /* 0x00008a00000c7ab9 */ /* 0x000fc60000000800 */
[----:B------:R-:W-:Y:S01]  /*1430*/  LDS R156, [R151+UR5] ;  /* 0x00000005979c7984 */ /* 0x000fe20008000800 */
[----:B-1----:R-:W-:-:S05]  /*1440*/  IDP.2A.HI.S16.S8 R149, R146, UR9, R149 ;  /* 0x0000000992957c26 */ /* 0x002fca0008003695 */
[----:B------:R-:W0:Y:S01]  /*1450*/  LDS R159, [R149+UR5] ;  /* 0x00000005959f7984 */ /* 0x000e220008000800 */
[----:B--2---:R-:W-:-:S05]  /*1460*/  IDP.2A.LO.S16.S8 R150, R144, UR8, R145 ;  /* 0x0000000890967c26 */ /* 0x004fca0008001691 */
[----:B------:R-:W-:Y:S01]  /*1470*/  LDS R145, [R150+UR5] ;  /* 0x0000000596917984 */ /* 0x000fe20008000800 */
[----:B---3--:R-:W-:-:S03]  /*1480*/  IDP.2A.HI.S16.S8 R83, R144, UR9, R113 ;  /* 0x0000000990537c26 */ /* 0x008fc60008003671 */
[----:B------:R-:W-:Y:S04]  /*1490*/  LDS R144, [R82+UR5] ;  /* 0x0000000552907984 */ /* 0x000fe80008000800 */
[----:B------:R-:W1:Y:S04]  /*14a0*/  LDS R113, [R152+UR5] ;  /* 0x0000000598717984 */ /* 0x000e680008000800 */
[----:B------:R-:W2:Y:S01]  /*14b0*/  LDS R146, [R83+UR5] ;  /* 0x0000000553927984 */ /* 0x000ea20008000800 */
[C-C-:B----4-:R-:W-:Y:S02]  /*14c0*/  PRMT R163, R147.reuse, 0x5410, R148.reuse ;  /* 0x0000541093a37816 */ /* 0x150fe40000000094 */
[----:B------:R-:W-:-:S04]  /*14d0*/  PRMT R147, R147, 0x7632, R148 ;  /* 0x0000763293937816 */ /* 0x000fc80000000094 */
[----:B------:R-:W-:Y:S02]  /*14e0*/  HFMA2.MMA R155, R163, 1, 1, -R155 ;  /* 0x3c003c00a39b7835 */ /* 0x000fe4000010009b */
[----:B------:R-:W-:Y:S01]  /*14f0*/  HFMA2.MMA R154, R147, 1, 1, -R154 ;  /* 0x3c003c00939a7835 */ /* 0x000fe2000010009a */
[----:B0-----:R-:W-:-:S06]  /*1500*/  PRMT R49, R156, 0x7632, R159 ;  /* 0x000076329c317816 */ /* 0x001fcc000000009f */
[----:B------:R-:W-:-:S03]  /*1510*/  HFMA2.MMA R161, R49, 1, 1, -R161 ;  /* 0x3c003c0031a17835 */ /* 0x000fc600001000a1 */
[----:B------:R-:W-:Y:S01]  /*1520*/  IMAD.MOV.U32 R49, RZ, RZ, R154 ;  /* 0x000000ffff317224 */ /* 0x000fe200078e009a */
[C-C-:B-1----:R-:W-:Y:S02]  /*1530*/  PRMT R148, R144.reuse, 0x5410, R113.reuse ;  /* 0x0000541090947816 */ /* 0x142fe40000000071 */
[----:B------:R-:W-:Y:S02]  /*1540*/  PRMT R144, R144, 0x7632, R113 ;  /* 0x0000763290907816 */ /* 0x000fe40000000071 */
[----:B------:R-:W-:Y:S01]  /*1550*/  PRMT R113, R156, 0x5410, R159 ;  /* 0x000054109c717816 */ /* 0x000fe2000000009f */
[----:B------:R-:W-:Y:S01]  /*1560*/  HADD2 R153, R148, -R153 ;  /* 0x8000009994997230 */ /* 0x000fe20000000000 */
[C-C-:B--2---:R-:W-:Y:S01]  /*1570*/  PRMT R112, R145.reuse, 0x5410, R146.reuse ;  /* 0x0000541091707816 */ /* 0x144fe20000000092 */
[----:B------:R-:W-:Y:S01]  /*1580*/  HADD2 R162, R144, -R162 ;  /* 0x800000a290a27230 */ /* 0x000fe20000000000 */
[----:B------:R-:W-:Y:S01]  /*1590*/  PRMT R48, R145, 0x7632, R146 ;  /* 0x0000763291307816 */ /* 0x000fe20000000092 */
[----:B------:R-:W-:Y:S01]  /*15a0*/  IMAD.MOV.U32 R156, RZ, RZ, R161 ;  /* 0x000000ffff9c7224 */ /* 0x000fe200078e00a1 */
[----:B------:R-:W-:Y:S01]  /*15b0*/  HFMA2.MMA R160, R113, 1, 1, -R160 ;  /* 0x3c003c0071a07835 */ /* 0x000fe200001000a0 */
[----:B------:R-:W-:-:S02]  /*15c0*/  IMAD.MOV.U32 R113, RZ, RZ, R155 ;  /* 0x000000ffff717224 */ /* 0x000fc400078e009b */
[----:B------:R-:W-:Y:S02]  /*15d0*/  HADD2 R158, R112, -R158 ;  /* 0x8000009e709e7230 */ /* 0x000fe40000000000 */
[----:B------:R-:W-:Y:S02]  /*15e0*/  IMAD.MOV.U32 R144, RZ, RZ, R153 ;  /* 0x000000ffff907224 */ /* 0x000fe400078e0099 */
[----:B------:R-:W-:-:S03]  /*15f0*/  HADD2 R157, R48, -R157 ;  /* 0x8000009d309d7230 */ /* 0x000fc60000000000 */
                                                                                                /* 0x0000009071917242 */
                                                                                                /* 0x000fe400000017ff */
                                                                                                /* 0x0000009071707241 */
                                                                                                /* 0x000fe200000003ff */
[----:B------:R-:W-:Y:S01]  /*1620*/  IMAD.MOV.U32 R146, RZ, RZ, R160 ;  /* 0x000000ffff927224 */ /* 0x000fe200078e00a0 */
                                                                                                /* 0x0000009071907241 */
                                                                                                /* 0x000fe20000001091 */
[----:B------:R-:W-:-:S05]  /*1640*/  IMAD.MOV.U32 R113, RZ, RZ, R158 ;  /* 0x000000ffff717224 */ /* 0x000fca00078e009e */
                                                                                                /* 0x0000007192917242 */
                                                                                                /* 0x000fe40000109791 */
                                                                                                /* 0x0000007192937241 */
                                                                                                /* 0x000fe400000003ff */
                                                                                                /* 0x0000007192717241 */
                                                                                                /* 0x000fe20000009091 */
[----:B------:R-:W-:Y:S02]  /*1680*/  IMAD.MOV.U32 R146, RZ, RZ, R162 ;  /* 0x000000ffff927224 */ /* 0x000fe400078e00a2 */
[----:B------:R-:W-:-:S03]  /*1690*/  IMAD R112, R147, 0x10, R112 ;  /* 0x0000001093707824 */ /* 0x000fc600078e0270 */
                                                                                                /* 0x0000009231947242 */
                                                                                                /* 0x000fe400000017ff */
                                                                                                /* 0x0000009231307241 */
                                                                                                /* 0x000fe400000003ff */
                                                                                                /* 0x0000009231937241 */
                                                                                                /* 0x000fe20000001094 */
[----:B------:R-:W-:Y:S01]  /*16d0*/  IMAD.MOV.U32 R49, RZ, RZ, R157 ;  /* 0x000000ffff317224 */ /* 0x000fe200078e009d */
[----:B------:R-:W0:Y:S04]  /*16e0*/  POPC R146, R112 ;  /* 0x0000007000927309 */ /* 0x000e280000000000 */
                                                                                                /* 0x000000319c947242 */
                                                                                                /* 0x000fc40000109794 */
                                                                                                /* 0x000000319c9f7241 */
                                                                                                /* 0x000fe400000003ff */
                                                                                                /* 0x000000319c317241 */
                                                                                                /* 0x000fe40000009094 */
                                                                                                /* 0x00000071909c7242 */
                                                                                                /* 0x000fe200000017ff */
[----:B------:R-:W-:-:S03]  /*1730*/  IMAD R48, R159, 0x10, R48 ;  /* 0x000000109f307824 */ /* 0x000fc600078e0230 */
                                                                                                /* 0x0000007190907241 */
                                                                                                /* 0x000fe4000000109c */
                                                                                                /* 0x0000003193717242 */
                                                                                                /* 0x000fe400000017ff */
[----:B0-----:R-:W-:Y:S02]  /*1760*/  LOP3.LUT R146, R146, 0x1, RZ, 0xc0, !PT ;  /* 0x0000000192927812 */ /* 0x001fe400078ec0ff */
                                                                                                /* 0x0000003193317241 */
                                                                                                /* 0x000fe40000001071 */
                                                                                                /* 0x200000ff94947241 */
                                                                                                /* 0x000fe40000001071 */
[----:B------:R-:W0:Y:S01]  /*1790*/  LDC R113, c[0x0][0x230] ;  /* 0x00008c00ff717b82 */ /* 0x000e220000000800 */
                                                                                                /* 0x200000ff91917241 */
                                                                                                /* 0x000fc4000000109c */
[----:B------:R-:W-:Y:S01]  /*17b0*/  ISETP.NE.U32.AND P0, PT, R146, 0x1, PT ;  /* 0x000000019200780c */ /* 0x000fe20003f05070 */
[----:B------:R-:W-:Y:S01]  /*17c0*/  IMAD.SHL.U32 R148, R148, 0x2, RZ ;  /* 0x0000000294947824 */ /* 0x000fe200078e00ff */
[----:B------:R-:W1:Y:S01]  /*17d0*/  POPC R146, R48 ;  /* 0x0000003000927309 */ /* 0x000e620000000000 */
[----:B------:R-:W-:Y:S01]  /*17e0*/  IMAD.SHL.U32 R145, R145, 0x2, RZ ;  /* 0x0000000291917824 */ /* 0x000fe200078e00ff */
[----:B------:R-:W-:Y:S02]  /*17f0*/  SEL R147, R165, 0xa820a820, !P0 ;  /* 0xa820a820a5937807 */ /* 0x000fe40004000000 */
[----:B------:R-:W-:Y:S02]  /*1800*/  LOP3.LUT R148, R148, 0x1e, RZ, 0xc0, !PT ;  /* 0x0000001e94947812 */ /* 0x000fe400078ec0ff */
[----:B------:R-:W-:Y:S02]  /*1810*/  LOP3.LUT R145, R145, 0x1e, RZ, 0xc0, !PT ;  /* 0x0000001e91917812 */ /* 0x000fe400078ec0ff */
                                                                                                /* 0x4040009393707241 */
                                                                                                /* 0x000fc40000000070 */
        /* <DEDUP_REMOVED lines=9> */
                                                                                                /* 0x4040003131927241 */
                                                                                                /* 0x000fe40000000030 */
[----:B------:R-:W-:Y:S02]  /*18d0*/  HMNMX2 R49, |R145|, 65504, 65504, PT ;  /* 0x7bff7bff91317840 */ /* 0x000fe40003800200 */
[----:B------:R-:W-:Y:S02]  /*18e0*/  HMNMX2 R48, |R144|, 65504, 65504, PT ;  /* 0x7bff7bff90307840 */ /* 0x000fe40003800200 */
[----:B------:R-:W-:-:S02]  /*18f0*/  SHF.L.U32 R145, R164, R148, RZ ;  /* 0x00000094a4917219 */ /* 0x000fc400000006ff */
[----:B------:R-:W-:Y:S02]  /*1900*/  LOP3.LUT R159, R49, 0x80008000, RZ, 0xfc, !PT ;  /* 0x80008000319f7812 */ /* 0x000fe400078efcff */
[----:B------:R-:W-:Y:S02]  /*1910*/  LOP3.LUT R145, R145, R146, RZ, 0xfc, !PT ;  /* 0x0000009291917212 */ /* 0x000fe400078efcff */
[----:B------:R-:W-:Y:S02]  /*1920*/  LOP3.LUT R156, R48, 0x80008000, RZ, 0xfc, !PT ;  /* 0x80008000309c7812 */ /* 0x000fe400078efcff */
                                                                                                /* 0x0000009f31927241 */
                                                                                                /* 0x000fe40000000070 */
                                                                                                /* 0x0000009c30907241 */
                                                                                                /* 0x000fc60000000091 */
[----:B------:R-:W-:-:S03]  /*1950*/  HADD2 R155, R155, R146 ;  /* 0x000000929b9b7230 */ /* 0x000fc60000000000 */
[----:B------:R-:W-:-:S10]  /*1960*/  HFMA2.MMA R154, R154, 1, 1, R144 ;  /* 0x3c003c009a9a7835 */ /* 0x000fd40000000090 */
[C-C-:B------:R-:W-:Y:S02]  /*1970*/  PRMT R144, R155.reuse, 0x5410, R154.reuse ;  /* 0x000054109b907816 */ /* 0x140fe4000000009a */
[----:B------:R-:W-:Y:S02]  /*1980*/  PRMT R154, R155, 0x7632, R154 ;  /* 0x000076329b9a7816 */ /* 0x000fe4000000009a */
                                                                                                /* 0x0000009c309b7241 */
                                                                                                /* 0x000fe20000010091 */
[----:B------:R0:W-:Y:S04]  /*19a0*/  STS [R143+UR5], R144 ;  /* 0x000000908f007988 */ /* 0x0001e80008000805 */
[----:B------:R1:W-:Y:S01]  /*19b0*/  STS [R142+UR5], R154 ;  /* 0x0000009a8e007988 */ /* 0x0003e20008000805 */
[----:B------:R-:W-:Y:S01]  /*19c0*/  HFMA2.MMA R155, R161, 1, 1, R155 ;  /* 0x3c003c00a19b7835 */ /* 0x000fe2000000009b */
[----:B0-----:R-:W-:-:S02]  /*19d0*/  SHF.R.U32.HI R143, RZ, 0x15, R119 ;  /* 0x00000015ff8f7819 */ /* 0x001fc40000011677 */
                                                                                                /* 0x0000009c308e7241 */
                                                                                                /* 0x002fe40000008091 */
                                                                                                /* 0x0000009f319a7241 */
                                                                                                /* 0x000fe40000008070 */
                                                                                                /* 0x0000009c309c7241 */
                                                                                                /* 0x000fe40000018091 */
[----:B------:R-:W-:Y:S01]  /*1a10*/  HFMA2.MMA R142, R162, 1, 1, R142 ;  /* 0x3c003c00a28e7835 */ /* 0x000fe2000000008e */
[----:B------:R-:W-:Y:S01]  /*1a20*/  HADD2 R153, R153, R154 ;  /* 0x0000009a99997230 */ /* 0x000fe20000000000 */
                                                                                                /* 0x0000009f319a7241 */
                                                                                                /* 0x000fe20000010070 */
[----:B------:R-:W0:Y:S01]  /*1a40*/  LDC R162, c[0x0][0x2e0] ;  /* 0x0000b800ffa27b82 */ /* 0x000e220000000800 */
                                                                                                /* 0x0000009f319f7241 */
                                                                                                /* 0x000fe20000018070 */
[----:B------:R-:W-:Y:S01]  /*1a60*/  HFMA2.MMA R156, R157, 1, 1, R156 ;  /* 0x3c003c009d9c7835 */ /* 0x000fe2000000009c */
[----:B------:R-:W-:Y:S01]  /*1a70*/  LOP3.LUT R143, R143, 0x3e, RZ, 0xc0, !PT ;  /* 0x0000003e8f8f7812 */ /* 0x000fe200078ec0ff */
[----:B------:R-:W-:Y:S01]  /*1a80*/  HADD2 R154, R160, R154 ;  /* 0x0000009aa09a7230 */ /* 0x000fe20000000000 */
[----:B------:R-:W-:Y:S01]  /*1a90*/  LOP3.LUT R112, R112, 0xffff, RZ, 0xc0, !PT ;  /* 0x0000ffff70707812 */ /* 0x000fe200078ec0ff */
[----:B------:R-:W-:Y:S01]  /*1aa0*/  HADD2 R158, R158, R159 ;  /* 0x0000009f9e9e7230 */ /* 0x000fe20000000000 */
[C-C-:B------:R-:W-:Y:S01]  /*1ab0*/  PRMT R160, R153.reuse, 0x5410, R142.reuse ;  /* 0x0000541099a07816 */ /* 0x140fe2000000008e */
[----:B------:R-:W1:Y:S01]  /*1ac0*/  LDC R157, c[0x0][0x2d0] ;  /* 0x0000b400ff9d7b82 */ /* 0x000e620000000800 */
[----:B------:R-:W-:-:S02]  /*1ad0*/  PRMT R142, R153, 0x7632, R142 ;  /* 0x00007632998e7816 */ /* 0x000fc4000000008e */
[----:B------:R-:W-:Y:S01]  /*1ae0*/  SHF.L.U32 R146, R164, R143, RZ ;  /* 0x0000008fa4927219 */ /* 0x000fe200000006ff */
[----:B------:R2:W-:Y:S01]  /*1af0*/  STS [R82+UR5], R160 ;  /* 0x000000a052007988 */ /* 0x0005e20008000805 */
[----:B------:R-:W-:Y:S01]  /*1b00*/  IMAD.SHL.U32 R143, R119, 0x2, RZ ;  /* 0x00000002778f7824 */ /* 0x000fe200078e00ff */
[----:B------:R-:W-:Y:S02]  /*1b10*/  PRMT R112, R145, 0x1054, R112 ;  /* 0x0000105491707816 */ /* 0x000fe40000000070 */
[----:B------:R3:W-:Y:S02]  /*1b20*/  STS [R152+UR5], R142 ;  /* 0x0000008e98007988 */ /* 0x0007e40008000805 */
[----:B------:R-:W-:Y:S02]  /*1b30*/  LOP3.LUT R146, R146, 0xaaaaa, R143, 0xf8, !PT ;  /* 0x000aaaaa92927812 */ /* 0x000fe400078ef88f */
[C-C-:B--2---:R-:W-:Y:S01]  /*1b40*/  PRMT R82, R154.reuse, 0x5410, R155.reuse ;  /* 0x000054109a527816 */ /* 0x144fe2000000009b */
[----:B------:R-:W2:Y:S01]  /*1b50*/  LDC R160, c[0x0][0x2dc] ;  /* 0x0000b700ffa07b82 */ /* 0x000ea20000000800 */
[----:B------:R-:W-:-:S02]  /*1b60*/  PRMT R154, R154, 0x7632, R155 ;  /* 0x000076329a9a7816 */ /* 0x000fc4000000009b */
                                                                                                /* 0x000000936f007241 */
                                                                                                /* 0x000fe20000000092 */
[----:B------:R4:W-:Y:S01]  /*1b80*/  STS [R151+UR5], R82 ;  /* 0x0000005297007988 */ /* 0x0009e20008000805 */
                                                                                                /* 0x000000936fa37241 */
                                                                                                /* 0x000fe40000008092 */
                                                                                                /* 0x000000936f8f7241 */
                                                                                                /* 0x000fe20000010092 */
[----:B---3--:R-:W3:Y:S01]  /*1bb0*/  LDC R142, c[0x0][0x2bc] ;  /* 0x0000af00ff8e7b82 */ /* 0x008ee20000000800 */
[----:B------:R-:W-:Y:S01]  /*1bc0*/  STS [R149+UR5], R154 ;  /* 0x0000009a95007988 */ /* 0x000fe20008000805 */
                                                                                                /* 0x000000936f907241 */
                                                                                                /* 0x000fe40000018092 */
                                                                                                /* 0x000000936f6f7241 */
                                                                                                /* 0x000fe40000020092 */
[----:B----4-:R-:W-:-:S02]  /*1bf0*/  PRMT R82, R158, 0x5410, R156 ;  /* 0x000054109e527816 */ /* 0x010fc4000000009c */
[----:B------:R-:W-:Y:S01]  /*1c00*/  PRMT R156, R158, 0x7632, R156 ;  /* 0x000076329e9c7816 */ /* 0x000fe2000000009c */
[----:B------:R-:W4:Y:S01]  /*1c10*/  LDC R151, c[0x0][0x2c8] ;  /* 0x0000b200ff977b82 */ /* 0x000f220000000800 */
[----:B------:R-:W-:Y:S01]  /*1c20*/  SHF.R.U32.HI R146, RZ, 0x1a, R119 ;  /* 0x0000001aff927819 */ /* 0x000fe20000011677 */
[----:B------:R5:W-:Y:S03]  /*1c30*/  STS [R150+UR5], R82 ;  /* 0x0000005296007988 */ /* 0x000be60008000805 */
[----:B------:R-:W-:Y:S01]  /*1c40*/  LOP3.LUT R146, R146, 0x3e, RZ, 0xc0, !PT ;  /* 0x0000003e92927812 */ /* 0x000fe200078ec0ff */
[----:B------:R0:W-:Y:S02]  /*1c50*/  STS [R83+UR5], R156 ;  /* 0x0000009c53007988 */ /* 0x0001e40008000805 */
[----:B------:R-:W1:Y:S01]  /*1c60*/  LDC R152, c[0x0][0x2d4] ;  /* 0x0000b500ff987b82 */ /* 0x000e620000000800 */
[----:B------:R-:W-:-:S04]  /*1c70*/  SHF.L.U32 R146, R164, R146, RZ ;  /* 0x00000092a4927219 */ /* 0x000fc800000006ff */
[----:B------:R-:W-:Y:S02]  /*1c80*/  LOP3.LUT R164, R146, 0xaaaaa, R119, 0xf8, !PT ;  /* 0x000aaaaa92a47812 */ /* 0x000fe400078ef877 */
[C---:B---3--:R-:W-:Y:S01]  /*1c90*/  HSET2.BF.GE.AND R142, R47.reuse.H0_H0, R142, PT ;  /* 0x0000008e2f8e7233 */ /* 0x048fe20003806880 */
[----:B-----5:R-:W3:Y:S01]  /*1ca0*/  LDC R150, c[0x0][0x2b0] ;  /* 0x0000ac00ff967b82 */ /* 0x020ee20000000800 */
                                                                                                /* 0x000000a56e947241 */
                                                                                                /* 0x000fe400000000a4 */
                                                                                                /* 0x000000a56e937241 */
                                                                                                /* 0x000fe200000080a4 */
[----:B------:R-:W-:Y:S01]  /*1cd0*/  HFMA2 R149, -R142, UR7.H0_H0, R50.H0_H0 ;  /* 0x200000078e957c31 */ /* 0x000fe20008040132 */
                                                                                                /* 0x000000a56e777241 */
                                                                                                /* 0x000fe400000100a4 */
                                                                                                /* 0x000000a56e927241 */
                                                                                                /* 0x000fe200000180a4 */
[----:B0-----:R-:W0:Y:S01]  /*1d00*/  LDC.64 R82, c[0x0][0x2c0] ;  /* 0x0000b000ff527b82 */ /* 0x001e220000000a00 */
[----:B----4-:R-:W-:-:S02]  /*1d10*/  HSET2.BF.GE.AND R142, R47.H0_H0, R151, PT ;  /* 0x000000972f8e7233 */ /* 0x010fc40003806880 */
                                                                                                /* 0x000000a56e6e7241 */
                                                                                                /* 0x000fc600000200a4 */
[----:B------:R-:W-:Y:S02]  /*1d30*/  HFMA2 R142, -R142, UR7.H0_H0, R50.H0_H0 ;  /* 0x200000078e8e7c31 */ /* 0x000fe40008040132 */
[----:B------:R-:W4:Y:S01]  /*1d40*/  LDC R154, c[0x0][0x2b4] ;  /* 0x0000ad00ff9a7b82 */ /* 0x000f220000000800 */
[----:B-1----:R-:W-:-:S05]  /*1d50*/  HSET2.BF.GE.AND R152, R47.H0_H0, R152, PT ;  /* 0x000000982f987233 */ /* 0x002fca0003806880 */
[----:B------:R-:W-:Y:S02]  /*1d60*/  HFMA2 R153, -R152, UR7.H0_H0, R50.H0_H0 ;  /* 0x2000000798997c31 */ /* 0x000fe40008040132 */
[----:B------:R-:W1:Y:S01]  /*1d70*/  LDC R155, c[0x0][0x2b8] ;  /* 0x0000ae00ff9b7b82 */ /* 0x000e620000000800 */
[----:B---3--:R-:W-:-:S05]  /*1d80*/  HSET2.BF.GE.AND R150, R47.H0_H0, R150, PT ;  /* 0x000000962f967233 */ /* 0x008fca0003806880 */
[----:B------:R-:W-:Y:S02]  /*1d90*/  HFMA2 R151, -R150, UR7.H0_H0, R50.H0_H0 ;  /* 0x2000000796977c31 */ /* 0x000fe40008040132 */
[----:B------:R-:W3:Y:S01]  /*1da0*/  LDC R158, c[0x0][0x2d8] ;  /* 0x0000b600ff9e7b82 */ /* 0x000ee20000000800 */
[----:B0-----:R-:W-:-:S07]  /*1db0*/  IDP.2A.LO.S16.S8 R82, R149, UR8, R82 ;  /* 0x0000000895527c26 */ /* 0x001fce0008001652 */
[----:B------:R-:W-:Y:S08]  /*1dc0*/  BAR.SYNC 0x0 ;  /* 0x000000ff0000791d */ /* 0x000ff00000000000 */
[----:B------:R-:W0:Y:S01]  /*1dd0*/  LDC R156, c[0x0][0x2cc] ;  /* 0x0000b300ff9c7b82 */ /* 0x000e220000000800 */
[----:B------:R-:W-:Y:S01]  /*1de0*/  IDP.2A.HI.S16.S8 R149, R149, UR9, R83 ;  /* 0x0000000995957c26 */ /* 0x000fe20008003653 */
[----:B------:R-:W-:Y:S01]  /*1df0*/  LDS R159, [R82+UR5] ;  /* 0x00000005529f7984 */ /* 0x000fe20008000800 */
[----:B----4-:R-:W-:-:S02]  /*1e00*/  IDP.2A.LO.S16.S8 R83, R151, UR8, R154 ;  /* 0x0000000897537c26 */ /* 0x010fc4000800169a */
[----:B-1----:R-:W-:-:S03]  /*1e10*/  IDP.2A.HI.S16.S8 R151, R151, UR9, R155 ;  /* 0x0000000997977c26 */ /* 0x002fc6000800369b */
[----:B------:R-:W1:Y:S02]  /*1e20*/  LDC R164, c[0x0][0x2e8] ;  /* 0x0000ba00ffa47b82 */ /* 0x000e640000000800 */
[----:B------:R-:W-:Y:S01]  /*1e30*/  LDS R161, [R151+UR5] ;  /* 0x0000000597a17984 */ /* 0x000fe20008000800 */
[C---:B---3--:R-:W-:Y:S02]  /*1e40*/  IDP.2A.LO.S16.S8 R152, R153.reuse, UR8, R158 ;  /* 0x0000000899987c26 */ /* 0x048fe4000800169e */
[----:B--2---:R-:W-:Y:S02]  /*1e50*/  IDP.2A.HI.S16.S8 R153, R153, UR9, R160 ;  /* 0x0000000999997c26 */ /* 0x004fe400080036a0 */
[----:B------:R-:W2:Y:S01]  /*1e60*/  LDS R160, [R83+UR5] ;  /* 0x0000000553a07984 */ /* 0x000ea20008000800 */
[----:B0-----:R-:W-:-:S03]  /*1e70*/  IDP.2A.LO.S16.S8 R150, R142, UR8, R156 ;  /* 0x000000088e967c26 */ /* 0x001fc6000800169c */
[----:B------:R-:W-:Y:S01]  /*1e80*/  LDS R158, [R152+UR5] ;  /* 0x00000005989e7984 */ /* 0x000fe20008000800 */
[----:B------:R-:W-:-:S03]  /*1e90*/  IDP.2A.HI.S16.S8 R142, R142, UR9, R157 ;  /* 0x000000098e8e7c26 */ /* 0x000fc6000800369d */
[----:B------:R-:W0:Y:S04]  /*1ea0*/  LDS R157, [R149+UR5] ;  /* 0x00000005959d7984 */ /* 0x000e280008000800 */
[----:B------:R-:W-:Y:S04]  /*1eb0*/  LDS R154, [R150+UR5] ;  /* 0x00000005969a7984 */ /* 0x000fe80008000800 */
[----:B------:R-:W3:Y:S04]  /*1ec0*/  LDS R155, [R142+UR5] ;  /* 0x000000058e9b7984 */ /* 0x000ee80008000800 */
[----:B------:R-:W4:Y:S01]  /*1ed0*/  LDS R156, [R153+UR5] ;  /* 0x00000005999c7984 */ /* 0x000f220008000800 */
[----:B--2---:R-:W-:-:S02]  /*1ee0*/  PRMT R145, R160, 0x5410, R161 ;  /* 0x00005410a0917816 */ /* 0x004fc400000000a1 */
[----:B------:R-:W-:-:S06]  /*1ef0*/  PRMT R160, R160, 0x7632, R161 ;  /* 0x00007632a0a07816 */ /* 0x000fcc00000000a1 */
[----:B------:R-:W-:Y:S01]  /*1f00*/  HFMA2.MMA R148, R160, 1, 1, -R148 ;  /* 0x3c003c00a0947835 */ /* 0x000fe20000100094 */
[C-C-:B0-----:R-:W-:Y:S01]  /*1f10*/  PRMT R161, R159.reuse, 0x5410, R157.reuse ;  /* 0x000054109fa17816 */ /* 0x141fe2000000009d */
[----:B------:R-:W0:Y:S01]  /*1f20*/  LDC R160, c[0x0][0x2e4] ;  /* 0x0000b900ffa07b82 */ /* 0x000e220000000800 */
[----:B------:R-:W-:Y:S02]  /*1f30*/  PRMT R157, R159, 0x7632, R157 ;  /* 0x000076329f9d7816 */ /* 0x000fe4000000009d */
[C-C-:B---3--:R-:W-:Y:S02]  /*1f40*/  PRMT R159, R154.reuse, 0x5410, R155.reuse ;  /* 0x000054109a9f7816 */ /* 0x148fe4000000009b */
[----:B------:R-:W-:Y:S02]  /*1f50*/  PRMT R155, R154, 0x7632, R155 ;  /* 0x000076329a9b7816 */ /* 0x000fe4000000009b */
[C-C-:B----4-:R-:W-:Y:S02]  /*1f60*/  PRMT R154, R158.reuse, 0x5410, R156.reuse ;  /* 0x000054109e9a7816 */ /* 0x150fe4000000009c */
[----:B------:R-:W-:Y:S01]  /*1f70*/  PRMT R156, R158, 0x7632, R156 ;  /* 0x000076329e9c7816 */ /* 0x000fe2000000009c */
[----:B------:R-:W-:Y:S01]  /*1f80*/  HADD2 R158, R145, -R0 ;  /* 0x80000000919e7230 */ /* 0x000fe20000000000 */
[----:B------:R-:W-:Y:S01]  /*1f90*/  HSET2.BF.GE.AND R145, R47.H0_H0, R162, PT ;  /* 0x000000a22f917233 */ /* 0x000fe20003806880 */
[----:B------:R-:W-:Y:S01]  /*1fa0*/  HADD2 R161, R161, -R163 ;  /* 0x800000a3a1a17230 */ /* 0x000fe20000000000 */
[----:B------:R-:W-:Y:S01]  /*1fb0*/  HFMA2.MMA R147, R157, 1, 1, -R147 ;  /* 0x3c003c009d937835 */ /* 0x000fe20000100093 */
[----:B------:R-:W-:Y:S01]  /*1fc0*/  HADD2 R143, R159, -R143 ;  /* 0x8000008f9f8f7230 */ /* 0x000fe20000000000 */
[----:B------:R-:W-:Y:S01]  /*1fd0*/  HFMA2.MMA R119, R155, 1, 1, -R119 ;  /* 0x3c003c009b777835 */ /* 0x000fe20000100077 */
[----:B------:R-:W-:Y:S01]  /*1fe0*/  HFMA2 R145, -R145, UR7.H0_H0, R50.H0_H0 ;  /* 0x2000000791917c31 */ /* 0x000fe20008040132 */
[----:B------:R-:W-:Y:S01]  /*1ff0*/  HFMA2.MMA R146, R156, 1, 1, -R146 ;  /* 0x3c003c009c927835 */ /* 0x000fe20000100092 */
[----:B------:R-:W-:-:S02]  /*2000*/  HADD2 R144, R154, -R144 ;  /* 0x800000909a907230 */ /* 0x000fc40000000000 */
[----:B------:R-:W-:Y:S01]  /*2010*/  IMAD.MOV.U32 R165, RZ, RZ, 0x9080000 ;  /* 0x09080000ffa57424 */ /* 0x000fe200078e00ff */
[----:B------:R2:W5:Y:S01]  /*2020*/  LDL.LU R0, [R1+0x38] ;  /* 0x0000380001007983 */ /* 0x0005620000300800 */
[C---:B0-----:R-:W-:Y:S01]  /*2030*/  IDP.2A.LO.S16.S8 R160, R145.reuse, UR8, R160 ;  /* 0x0000000891a07c26 */ /* 0x041fe200080016a0 */
[----:B------:R-:W-:Y:S01]  /*2040*/  UISETP.NE.AND UP0, UPT, UR6, 0x4, UPT ;  /* 0x000000040600788c */ /* 0x000fe2000bf05270 */
[----:B-1----:R-:W-:Y:S02]  /*2050*/  IDP.2A.HI.S16.S8 R145, R145, UR9, R164 ;  /* 0x0000000991917c26 */ /* 0x002fe400080036a4 */
[----:B------:R-:W-:Y:S01]  /*2060*/  IMAD.MOV.U32 R155, RZ, RZ, R158 ;  /* 0x000000ffff9b7224 */ /* 0x000fe200078e009e */
[----:B------:R-:W-:Y:S01]  /*2070*/  LDS R162, [R160+UR5] ;  /* 0x00000005a0a27984 */ /* 0x000fe20008000800 */
[----:B------:R-:W-:Y:S02]  /*2080*/  IMAD.MOV.U32 R156, RZ, RZ, R161 ;  /* 0x000000ffff9c7224 */ /* 0x000fe400078e00a1 */
[----:B------:R-:W-:Y:S01]  /*2090*/  IMAD.MOV.U32 R164, RZ, RZ, 0x28a028a ;  /* 0x028a028affa47424 */ /* 0x000fe200078e00ff */
[----:B------:R-:W0:Y:S02]  /*20a0*/  LDS R163, [R145+UR5] ;  /* 0x0000000591a37984 */ /* 0x000e240008000800 */
[----:B0-----:R-:W-:-:S02]  /*20b0*/  PRMT R157, R162, 0x5410, R163 ;  /* 0x00005410a29d7816 */ /* 0x001fc400000000a3 */
[----:B------:R-:W-:-:S03]  /*20c0*/  PRMT R162, R162, 0x7632, R163 ;  /* 0x00007632a2a27816 */ /* 0x000fc600000000a3 */
[----:B------:R-:W-:Y:S01]  /*20d0*/  HADD2 R157, R157, -R111 ;  /* 0x8000006f9d9d7230 */ /* 0x000fe20000000000 */
                                                                                                /* 0x0000009c9b6f7241 */
                                                                                                /* 0x000fe400000003ff */
[----:B------:R-:W-:Y:S01]  /*20f0*/  HFMA2.MMA R162, R162, 1, 1, -R110 ;  /* 0x3c003c00a2a27835 */ /* 0x000fe2000010006e */
                                                                                                /* 0x000000908f6e7241 */
                                                                                                /* 0x000fca00000003ff */
[----:B------:R-:W-:Y:S02]  /*2110*/  IMAD R111, R110, 0x10, R111 ;  /* 0x000000106e6f7824 */ /* 0x000fe400078e026f */
[----:B------:R-:W-:-:S05]  /*2120*/  IMAD.MOV.U32 R110, RZ, RZ, R157 ;  /* 0x000000ffff6e7224 */ /* 0x000fca00078e009d */
                                                                                                /* 0x000000ff6e9a7241 */
                                                                                                /* 0x000fca00000003ff */
[----:B------:R-:W-:Y:S01]  /*2140*/  IMAD R111, R154, 0x100, R111 ;  /* 0x000001009a6f7824 */ /* 0x000fe200078e026f */
                                                                                                /* 0x0000009c9b9a7242 */
                                                                                                /* 0x000fc800000017ff */
                                                                                                /* 0x0000009c9b9c7241 */
                                                                                                /* 0x000fe4000000109a */
[----:B------:R-:W0:Y:S01]  /*2170*/  POPC R155, R111 ;  /* 0x0000006f009b7309 */ /* 0x000e220000000000 */
                                                                                                /* 0x000000908f9a7242 */
                                                                                                /* 0x000fc8000010979a */
                                                                                                /* 0x000000908f9f7241 */
                                                                                                /* 0x000fe4000000909a */
[----:B0-----:R-:W-:-:S04]  /*21a0*/  LOP3.LUT R155, R155, 0x1, RZ, 0xc0, !PT ;  /* 0x000000019b9b7812 */ /* 0x001fc800078ec0ff */
[----:B------:R-:W-:Y:S02]  /*21b0*/  ISETP.NE.U32.AND P0, PT, R155, 0x1, PT ;  /* 0x000000019b00780c */ /* 0x000fe40003f05070 */
                                                                                                /* 0x0000009f9c9b7242 */
                                                                                                /* 0x000fc800000017ff */
                                                                                                /* 0x0000009f9c9c7241 */
                                                                                                /* 0x000fe4000000109b */
                                                                                                /* 0x200000a59a9a7241 */
                                                                                                /* 0x000fe4000000109b */
                                                                                                /* 0x0000006e9c9b7242 */
                                                                                                /* 0x000fc800000017ff */
                                                                                                /* 0x0000006e9c9c7241 */
                                                                                                /* 0x000fe4000000109b */
[----:B------:R-:W-:Y:S01]  /*2210*/  SEL R110, R164, 0xa820a820, !P0 ;  /* 0xa820a820a46e7807 */ /* 0x000fe20004000000 */
[----:B------:R-:W-:Y:S01]  /*2220*/  IMAD.MOV.U32 R164, RZ, RZ, 0x1 ;  /* 0x00000001ffa47424 */ /* 0x000fe200078e00ff */
                                                                                                /* 0x200000ff9a9a7241 */
                                                                                                /* 0x000fe4000000109b */
                                                                                                /* 0x4040006e6e6e7241 */
                                                                                                /* 0x000fe2000000006f */
        /* <DEDUP_REMOVED lines=11> */
                                                                                                /* 0x0000009b6f9c7241 */
                                                                                                /* 0x000fe4000000806e */
                                                                                                /* 0x0000009b6f9f7241 */
                                                                                                /* 0x000fc8000000006e */
[----:B------:R-:W-:Y:S01]  /*2320*/  HFMA2.MMA R161, R161, 1, 1, R156 ;  /* 0x3c003c00a1a17835 */ /* 0x000fe2000000009c */
[----:B------:R-:W-:Y:S01]  /*2330*/  HADD2 R158, R158, R159 ;  /* 0x0000009f9e9e7230 */ /* 0x000fe20000000000 */
                                                                                                /* 0x0000009b6f9c7241 */
                                                                                                /* 0x000fe4000001806e */
                                                                                                /* 0x0000009b6f9f7241 */
                                                                                                /* 0x000fe4000001006e */
                                                                                                /* 0x0000009b6f6e7241 */
                                                                                                /* 0x000fe4000002006e */
[----:B------:R-:W-:Y:S01]  /*2370*/  HFMA2.MMA R155, R144, 1, 1, R156 ;  /* 0x3c003c00909b7835 */ /* 0x000fe2000000009c */
                                                                                                /* 0x00000093949c7241 */
                                                                                                /* 0x000fe200000003ff */
[----:B------:R-:W-:-:S02]  /*2390*/  HADD2 R143, R143, R159 ;  /* 0x0000009f8f8f7230 */ /* 0x000fc40000000000 */
[----:B------:R-:W-:Y:S01]  /*23a0*/  HADD2 R144, R157, R110 ;  /* 0x0000006e9d907230 */ /* 0x000fe20000000000 */
                                                                                                /* 0x00000092776e7241 */
                                                                                                /* 0x000fca00000003ff */
[----:B------:R-:W-:Y:S02]  /*23c0*/  IMAD R156, R110, 0x10, R156 ;  /* 0x000000106e9c7824 */ /* 0x000fe400078e029c */
[----:B------:R-:W-:-:S05]  /*23d0*/  IMAD.MOV.U32 R110, RZ, RZ, R162 ;  /* 0x000000ffff6e7224 */ /* 0x000fca00078e00a2 */
                                                                                                /* 0x000000ff6e9d7241 */
                                                                                                /* 0x000fca00000003ff */
[----:B------:R-:W-:Y:S01]  /*23f0*/  IMAD R156, R157, 0x100, R156 ;  /* 0x000001009d9c7824 */ /* 0x000fe200078e029c */
                                                                                                /* 0x00000093949d7242 */
                                                                                                /* 0x000fc800000017ff */
                                                                                                /* 0x00000093949f7241 */
                                                                                                /* 0x000fe4000000109d */
                                                                                                /* 0x00000092779d7242 */
                                                                                                /* 0x000fc8000010979d */
                                                                                                /* 0x0000009277a37241 */
                                                                                                /* 0x000fc8000000909d */
                                                                                                /* 0x000000a39fa47242 */
                                                                                                /* 0x000fc800000017ff */
                                                                                                /* 0x000000a39f9f7241 */
                                                                                                /* 0x000fe400000010a4 */
                                                                                                /* 0x200000a59d9d7241 */
                                                                                                /* 0x000fe200000010a4 */
[----:B------:R-:W-:Y:S01]  /*2470*/  IMAD.MOV.U32 R164, RZ, RZ, 0x28a028a ;  /* 0x028a028affa47424 */ /* 0x000fe200078e00ff */
                                                                                                /* 0x0000006e9fa37242 */
                                                                                                /* 0x000fc800000017ff */
                                                                                                /* 0x0000006e9f9f7241 */
                                                                                                /* 0x000fe400000010a3 */
[----:B------:R-:W0:Y:S01]  /*24a0*/  POPC R110, R156 ;  /* 0x0000009c006e7309 */ /* 0x000e220000000000 */
                                                                                                /* 0x200000ff9d9d7241 */
                                                                                                /* 0x000fe400000010a3 */
[----:B------:R-:W-:-:S03]  /*24c0*/  HMUL2 R159, R159, R113 ;  /* 0x000000719f9f7232 */ /* 0x000fc60000000000 */
[----:B------:R-:W-:Y:S01]  /*24d0*/  IMAD R154, R157, 0x8000000, R154 ;  /* 0x080000009d9a7824 */ /* 0x000fe200078e029a */
[----:B0-----:R-:W-:-:S04]  /*24e0*/  LOP3.LUT R110, R110, 0x1, RZ, 0xc0, !PT ;  /* 0x000000016e6e7812 */ /* 0x001fc800078ec0ff */
[----:B------:R-:W-:-:S04]  /*24f0*/  ISETP.NE.U32.AND P0, PT, R110, 0x1, PT ;  /* 0x000000016e00780c */ /* 0x000fc80003f05070 */
[----:B------:R-:W-:Y:S01]  /*2500*/  SEL R110, R164, 0xa820a820, !P0 ;  /* 0xa820a820a46e7807 */ /* 0x000fe20004000000 */
[----:B------:R-:W-:-:S03]  /*2510*/  IMAD.MOV.U32 R164, RZ, RZ, 0x1 ;  /* 0x00000001ffa47424 */ /* 0x000fc600078e00ff */
                                                                                                /* 0x4040006e6e9c7241 */
                                                                                                /* 0x000fe2000000009c */
[----:B------:R-:W-:-:S05]  /*2530*/  IMAD.SHL.U32 R110, R157, 0x2, RZ ;  /* 0x000000029d6e7824 */ /* 0x000fca00078e00ff */
[----:B------:R-:W-:Y:S02]  /*2540*/  LOP3.LUT R163, R110, 0x1e, RZ, 0xc0, !PT ;  /* 0x0000001e6ea37812 */ /* 0x000fe400078ec0ff */
[----:B------:R-:W-:Y:S02]  /*2550*/  HMNMX2 R110, |R159|, 65504, 65504, PT ;  /* 0x7bff7bff9f6e7840 */ /* 0x000fe40003800200 */
[----:B------:R-:W-:Y:S02]  /*2560*/  SHF.L.U32 R163, R164, R163, RZ ;  /* 0x000000a3a4a37219 */ /* 0x000fe400000006ff */
[----:B------:R-:W-:Y:S02]  /*2570*/  LOP3.LUT R164, R108, 0x80008000, RZ, 0xfc, !PT ;  /* 0x800080006ca47812 */ /* 0x000fe400078efcff */
[----:B------:R-:W-:Y:S02]  /*2580*/  LOP3.LUT R157, R163, R156, RZ, 0xfc, !PT ;  /* 0x0000009ca39d7212 */ /* 0x000fe400078efcff */
[----:B------:R-:W-:-:S04]  /*2590*/  LOP3.LUT R159, R110, 0x80008000, RZ, 0xfc, !PT ;  /* 0x800080006e9f7812 */ /* 0x000fc800078efcff */
                                                                                                /* 0x0000009f6ea37241 */
                                                                                                /* 0x000fcc000000009d */
[----:B------:R-:W-:Y:S01]  /*25b0*/  HFMA2.MMA R148, R148, 1, 1, R163 ;  /* 0x3c003c0094947835 */ /* 0x000fe200000000a3 */
                                                                                                /* 0x0000009f6ea37241 */
                                                                                                /* 0x000fca000000809d */
[----:B------:R-:W-:-:S04]  /*25d0*/  HADD2 R147, R147, R163 ;  /* 0x000000a393937230 */ /* 0x000fc80000000000 */
[C-C-:B------:R-:W-:Y:S02]  /*25e0*/  PRMT R163, R158.reuse, 0x5410, R148.reuse ;  /* 0x000054109ea37816 */ /* 0x140fe40000000094 */
[----:B------:R-:W-:-:S03]  /*25f0*/  PRMT R148, R158, 0x7632, R148 ;  /* 0x000076329e947816 */ /* 0x000fc60000000094 */
[----:B------:R0:W-:Y:S04]  /*2600*/  STS [R83+UR5], R163 ;  /* 0x000000a353007988 */ /* 0x0001e80008000805 */
[----:B------:R-:W-:Y:S01]  /*2610*/  STS [R151+UR5], R148 ;  /* 0x0000009497007988 */ /* 0x000fe20008000805 */
[C-C-:B0-----:R-:W-:Y:S02]  /*2620*/  PRMT R83, R161.reuse, 0x5410, R147.reuse ;  /* 0x00005410a1537816 */ /* 0x141fe40000000093 */
[----:B------:R-:W-:-:S03]  /*2630*/  PRMT R147, R161, 0x7632, R147 ;  /* 0x00007632a1937816 */ /* 0x000fc60000000093 */
[----:B------:R0:W-:Y:S04]  /*2640*/  STS [R82+UR5], R83 ;  /* 0x0000005352007988 */ /* 0x0001e80008000805 */
[----:B------:R1:W-:Y:S01]  /*2650*/  STS [R149+UR5], R147 ;  /* 0x0000009395007988 */ /* 0x0003e20008000805 */
[----:B0-----:R-:W-:Y:S02]  /*2660*/  LOP3.LUT R82, R117, 0xffff, RZ, 0xc0, !PT ;  /* 0x0000ffff75527812 */ /* 0x001fe400078ec0ff */
[----:B------:R-:W-:Y:S01]  /*2670*/  LOP3.LUT R83, R109, 0x80008000, RZ, 0xfc, !PT ;  /* 0x800080006d537812 */ /* 0x000fe200078efcff */
[----:B-1----:R-:W0:Y:S03]  /*2680*/  LDC R149, c[0x0][0x2fc] ;  /* 0x0000bf00ff957b82 */ /* 0x002e260000000800 */
                                                                                                /* 0x000000536d977241 */
                                                                                                /* 0x000fc40000000052 */
                                                                                                /* 0x000000536d947241 */
                                                                                                /* 0x000fe40000008052 */
                                                                                                /* 0x000000536d9e7241 */
                                                                                                /* 0x000fe40000010052 */
                                                                                                /* 0x000000536d6d7241 */
                                                                                                /* 0x000fe40000018052 */
                                                                                                /* 0x0000009f6e527241 */
                                                                                                /* 0x000fe4000001009d */
[----:B------:R-:W-:-:S04]  /*26e0*/  SHF.R.U32.HI R83, RZ, 0x10, R117 ;  /* 0x00000010ff537819 */ /* 0x000fc80000011675 */
[----:B------:R-:W-:Y:S01]  /*26f0*/  HFMA2.MMA R82, R119, 1, 1, R82 ;  /* 0x3c003c0077527835 */ /* 0x000fe20000000052 */
                                                                                                /* 0x000000a46c757241 */
                                                                                                /* 0x000fe40000000053 */
                                                                                                /* 0x000000a46c777241 */
                                                                                                /* 0x000fe40000008053 */
                                                                                                /* 0x000000a46ca37241 */
                                                                                                /* 0x000fe40000010053 */
                                                                                                /* 0x000000a46c6c7241 */
                                                                                                /* 0x000fe20000018053 */
[----:B------:R-:W-:Y:S02]  /*2740*/  IMAD.MOV.U32 R164, RZ, RZ, 0x1 ;  /* 0x00000001ffa47424 */ /* 0x000fe400078e00ff */
[----:B------:R-:W-:-:S02]  /*2750*/  PRMT R83, R143, 0x5410, R82 ;  /* 0x000054108f537816 */ /* 0x000fc40000000052 */
[----:B------:R-:W-:Y:S02]  /*2760*/  PRMT R82, R143, 0x7632, R82 ;  /* 0x000076328f527816 */ /* 0x000fe40000000052 */
[----:B------:R-:W1:Y:S01]  /*2770*/  LDC R143, c[0x0][0x2f8] ;  /* 0x0000be00ff8f7b82 */ /* 0x000e620000000800 */
[----:B------:R3:W-:Y:S04]  /*2780*/  STS [R150+UR5], R83 ;  /* 0x0000005396007988 */ /* 0x0007e80008000805 */
[----:B------:R4:W-:Y:S01]  /*2790*/  STS [R142+UR5], R82 ;  /* 0x000000528e007988 */ /* 0x0009e20008000805 */
                                                                                                /* 0x0000009f6e537241 */
                                                                                                /* 0x008fe4000001809d */
[----:B------:R-:W3:Y:S01]  /*27b0*/  LDC R150, c[0x0][0x300] ;  /* 0x0000c000ff967b82 */ /* 0x000ee20000000800 */
                                                                                                /* 0x0000009f6e9d7241 */
                                                                                                /* 0x000fc4000002009d */
[----:B------:R-:W-:-:S04]  /*27d0*/  HADD2 R83, R146, R83 ;  /* 0x0000005392537230 */ /* 0x000fc80000000000 */
[----:B------:R-:W-:Y:S01]  /*27e0*/  HFMA2.MMA R157, R162, 1, 1, R157 ;  /* 0x3c003c00a29d7835 */ /* 0x000fe2000000009d */
[----:B----4-:R-:W4:Y:S01]  /*27f0*/  LDC R142, c[0x0][0x2ec] ;  /* 0x0000bb00ff8e7b82 */ /* 0x010f220000000800 */
[C-C-:B------:R-:W-:Y:S01]  /*2800*/  PRMT R82, R155.reuse, 0x5410, R83.reuse ;  /* 0x000054109b527816 */ /* 0x140fe20000000053 */
[----:B------:R-:W-:Y:S01]  /*2810*/  IMAD.MOV.U32 R162, RZ, RZ, 0x28a028a ;  /* 0x028a028affa27424 */ /* 0x000fe200078e00ff */
[----:B------:R-:W-:-:S03]  /*2820*/  PRMT R83, R155, 0x7632, R83 ;  /* 0x000076329b537816 */ /* 0x000fc60000000053 */
[----:B------:R0:W-:Y:S02]  /*2830*/  STS [R152+UR5], R82 ;  /* 0x0000005298007988 */ /* 0x0001e40008000805 */
[----:B------:R-:W1:Y:S02]  /*2840*/  LDC R155, c[0x0][0x314] ;  /* 0x0000c500ff9b7b82 */ /* 0x000e640000000800 */
[----:B------:R2:W-:Y:S01]  /*2850*/  STS [R153+UR5], R83 ;  /* 0x0000005399007988 */ /* 0x0005e20008000805 */
[----:B0-----:R-:W-:-:S05]  /*2860*/  PRMT R82, R144, 0x5410, R157 ;  /* 0x0000541090527816 */ /* 0x001fca000000009d */
[----:B------:R-:W0:Y:S01]  /*2870*/  LDC R152, c[0x0][0x308] ;  /* 0x0000c200ff987b82 */ /* 0x000e220000000800 */
[----:B------:R-:W-:Y:S01]  /*2880*/  PRMT R144, R144, 0x7632, R157 ;  /* 0x0000763290907816 */ /* 0x000fe2000000009d */
[----:B------:R1:W-:Y:S01]  /*2890*/  STS [R160+UR5], R82 ;  /* 0x00000052a0007988 */ /* 0x0003e20008000805 */
[----:B----4-:R-:W-:-:S03]  /*28a0*/  HSET2.BF.GE.AND R142, R47.H0_H0, R142, PT ;  /* 0x0000008e2f8e7233 */ /* 0x010fc60003806880 */
[----:B------:R4:W-:Y:S02]  /*28b0*/  STS [R145+UR5], R144 ;  /* 0x0000009091007988 */ /* 0x0009e40008000805 */
[----:B--2---:R-:W2:Y:S01]  /*28c0*/  LDC R153, c[0x0][0x30c] ;  /* 0x0000c300ff997b82 */ /* 0x004ea20000000800 */
[----:B------:R-:W-:-:S07]  /*28d0*/  HFMA2 R147, -R142, UR7.H0_H0, R50.H0_H0 ;  /* 0x200000078e937c31 */ /* 0x000fce0008040132 */
[----:B-1----:R-:W1:Y:S08]  /*28e0*/  LDC.64 R82, c[0x0][0x2f0] ;  /* 0x0000bc00ff527b82 */ /* 0x002e700000000a00 */
[----:B----4-:R-:W4:Y:S08]  /*28f0*/  LDC R144, c[0x0][0x304] ;  /* 0x0000c100ff907b82 */ /* 0x010f300000000800 */
[----:B------:R-:W0:Y:S08]  /*2900*/  LDC R145, c[0x0][0x310] ;  /* 0x0000c400ff917b82 */ /* 0x000e300000000800 */
[----:B------:R-:W2:Y:S01]  /*2910*/  LDC R157, c[0x0][0x318] ;  /* 0x0000c600ff9d7b82 */ /* 0x000ea20000000800 */
[----:B-1----:R-:W-:-:S02]  /*2920*/  IDP.2A.LO.S16.S8 R146, R147, UR8, R82 ;  /* 0x0000000893927c26 */ /* 0x002fc40008001652 */
[----:B------:R-:W-:Y:S01]  /*2930*/  IDP.2A.HI.S16.S8 R147, R147, UR9, R83 ;  /* 0x0000000993937c26 */ /* 0x000fe20008003653 */
[----:B------:R-:W-:-:S04]  /*2940*/  HSET2.BF.GE.AND R83, R47.H0_H0, R143, PT ;  /* 0x0000008f2f537233 */ /* 0x000fc80003806880 */
[----:B------:R-:W-:Y:S06]  /*2950*/  BAR.SYNC 0x0 ;  /* 0x000000ff0000791d */ /* 0x000fec0000000000 */
[----:B----4-:R-:W-:Y:S01]  /*2960*/  HSET2.BF.GE.AND R143, R47.H0_H0, R144, PT ;  /* 0x000000902f8f7233 */ /* 0x010fe20003806880 */
[--C-:B------:R-:W-:Y:S01]  /*2970*/  HFMA2 R83, -R83, UR7.H0_H0, R50.reuse.H0_H0 ;  /* 0x2000000753537c31 */ /* 0x100fe20008040132 */
[----:B------:R-:W-:Y:S01]  /*2980*/  LDS R159, [R147+UR5] ;  /* 0x00000005939f7984 */ /* 0x000fe20008000800 */
[----:B0-----:R-:W-:Y:S02]  /*2990*/  HSET2.BF.GE.AND R145, R47.H0_H0, R145, PT ;  /* 0x000000912f917233 */ /* 0x001fe40003806880 */
[----:B------:R-:W-:-:S02]  /*29a0*/  HFMA2 R143, -R143, UR7.H0_H0, R50.H0_H0 ;  /* 0x200000078f8f7c31 */ /* 0x000fc40008040132 */
[C---:B------:R-:W-:Y:S02]  /*29b0*/  IDP.2A.LO.S16.S8 R82, R83.reuse, UR8, R149 ;  /* 0x0000000853527c26 */ /* 0x040fe40008001695 */
[----:B---3--:R-:W-:Y:S02]  /*29c0*/  IDP.2A.HI.S16.S8 R83, R83, UR9, R150 ;  /* 0x0000000953537c26 */ /* 0x008fe40008003696 */
[----:B------:R-:W-:Y:S02]  /*29d0*/  HFMA2 R145, -R145, UR7.H0_H0, R50.H0_H0 ;  /* 0x2000000791917c31 */ /* 0x000fe40008040132 */
[C---:B------:R-:W-:Y:S01]  /*29e0*/  IDP.2A.LO.S16.S8 R142, R143.reuse, UR8, R152 ;  /* 0x000000088f8e7c26 */ /* 0x040fe20008001698 */
[----:B------:R-:W0:Y:S01]  /*29f0*/  LDS R149, [R146+UR5] ;  /* 0x0000000592957984 */ /* 0x000e220008000800 */
[----:B--2---:R-:W-:Y:S02]  /*2a00*/  IDP.2A.HI.S16.S8 R143, R143, UR9, R153 ;  /* 0x000000098f8f7c26 */ /* 0x004fe40008003699 */
[C---:B------:R-:W-:Y:S01]  /*2a10*/  IDP.2A.LO.S16.S8 R144, R145.reuse, UR8, R155 ;  /* 0x0000000891907c26 */ /* 0x040fe2000800169b */
[----:B------:R-:W-:Y:S01]  /*2a20*/  LDS R150, [R82+UR5] ;  /* 0x0000000552967984 */ /* 0x000fe20008000800 */
[----:B------:R-:W-:-:S03]  /*2a30*/  IDP.2A.HI.S16.S8 R145, R145, UR9, R157 ;  /* 0x0000000991917c26 */ /* 0x000fc6000800369d */
[----:B------:R-:W1:Y:S04]  /*2a40*/  LDS R155, [R83+UR5] ;  /* 0x00000005539b7984 */ /* 0x000e680008000800 */
[----:B------:R-:W-:Y:S04]  /*2a50*/  LDS R152, [R142+UR5] ;  /* 0x000000058e987984 */ /* 0x000fe80008000800 */
[----:B------:R-:W2:Y:S04]  /*2a60*/  LDS R161, [R143+UR5] ;  /* 0x000000058fa17984 */ /* 0x000ea80008000800 */
[----:B------:R-:W-:Y:S04]  /*2a70*/  LDS R157, [R144+UR5] ;  /* 0x00000005909d7984 */ /* 0x000fe80008000800 */
[----:B------:R-:W3:Y:S01]  /*2a80*/  LDS R153, [R145+UR5] ;  /* 0x0000000591997984 */ /* 0x000ee20008000800 */
[----:B0-----:R-:W-:-:S02]  /*2a90*/  PRMT R160, R149, 0x5410, R159 ;  /* 0x0000541095a07816 */ /* 0x001fc4000000009f */
[----:B------:R-:W-:-:S03]  /*2aa0*/  PRMT R149, R149, 0x7632, R159 ;  /* 0x0000763295957816 */ /* 0x000fc6000000009f */
[----:B------:R-:W-:Y:S02]  /*2ab0*/  HADD2 R151, R160, -R151 ;  /* 0x80000097a0977230 */ /* 0x000fe40000000000 */
[----:B------:R-:W-:Y:S01]  /*2ac0*/  HADD2 R149, R149, -R117 ;  /* 0x8000007595957230 */ /* 0x000fe20000000000 */
[C-C-:B-1----:R-:W-:Y:S02]  /*2ad0*/  PRMT R159, R150.reuse, 0x5410, R155.reuse ;  /* 0x00005410969f7816 */ /* 0x142fe4000000009b */
[----:B------:R-:W-:-:S04]  /*2ae0*/  PRMT R150, R150, 0x7632, R155 ;  /* 0x0000763296967816 */ /* 0x000fc8000000009b */
[----:B------:R-:W-:Y:S01]  /*2af0*/  HFMA2.MMA R148, R159, 1, 1, -R148 ;  /* 0x3c003c009f947835 */ /* 0x000fe20000100094 */
[C-C-:B--2---:R-:W-:Y:S01]  /*2b00*/  PRMT R155, R152.reuse, 0x5410, R161.reuse ;  /* 0x00005410989b7816 */ /* 0x144fe200000000a1 */
[----:B------:R-:W-:Y:S01]  /*2b10*/  HFMA2.MMA R150, R150, 1, 1, -R119 ;  /* 0x3c003c0096967835 */ /* 0x000fe20000100077 */
[----:B------:R-:W-:-:S03]  /*2b20*/  PRMT R152, R152, 0x7632, R161 ;  /* 0x0000763298987816 */ /* 0x000fc600000000a1 */
[----:B------:R-:W-:Y:S02]  /*2b30*/  HADD2 R158, R155, -R158 ;  /* 0x8000009e9b9e7230 */ /* 0x000fe40000000000 */
[----:B------:R-:W-:Y:S01]  /*2b40*/  HADD2 R163, R152, -R163 ;  /* 0x800000a398a37230 */ /* 0x000fe20000000000 */
[C-C-:B---3--:R-:W-:Y:S02]  /*2b50*/  PRMT R155, R157.reuse, 0x5410, R153.reuse ;  /* 0x000054109d9b7816 */ /* 0x148fe40000000099 */
[----:B------:R-:W-:-:S04]  /*2b60*/  PRMT R153, R157, 0x7632, R153 ;  /* 0x000076329d997816 */ /* 0x000fc80000000099 */
[----:B------:R-:W-:Y:S01]  /*2b70*/  HFMA2.MMA R155, R155, 1, 1, -R109 ;  /* 0x3c003c009b9b7835 */ /* 0x000fe2000010006d */
                                                                                                /* 0x00000094976d7241 */
                                                                                                /* 0x000fe200000003ff */
[----:B------:R-:W-:-:S08]  /*2b90*/  HFMA2.MMA R119, R153, 1, 1, -R108 ;  /* 0x3c003c0099777835 */ /* 0x000fd0000010006c */
                                                                                                /* 0x0000009b9e757241 */
                                                                                                /* 0x000fca00000003ff */
[----:B------:R-:W-:Y:S01]  /*2bb0*/  IMAD R109, R117, 0x10, R109 ;  /* 0x00000010756d7824 */ /* 0x000fe200078e026d */
                                                                                                /* 0x0000009497757242 */
                                                                                                /* 0x000fc600000017ff */
[----:B------:R-:W0:Y:S01]  /*2bd0*/  POPC R153, R109 ;  /* 0x0000006d00997309 */ /* 0x000e220000000000 */
                                                                                                /* 0x00000094979d7241 */
                                                                                                /* 0x000fe40000001075 */
                                                                                                /* 0x0000009b9e757242 */
                                                                                                /* 0x000fc80000109775 */
                                                                                                /* 0x0000009b9e9f7241 */
                                                                                                /* 0x000fc80000009075 */
                                                                                                /* 0x0000009f9d987242 */
                                                                                                /* 0x000fc800000017ff */
                                                                                                /* 0x0000009f9d9d7241 */
                                                                                                /* 0x000fe20000001098 */
[----:B------:R-:W-:Y:S01]  /*2c30*/  IMAD.MOV.U32 R159, RZ, RZ, R163 ;  /* 0x000000ffff9f7224 */ /* 0x000fe200078e00a3 */
                                                                                                /* 0x200000ff75987241 */
                                                                                                /* 0x000fe20000001098 */
[----:B------:R-:W-:Y:S01]  /*2c50*/  IMAD.MOV.U32 R117, RZ, RZ, R149 ;  /* 0x000000ffff757224 */ /* 0x000fe200078e0095 */
[----:B0-----:R-:W-:Y:S02]  /*2c60*/  LOP3.LUT R153, R153, 0x1, RZ, 0xc0, !PT ;  /* 0x0000000199997812 */ /* 0x001fe400078ec0ff */
                                                                                                /* 0x000000779fa07241 */
                                                                                                /* 0x000fe400000003ff */
                                                                                                /* 0x00000096756c7241 */
                                                                                                /* 0x000fe400000003ff */
[----:B------:R-:W-:-:S03]  /*2c90*/  ISETP.NE.U32.AND P0, PT, R153, 0x1, PT ;  /* 0x000000019900780c */ /* 0x000fc60003f05070 */
[----:B------:R-:W-:Y:S01]  /*2ca0*/  IMAD R108, R160, 0x10, R108 ;  /* 0x00000010a06c7824 */ /* 0x000fe200078e026c */
                                                                                                /* 0x0000009675a07242 */
                                                                                                /* 0x000fc600000017ff */
[----:B------:R-:W0:Y:S01]  /*2cc0*/  POPC R153, R108 ;  /* 0x0000006c00997309 */ /* 0x000e220000000000 */
                                                                                                /* 0x0000009675757241 */
                                                                                                /* 0x000fe400000010a0 */
                                                                                                /* 0x000000779fa07242 */
                                                                                                /* 0x000fc800001097a0 */
                                                                                                /* 0x000000779f9f7241 */
                                                                                                /* 0x000fc800000090a0 */
                                                                                                /* 0x0000009f75a17242 */
                                                                                                /* 0x000fc800000017ff */
                                                                                                /* 0x0000009f75757241 */
                                                                                                /* 0x000fe200000010a1 */
[----:B------:R-:W-:Y:S01]  /*2d20*/  IMAD.SHL.U32 R159, R152, 0x2, RZ ;  /* 0x00000002989f7824 */ /* 0x000fe200078e00ff */
                                                                                                /* 0x200000ffa0a07241 */
                                                                                                /* 0x000fe400000010a1 */
[----:B0-----:R-:W-:Y:S02]  /*2d40*/  LOP3.LUT R153, R153, 0x1, RZ, 0xc0, !PT ;  /* 0x0000000199997812 */ /* 0x001fe400078ec0ff */
[----:B------:R-:W-:Y:S01]  /*2d50*/  SEL R152, R162, 0xa820a820, !P0 ;  /* 0xa820a820a2987807 */ /* 0x000fe20004000000 */
[----:B------:R-:W-:Y:S01]  /*2d60*/  HFMA2.MMA R117, R117, R113, -RZ ;  /* 0x0000007175757235 */ /* 0x000fe200001000ff */
[----:B------:R-:W-:Y:S01]  /*2d70*/  ISETP.NE.U32.AND P0, PT, R153, 0x1, PT ;  /* 0x000000019900780c */ /* 0x000fe20003f05070 */
[----:B------:R-:W-:Y:S01]  /*2d80*/  IMAD.SHL.U32 R160, R160, 0x2, RZ ;  /* 0x00000002a0a07824 */ /* 0x000fe200078e00ff */
[----:B------:R-:W-:-:S02]  /*2d90*/  LOP3.LUT R159, R159, 0x1e, RZ, 0xc0, !PT ;  /* 0x0000001e9f9f7812 */ /* 0x000fc400078ec0ff */
[----:B------:R-:W-:Y:S02]  /*2da0*/  SEL R153, R162, 0xa820a820, !P0 ;  /* 0xa820a820a2997807 */ /* 0x000fe40004000000 */
[----:B------:R-:W-:Y:S02]  /*2db0*/  LOP3.LUT R160, R160, 0x1e, RZ, 0xc0, !PT ;  /* 0x0000001ea0a07812 */ /* 0x000fe400078ec0ff */
                                                                                                /* 0x4040009999997241 */
                                                                                                /* 0x000fe4000000006c */
                                                                                                /* 0x4040009898987241 */
                                                                                                /* 0x000fe2000000006d */
[----:B------:R-:W-:Y:S01]  /*2de0*/  HMUL2 R109, R157, R113 ;  /* 0x000000719d6d7232 */ /* 0x000fe20000000000 */
[----:B------:R-:W-:Y:S02]  /*2df0*/  SHF.L.U32 R159, R164, R159, RZ ;  /* 0x0000009fa49f7219 */ /* 0x000fe400000006ff */
[----:B------:R-:W-:-:S02]  /*2e00*/  HMNMX2 R108, |R117|, 65504, 65504, PT ;  /* 0x7bff7bff756c7840 */ /* 0x000fc40003800200 */
[----:B------:R-:W-:Y:S02]  /*2e10*/  SHF.L.U32 R160, R164, R160, RZ ;  /* 0x000000a0a4a07219 */ /* 0x000fe400000006ff */
[----:B------:R-:W-:Y:S02]  /*2e20*/  LOP3.LUT R152, R159, R152, RZ, 0xfc, !PT ;  /* 0x000000989f987212 */ /* 0x000fe400078efcff */
[----:B------:R-:W-:Y:S02]  /*2e30*/  LOP3.LUT R117, R160, R153, RZ, 0xfc, !PT ;  /* 0x00000099a0757212 */ /* 0x000fe400078efcff */
[----:B------:R-:W-:Y:S02]  /*2e40*/  LOP3.LUT R159, R108, 0x80008000, RZ, 0xfc, !PT ;  /* 0x800080006c9f7812 */ /* 0x000fe400078efcff */
[----:B------:R-:W-:Y:S02]  /*2e50*/  HMNMX2 R109, |R109|, 65504, 65504, PT ;  /* 0x7bff7bff6d6d7840 */ /* 0x000fe40003800200 */
                                                                                                /* 0x0000009f6ca07241 */
                                                                                                /* 0x000fc40000000075 */
                                                                                                /* 0x0000009f6ca27241 */
                                                                                                /* 0x000fe40000008075 */
[----:B------:R-:W-:Y:S02]  /*2e80*/  LOP3.LUT R157, R109, 0x80008000, RZ, 0xfc, !PT ;  /* 0x800080006d9d7812 */ /* 0x000fe400078efcff */
[----:B------:R-:W-:Y:S01]  /*2e90*/  HFMA2.MMA R149, R149, 1, 1, R160 ;  /* 0x3c003c0095957835 */ /* 0x000fe200000000a0 */
[----:B------:R-:W-:Y:S01]  /*2ea0*/  LOP3.LUT R160, R116, 0x80008000, RZ, 0xfc, !PT ;  /* 0x8000800074a07812 */ /* 0x000fe200078efcff */
[----:B------:R-:W-:Y:S01]  /*2eb0*/  HADD2 R162, R150, R162 ;  /* 0x000000a296a27230 */ /* 0x000fe20000000000 */
                                                                                                /* 0x0000009d6d997241 */
                                                                                                /* 0x000fe40000000098 */
                                                                                                /* 0x0000009d6da17241 */
                                                                                                /* 0x000fc60000008098 */
[----:B------:R-:W-:Y:S02]  /*2ee0*/  HADD2 R151, R151, R153 ;  /* 0x0000009997977230 */ /* 0x000fe40000000000 */
[----:B------:R-:W-:-:S03]  /*2ef0*/  HADD2 R161, R148, R161 ;  /* 0x000000a194a17230 */ /* 0x000fc60000000000 */
[C-C-:B------:R-:W-:Y:S02]  /*2f00*/  PRMT R153, R151.reuse, 0x5410, R149.reuse ;  /* 0x0000541097997816 */ /* 0x140fe40000000095 */
[----:B------:R-:W-:-:S03]  /*2f10*/  PRMT R149, R151, 0x7632, R149 ;  /* 0x0000763297957816 */ /* 0x000fc60000000095 */
[----:B------:R0:W-:Y:S04]  /*2f20*/  STS [R146+UR5], R153 ;  /* 0x0000009992007988 */ /* 0x0001e80008000805 */
[----:B------:R1:W-:Y:S01]  /*2f30*/  STS [R147+UR5], R149 ;  /* 0x0000009593007988 */ /* 0x0003e20008000805 */
[----:B0-----:R-:W-:-:S04]  /*2f40*/  SHF.R.U32.HI R146, RZ, 0x15, R114 ;  /* 0x00000015ff927819 */ /* 0x001fc80000011672 */
[----:B------:R-:W-:-:S04]  /*2f50*/  LOP3.LUT R146, R146, 0x3e, RZ, 0xc0, !PT ;  /* 0x0000003e92927812 */ /* 0x000fc800078ec0ff */
[----:B------:R-:W-:Y:S01]  /*2f60*/  SHF.L.U32 R153, R164, R146, RZ ;  /* 0x00000092a4997219 */ /* 0x000fe200000006ff */
[----:B------:R-:W-:-:S05]  /*2f70*/  IMAD.SHL.U32 R146, R114, 0x2, RZ ;  /* 0x0000000272927824 */ /* 0x000fca00078e00ff */
[----:B------:R-:W-:-:S04]  /*2f80*/  LOP3.LUT R153, R153, 0xaaaaa, R146, 0xf8, !PT ;  /* 0x000aaaaa99997812 */ /* 0x000fc800078ef892 */
                                                                                                /* 0x000000a074957241 */
                                                                                                /* 0x002fe40000000099 */
                                                                                                /* 0x000000a074977241 */
                                                                                                /* 0x000fe40000008099 */
                                                                                                /* 0x000000a074937241 */
                                                                                                /* 0x000fe40000010099 */
                                                                                                /* 0x000000a074927241 */
                                                                                                /* 0x000fe40000018099 */
                                                                                                /* 0x000000a074747241 */
                                                                                                /* 0x000fe40000020099 */
[----:B------:R-:W-:-:S04]  /*2fe0*/  SHF.R.U32.HI R153, RZ, 0x1a, R114 ;  /* 0x0000001aff997819 */ /* 0x000fc80000011672 */
[----:B------:R-:W-:-:S04]  /*2ff0*/  LOP3.LUT R153, R153, 0x3e, RZ, 0xc0, !PT ;  /* 0x0000003e99997812 */ /* 0x000fc800078ec0ff */
[----:B------:R-:W-:Y:S02]  /*3000*/  SHF.L.U32 R153, R164, R153, RZ ;  /* 0x00000099a4997219 */ /* 0x000fe400000006ff */
[----:B------:R-:W-:Y:S02]  /*3010*/  LOP3.LUT R164, R115, 0x80008000, RZ, 0xfc, !PT ;  /* 0x8000800073a47812 */ /* 0x000fe400078efcff */
[----:B------:R-:W-:Y:S02]  /*3020*/  LOP3.LUT R160, R153, 0xaaaaa, R114, 0xf8, !PT ;  /* 0x000aaaaa99a07812 */ /* 0x000fe400078ef872 */
                                                                                                /* 0x0000009d6d727241 */
                                                                                                /* 0x000fe40000010098 */
                                                                                                /* 0x000000a473997241 */
                                                                                                /* 0x000fe400000000a0 */
                                                                                                /* 0x000000a473947241 */
                                                                                                /* 0x000fc400000080a0 */
[----:B------:R-:W-:Y:S01]  /*3060*/  HFMA2.MMA R158, R158, 1, 1, R114 ;  /* 0x3c003c009e9e7835 */ /* 0x000fe20000000072 */
                                                                                                /* 0x0000009f6c727241 */
                                                                                                /* 0x000fe40000010075 */
                                                                                                /* 0x0000009f6c9f7241 */
                                                                                                /* 0x000fe40000018075 */
                                                                                                /* 0x000000a473967241 */
                                                                                                /* 0x000fe400000100a0 */
[----:B------:R-:W-:Y:S01]  /*30a0*/  HFMA2.MMA R163, R163, 1, 1, R114 ;  /* 0x3c003c00a3a37835 */ /* 0x000fe20000000072 */
                                                                                                /* 0x000000a473727241 */
                                                                                                /* 0x000fe200000180a0 */
[----:B------:R-:W-:Y:S01]  /*30c0*/  HFMA2.MMA R159, R119, 1, 1, R159 ;  /* 0x3c003c00779f7835 */ /* 0x000fe2000000009f */
                                                                                                /* 0x000000a473737241 */
                                                                                                /* 0x000fe200000200a0 */
[----:B------:R-:W0:Y:S01]  /*30e0*/  LDC R119, c[0x0][0x31c] ;  /* 0x0000c700ff777b82 */ /* 0x000e220000000800 */
[----:B------:R-:W-:Y:S01]  /*30f0*/  PRMT R160, R161, 0x5410, R162 ;  /* 0x00005410a1a07816 */ /* 0x000fe200000000a2 */
[----:B------:R-:W-:Y:S01]  /*3100*/  IMAD.MOV.U32 R164, RZ, RZ, 0x28a028a ;  /* 0x028a028affa47424 */ /* 0x000fe200078e00ff */
                                                                                                /* 0x0000009d6d9d7241 */
                                                                                                /* 0x000fc40000018098 */
[----:B------:R-:W-:Y:S01]  /*3120*/  PRMT R161, R161, 0x7632, R162 ;  /* 0x00007632a1a17816 */ /* 0x000fe200000000a2 */
[----:B------:R1:W-:Y:S01]  /*3130*/  STS [R82+UR5], R160 ;  /* 0x000000a052007988 */ /* 0x0003e20008000805 */
[----:B------:R-:W-:Y:S01]  /*3140*/  LOP3.LUT R152, R152, 0xffff, RZ, 0xc0, !PT ;  /* 0x0000ffff98987812 */ /* 0x000fe200078ec0ff */
[----:B------:R-:W-:Y:S01]  /*3150*/  HADD2 R155, R155, R157 ;  /* 0x0000009d9b9b7230 */ /* 0x000fe20000000000 */
[----:B------:R-:W2:Y:S01]  /*3160*/  LDC R162, c[0x0][0x340] ;  /* 0x0000d000ffa27b82 */ /* 0x000ea20000000800 */
[----:B------:R-:W-:Y:S01]  /*3170*/  STS [R83+UR5], R161 ;  /* 0x000000a153007988 */ /* 0x000fe20008000805 */
[----:B------:R-:W-:Y:S02]  /*3180*/  PRMT R117, R117, 0x1054, R152 ;  /* 0x0000105475757816 */ /* 0x000fe40000000098 */
[----:B-1----:R-:W-:-:S04]  /*3190*/  PRMT R82, R158, 0x5410, R163 ;  /* 0x000054109e527816 */ /* 0x002fc800000000a3 */
[----:B------:R-:W1:Y:S01]  /*31a0*/  LDC R157, c[0x0][0x32c] ;  /* 0x0000cb00ff9d7b82 */ /* 0x000e620000000800 */
[----:B------:R-:W-:Y:S01]  /*31b0*/  PRMT R158, R158, 0x7632, R163 ;  /* 0x000076329e9e7816 */ /* 0x000fe200000000a3 */
[----:B------:R3:W-:Y:S01]  /*31c0*/  STS [R142+UR5], R82 ;  /* 0x000000528e007988 */ /* 0x0007e20008000805 */
[----:B0-----:R-:W-:-:S03]  /*31d0*/  HSET2.BF.GE.AND R119, R47.H0_H0, R119, PT ;  /* 0x000000772f777233 */ /* 0x001fc60003806880 */
[----:B------:R0:W-:Y:S02]  /*31e0*/  STS [R143+UR5], R158 ;  /* 0x0000009e8f007988 */ /* 0x0001e40008000805 */
[----:B------:R-:W4:Y:S01]  /*31f0*/  LDC R160, c[0x0][0x33c] ;  /* 0x0000cf00ffa07b82 */ /* 0x000f220000000800 */
[C-C-:B---3--:R-:W-:Y:S02]  /*3200*/  PRMT R82, R155.reuse, 0x5410, R159.reuse ;  /* 0x000054109b527816 */ /* 0x148fe4000000009f */
[----:B------:R-:W-:-:S05]  /*3210*/  PRMT R155, R155, 0x7632, R159 ;  /* 0x000076329b9b7816 */ /* 0x000fca000000009f */
[----:B0-----:R-:W0:Y:S01]  /*3220*/  LDC R143, c[0x0][0x328] ;  /* 0x0000ca00ff8f7b82 */ /* 0x001e220000000800 */
[----:B------:R3:W-:Y:S01]  /*3230*/  STS [R144+UR5], R82 ;  /* 0x0000005290007988 */ /* 0x0007e20008000805 */
[----:B--2---:R-:W-:-:S03]  /*3240*/  HSET2.BF.GE.AND R162, R47.H0_H0, R162, PT ;  /* 0x000000a22fa27233 */ /* 0x004fc60003806880 */
[----:B------:R2:W-:Y:S02]  /*3250*/  STS [R145+UR5], R155 ;  /* 0x0000009b91007988 */ /* 0x0005e40008000805 */
[--C-:B------:R-:W-:Y:S01]  /*3260*/  HFMA2 R152, -R162, UR7.H0_H0, R50.reuse.H0_H0 ;  /* 0x20000007a2987c31 */ /* 0x100fe20008040132 */
[----:B------:R-:W1:Y:S01]  /*3270*/  LDC R158, c[0x0][0x330] ;  /* 0x0000cc00ff9e7b82 */ /* 0x000e620000000800 */
[----:B---3--:R-:W-:Y:S01]  /*3280*/  HFMA2 R144, -R119, UR7.H0_H0, R50.H0_H0 ;  /* 0x2000000777907c31 */ /* 0x008fe20008040132 */
[----:B------:R-:W-:-:S06]  /*3290*/  LOP3.LUT R119, R156, 0xaaaaa, RZ, 0xc0, !PT ;  /* 0x000aaaaa9c777812 */ /* 0x000fcc00078ec0ff */
[----:B------:R-:W3:Y:S01]  /*32a0*/  LDC.64 R82, c[0x0][0x320] ;  /* 0x0000c800ff527b82 */ /* 0x000ee20000000a00 */
[----:B------:R-:W-:-:S07]  /*32b0*/  IMAD.IADD R119, R119, 0x1, R154 ;  /* 0x0000000177777824 */ /* 0x000fce00078e029a */
[----:B--2---:R-:W2:Y:S01]  /*32c0*/  LDC R145, c[0x0][0x334] ;  /* 0x0000cd00ff917b82 */ /* 0x004ea20000000800 */
[----:B0-----:R-:W-:-:S05]  /*32d0*/  HSET2.BF.GE.AND R143, R47.H0_H0, R143, PT ;  /* 0x0000008f2f8f7233 */ /* 0x001fca0003806880 */
[----:B------:R-:W-:Y:S02]  /*32e0*/  HFMA2 R155, -R143, UR7.H0_H0, R50.H0_H0 ;  /* 0x200000078f9b7c31 */ /* 0x000fe40008040132 */
[----:B------:R-:W0:Y:S03]  /*32f0*/  LDC R159, c[0x0][0x338] ;  /* 0x0000ce00ff9f7b82 */ /* 0x000e260000000800 */
[C---:B-1----:R-:W-:Y:S02]  /*3300*/  IDP.2A.LO.S16.S8 R143, R155.reuse, UR8, R157 ;  /* 0x000000089b8f7c26 */ /* 0x042fe4000800169d */
[----:B------:R-:W-:-:S03]  /*3310*/  IDP.2A.HI.S16.S8 R155, R155, UR9, R158 ;  /* 0x000000099b9b7c26 */ /* 0x000fc6000800369e */
[----:B------:R-:W-:Y:S06]  /*3320*/  BAR.SYNC 0x0 ;  /* 0x000000ff0000791d */ /* 0x000fec0000000000 */
[C---:B---3--:R-:W-:Y:S01]  /*3330*/  IDP.2A.LO.S16.S8 R142, R144.reuse, UR8, R82 ;  /* 0x00000008908e7c26 */ /* 0x048fe20008001652 */
[----:B------:R-:W-:Y:S01]  /*3340*/  LDS R158, [R155+UR5] ;  /* 0x000000059b9e7984 */ /* 0x000fe20008000800 */
[----:B------:R-:W-:Y:S01]  /*3350*/  IDP.2A.HI.S16.S8 R144, R144, UR9, R83 ;  /* 0x0000000990907c26 */ /* 0x000fe20008003653 */
[----:B------:R-:W1:Y:S01]  /*3360*/  LDC R154, c[0x0][0x344] ;  /* 0x0000d100ff9a7b82 */ /* 0x000e620000000800 */
[----:B--2---:R-:W-:Y:S01]  /*3370*/  HSET2.BF.GE.AND R145, R47.H0_H0, R145, PT ;  /* 0x000000912f917233 */ /* 0x004fe20003806880 */
[----:B------:R-:W-:Y:S04]  /*3380*/  LDS R83, [R142+UR5] ;  /* 0x000000058e537984 */ /* 0x000fe80008000800 */
[----:B------:R-:W2:Y:S01]  /*3390*/  LDS R82, [R144+UR5] ;  /* 0x0000000590527984 */ /* 0x000ea20008000800 */
[----:B------:R-:W-:Y:S01]  /*33a0*/  HFMA2 R145, -R145, UR7.H0_H0, R50.H0_H0 ;  /* 0x2000000791917c31 */ /* 0x000fe20008040132 */
[----:B------:R-:W3:Y:S04]  /*33b0*/  LDC R156, c[0x0][0x348] ;  /* 0x0000d200ff9c7b82 */ /* 0x000ee80000000800 */
[----:B0-----:R-:W-:-:S02]  /*33c0*/  IDP.2A.LO.S16.S8 R157, R145, UR8, R159 ;  /* 0x00000008919d7c26 */ /* 0x001fc4000800169f */
[----:B------:R-:W0:Y:S01]  /*33d0*/  LDS R159, [R143+UR5] ;  /* 0x000000058f9f7984 */ /* 0x000e220008000800 */
[----:B----4-:R-:W-:-:S03]  /*33e0*/  IDP.2A.HI.S16.S8 R145, R145, UR9, R160 ;  /* 0x0000000991917c26 */ /* 0x010fc600080036a0 */
[----:B------:R-:W-:Y:S04]  /*33f0*/  LDS R160, [R157+UR5] ;  /* 0x000000059da07984 */ /* 0x000fe80008000800 */
[----:B------:R-:W4:Y:S01]  /*3400*/  LDS R161, [R145+UR5] ;  /* 0x0000000591a17984 */ /* 0x000f220008000800 */
[C---:B-1----:R-:W-:Y:S02]  /*3410*/  IDP.2A.LO.S16.S8 R154, R152.reuse, UR8, R154 ;  /* 0x00000008989a7c26 */ /* 0x042fe4000800169a */
[----:B---3--:R-:W-:-:S05]  /*3420*/  IDP.2A.HI.S16.S8 R152, R152, UR9, R156 ;  /* 0x0000000998987c26 */ /* 0x008fca000800369c */
[----:B------:R-:W-:Y:S01]  /*3430*/  LDS R163, [R152+UR5] ;  /* 0x0000000598a37984 */ /* 0x000fe20008000800 */
[C-C-:B--2---:R-:W-:Y:S02]  /*3440*/  PRMT R162, R83.reuse, 0x5410, R82.reuse ;  /* 0x0000541053a27816 */ /* 0x144fe40000000052 */
[----:B------:R-:W-:-:S03]  /*3450*/  PRMT R83, R83, 0x7632, R82 ;  /* 0x0000763253537816 */ /* 0x000fc60000000052 */
[----:B------:R-:W-:Y:S02]  /*3460*/  HADD2 R149, R162, -R149 ;  /* 0x80000095a2957230 */ /* 0x000fe40000000000 */
[----:B------:R-:W1:Y:S01]  /*3470*/  LDC R162, c[0x0][0x34c] ;  /* 0x0000d300ffa27b82 */ /* 0x000e620000000800 */
[C-C-:B0-----:R-:W-:Y:S01]  /*3480*/  PRMT R82, R159.reuse, 0x5410, R158.reuse ;  /* 0x000054109f527816 */ /* 0x141fe2000000009e */
[----:B------:R-:W-:Y:S01]  /*3490*/  HFMA2.MMA R153, R83, 1, 1, -R153 ;  /* 0x3c003c0053997835 */ /* 0x000fe20000100099 */
[----:B------:R-:W-:-:S03]  /*34a0*/  PRMT R159, R159, 0x7632, R158 ;  /* 0x000076329f9f7816 */ /* 0x000fc6000000009e */
[----:B------:R-:W-:Y:S02]  /*34b0*/  HADD2 R151, R82, -R151 ;  /* 0x8000009752977230 */ /* 0x000fe40000000000 */
[----:B------:R-:W0:Y:S01]  /*34c0*/  LDC.64 R82, c[0x0][0x350] ;  /* 0x0000d400ff527b82 */ /* 0x000e220000000a00 */
[C-C-:B----4-:R-:W-:Y:S01]  /*34d0*/  PRMT R158, R160.reuse, 0x5410, R161.reuse ;  /* 0x00005410a09e7816 */ /* 0x150fe200000000a1 */
[----:B------:R-:W-:Y:S01]  /*34e0*/  HFMA2.MMA R148, R159, 1, 1, -R148 ;  /* 0x3c003c009f947835 */ /* 0x000fe20000100094 */
[----:B------:R-:W-:Y:S02]  /*34f0*/  PRMT R156, R160, 0x7632, R161 ;  /* 0x00007632a09c7816 */ /* 0x000fe400000000a1 */
[----:B------:R-:W2:Y:S01]  /*3500*/  LDS R160, [R154+UR5] ;  /* 0x000000059aa07984 */ /* 0x000ea20008000800 */
[----:B------:R-:W-:-:S03]  /*3510*/  HADD2 R147, R158, -R147 ;  /* 0x800000939e937230 */ /* 0x000fc60000000000 */
[----:B------:R-:W-:Y:S01]  /*3520*/  HFMA2.MMA R150, R156, 1, 1, -R150 ;  /* 0x3c003c009c967835 */ /* 0x000fe20000100096 */
[----:B-1----:R-:W-:-:S05]  /*3530*/  HSET2.BF.GE.AND R162, R47.H0_H0, R162, PT ;  /* 0x000000a22fa27233 */ /* 0x002fca0003806880 */
[----:B------:R-:W-:-:S05]  /*3540*/  HFMA2 R162, -R162, UR7.H0_H0, R50.H0_H0 ;  /* 0x20000007a2a27c31 */ /* 0x000fca0008040132 */
[C---:B0-----:R-:W-:Y:S02]  /*3550*/  IDP.2A.LO.S16.S8 R82, R162.reuse, UR8, R82 ;  /* 0x00000008a2527c26 */ /* 0x041fe40008001652 */
[----:B------:R-:W-:-:S03]  /*3560*/  IDP.2A.HI.S16.S8 R83, R162, UR9, R83 ;  /* 0x00000009a2537c26 */ /* 0x000fc60008003653 */
[----:B------:R-:W-:Y:S04]  /*3570*/  LDS R162, [R82+UR5] ;  /* 0x0000000552a27984 */ /* 0x000fe80008000800 */
[----:B------:R-:W0:Y:S01]  /*3580*/  LDS R159, [R83+UR5] ;  /* 0x00000005539f7984 */ /* 0x000e220008000800 */
[C-C-:B--2---:R-:W-:Y:S02]  /*3590*/  PRMT R161, R160.reuse, 0x5410, R163.reuse ;  /* 0x00005410a0a17816 */ /* 0x144fe400000000a3 */
[----:B------:R-:W-:-:S06]  /*35a0*/  PRMT R160, R160, 0x7632, R163 ;  /* 0x00007632a0a07816 */ /* 0x000fcc00000000a3 */
[----:B------:R-:W-:Y:S01]  /*35b0*/  HFMA2.MMA R114, R160, 1, 1, -R114 ;  /* 0x3c003c00a0727835 */ /* 0x000fe20000100072 */
[C-C-:B0-----:R-:W-:Y:S02]  /*35c0*/  PRMT R158, R162.reuse, 0x5410, R159.reuse ;  /* 0x00005410a29e7816 */ /* 0x141fe4000000009f */
[----:B------:R-:W-:Y:S01]  /*35d0*/  PRMT R162, R162, 0x7632, R159 ;  /* 0x00007632a2a27816 */ /* 0x000fe2000000009f */
[----:B------:R-:W-:Y:S02]  /*35e0*/  HADD2 R159, R161, -R146 ;  /* 0x80000092a19f7230 */ /* 0x000fe40000000000 */
[----:B------:R-:W-:Y:S02]  /*35f0*/  HADD2 R160, R158, -R116 ;  /* 0x800000749ea07230 */ /* 0x000fe40000000000 */
[----:B------:R-:W-:Y:S02]  /*3600*/  IMAD.MOV.U32 R116, RZ, RZ, R151 ;  /* 0x000000ffff747224 */ /* 0x000fe400078e0097 */
[----:B------:R-:W-:Y:S01]  /*3610*/  IMAD.MOV.U32 R146, RZ, RZ, R159 ;  /* 0x000000ffff927224 */ /* 0x000fe200078e009f */
[----:B------:R-:W-:-:S02]  /*3620*/  HFMA2.MMA R156, R162, 1, 1, -R115 ;  /* 0x3c003c00a29c7835 */ /* 0x000fc40000100073 */
                                                                                                /* 0x00000074959e7241 */
                                                                                                /* 0x000fe400000003ff */
                                                                                                /* 0x0000009293737241 */
                                                                                                /* 0x000fca00000003ff */
[----:B------:R-:W-:Y:S02]  /*3650*/  IMAD R158, R115, 0x10, R158 ;  /* 0x00000010739e7824 */ /* 0x000fe400078e029e */
[----:B------:R-:W-:-:S05]  /*3660*/  IMAD.MOV.U32 R115, RZ, RZ, R160 ;  /* 0x000000ffff737224 */ /* 0x000fca00078e00a0 */
                                                                                                /* 0x000000ff73a17241 */
                                                                                                /* 0x000fca00000003ff */
[----:B------:R-:W-:Y:S01]  /*3680*/  IMAD R158, R161, 0x100, R158 ;  /* 0x00000100a19e7824 */ /* 0x000fe200078e029e */
                                                                                                /* 0x0000007495a17242 */
                                                                                                /* 0x000fc800000017ff */
                                                                                                /* 0x0000007495747241 */
                                                                                                /* 0x000fe400000010a1 */
                                                                                                /* 0x0000009293a17242 */
                                                                                                /* 0x000fc800001097a1 */
                                                                                                /* 0x0000009293a27241 */
                                                                                                /* 0x000fc800000090a1 */
                                                                                                /* 0x000000a274927242 */
                                                                                                /* 0x000fc800000017ff */
                                                                                                /* 0x000000a274747241 */
                                                                                                /* 0x000fe40000001092 */
[----:B------:R-:W0:Y:S01]  /*36f0*/  POPC R162, R158 ;  /* 0x0000009e00a27309 */ /* 0x000e220000000000 */
                                                                                                /* 0x200000a5a1927241 */
                                                                                                /* 0x000fe40000001092 */
                                                                                                /* 0x0000007374a17242 */
                                                                                                /* 0x000fc800000017ff */
                                                                                                /* 0x200000ff92927241 */
                                                                                                /* 0x000fe400000010a1 */
                                                                                                /* 0x0000007374747241 */
                                                                                                /* 0x000fc600000010a1 */
[----:B------:R-:W-:Y:S02]  /*3740*/  IMAD.SHL.U32 R161, R146, 0x2, RZ ;  /* 0x0000000292a17824 */ /* 0x000fe400078e00ff */
[----:B------:R-:W-:Y:S01]  /*3750*/  HMUL2 R116, R116, R113 ;  /* 0x0000007174747232 */ /* 0x000fe20000000000 */
[----:B0-----:R-:W-:-:S04]  /*3760*/  LOP3.LUT R162, R162, 0x1, RZ, 0xc0, !PT ;  /* 0x00000001a2a27812 */ /* 0x001fc800078ec0ff */
[----:B------:R-:W-:Y:S02]  /*3770*/  HMNMX2 R116, |R116|, 65504, 65504, PT ;  /* 0x7bff7bff74747840 */ /* 0x000fe40003800200 */
[----:B------:R-:W-:-:S04]  /*3780*/  ISETP.NE.U32.AND P0, PT, R162, 0x1, PT ;  /* 0x00000001a200780c */ /* 0x000fc80003f05070 */
[----:B------:R-:W-:Y:S01]  /*3790*/  SEL R115, R164, 0xa820a820, !P0 ;  /* 0xa820a820a4737807 */ /* 0x000fe20004000000 */
[----:B------:R-:W-:-:S03]  /*37a0*/  IMAD.MOV.U32 R164, RZ, RZ, 0x1 ;  /* 0x00000001ffa47424 */ /* 0x000fc600078e00ff */
                                                                                                /* 0x4040007373737241 */
                                                                                                /* 0x000fe2000000009e */
[----:B------:R-:W-:Y:S01]  /*37c0*/  IMAD.SHL.U32 R158, R146, 0x400000, RZ ;  /* 0x00400000929e7824 */ /* 0x000fe200078e00ff */
[----:B------:R-:W-:-:S04]  /*37d0*/  LOP3.LUT R146, R161, 0x1e, RZ, 0xc0, !PT ;  /* 0x0000001ea1927812 */ /* 0x000fc800078ec0ff */
[----:B------:R-:W-:Y:S02]  /*37e0*/  LOP3.LUT R161, R158, 0x7c00000, RZ, 0xc0, !PT ;  /* 0x07c000009ea17812 */ /* 0x000fe400078ec0ff */
[----:B------:R-:W-:Y:S02]  /*37f0*/  SHF.L.U32 R158, R164, R146, RZ ;  /* 0x00000092a49e7219 */ /* 0x000fe400000006ff */
[----:B------:R-:W-:Y:S02]  /*3800*/  LOP3.LUT R146, R115, 0xaaaaa, RZ, 0xc0, !PT ;  /* 0x000aaaaa73927812 */ /* 0x000fe400078ec0ff */
[----:B------:R-:W-:Y:S02]  /*3810*/  LOP3.LUT R115, R158, R115, RZ, 0xfc, !PT ;  /* 0x000000739e737212 */ /* 0x000fe400078efcff */
[----:B------:R-:W-:Y:S02]  /*3820*/  LOP3.LUT R158, R116, 0x80008000, RZ, 0xfc, !PT ;  /* 0x80008000749e7812 */ /* 0x000fe400078efcff */
[----:B------:R-:W-:-:S02]  /*3830*/  LEA.HI R146, R146, R161, RZ, 0x1f ;  /* 0x000000a192927211 */ /* 0x000fc400078ff8ff */
                                                                                                /* 0x0000009e74a17241 */
                                                                                                /* 0x000fe40000008073 */
                                                                                                /* 0x0000009e74a27241 */
                                                                                                /* 0x000fc80000000073 */
[----:B------:R-:W-:Y:S01]  /*3860*/  HFMA2.MMA R151, R151, 1, 1, R161 ;  /* 0x3c003c0097977835 */ /* 0x000fe200000000a1 */
[----:B------:R-:W-:Y:S01]  /*3870*/  HADD2 R149, R149, R162 ;  /* 0x000000a295957230 */ /* 0x000fe20000000000 */
                                                                                                /* 0x0000009e74a27241 */
                                                                                                /* 0x000fe40000010073 */
                                                                                                /* 0x0000009e74a17241 */
                                                                                                /* 0x000fe40000018073 */
                                                                                                /* 0x0000009e74737241 */
                                                                                                /* 0x000fe20000020073 */
[----:B------:R-:W-:-:S03]  /*38b0*/  HADD2 R158, R147, R162 ;  /* 0x000000a2939e7230 */ /* 0x000fc60000000000 */
[----:B------:R-:W-:Y:S01]  /*38c0*/  HFMA2.MMA R159, R159, 1, 1, R161 ;  /* 0x3c003c009f9f7835 */ /* 0x000fe200000000a1 */
[----:B------:R-:W-:Y:S01]  /*38d0*/  HADD2 R147, R160, R115 ;  /* 0x00000073a0937230 */ /* 0x000fe20000000000 */
                                                                                                /* 0x0000009499a07241 */
                                                                                                /* 0x000fe400000003ff */
                                                                                                /* 0x0000007296737241 */
                                                                                                /* 0x000fca00000003ff */
[----:B------:R-:W-:Y:S02]  /*3900*/  IMAD R160, R115, 0x10, R160 ;  /* 0x0000001073a07824 */ /* 0x000fe400078e02a0 */
[----:B------:R-:W-:-:S05]  /*3910*/  IMAD.MOV.U32 R115, RZ, RZ, R156 ;  /* 0x000000ffff737224 */ /* 0x000fca00078e009c */
                                                                                                /* 0x000000ff73a17241 */
                                                                                                /* 0x000fca00000003ff */
[----:B------:R-:W-:Y:S01]  /*3930*/  IMAD R160, R161, 0x100, R160 ;  /* 0x00000100a1a07824 */ /* 0x000fe200078e02a0 */
                                                                                                /* 0x0000009499a17242 */
                                                                                                /* 0x000fc800000017ff */
                                                                                                /* 0x0000009499a27241 */
                                                                                                /* 0x000fe400000010a1 */
                                                                                                /* 0x0000007296a17242 */
                                                                                                /* 0x000fc800001097a1 */
                                                                                                /* 0x0000007296a47241 */
                                                                                                /* 0x000fc800000090a1 */
                                                                                                /* 0x000000a4a2a37242 */
                                                                                                /* 0x000fc800000017ff */
                                                                                                /* 0x000000a4a2a27241 */
                                                                                                /* 0x000fe200000010a3 */
[----:B------:R-:W-:Y:S01]  /*39a0*/  IMAD.MOV.U32 R164, RZ, RZ, 0x1 ;  /* 0x00000001ffa47424 */ /* 0x000fe200078e00ff */
                                                                                                /* 0x200000a5a1a17241 */
                                                                                                /* 0x000fe200000010a3 */
[----:B------:R-:W-:Y:S01]  /*39c0*/  IMAD.MOV.U32 R165, RZ, RZ, 0x28a028a ;  /* 0x028a028affa57424 */ /* 0x000fe200078e00ff */
                                                                                                /* 0x00000073a2a37242 */
                                                                                                /* 0x000fc800000017ff */
                                                                                                /* 0x00000073a2a27241 */
                                                                                                /* 0x000fe400000010a3 */
[----:B------:R-:W0:Y:S01]  /*39f0*/  POPC R115, R160 ;  /* 0x000000a000737309 */ /* 0x000e220000000000 */
                                                                                                /* 0x200000ffa1a17241 */
                                                                                                /* 0x000fe400000010a3 */
[----:B0-----:R-:W-:-:S04]  /*3a10*/  LOP3.LUT R115, R115, 0x1, RZ, 0xc0, !PT ;  /* 0x0000000173737812 */ /* 0x001fc800078ec0ff */
[----:B------:R-:W-:Y:S01]  /*3a20*/  ISETP.NE.U32.AND P0, PT, R115, 0x1, PT ;  /* 0x000000017300780c */ /* 0x000fe20003f05070 */
[----:B------:R-:W-:Y:S02]  /*3a30*/  HMUL2 R115, R162, R113 ;  /* 0x00000071a2737232 */ /* 0x000fe40000000000 */
[----:B------:R-:W-:Y:S01]  /*3a40*/  IMAD.SHL.U32 R162, R161, 0x2, RZ ;  /* 0x00000002a1a27824 */ /* 0x000fe200078e00ff */
[----:B------:R-:W-:Y:S01]  /*3a50*/  SEL R163, R165, 0xa820a820, !P0 ;  /* 0xa820a820a5a37807 */ /* 0x000fe20004000000 */
[----:B------:R-:W-:Y:S01]  /*3a60*/  IMAD R161, R161, 0x8000000, R146 ;  /* 0x08000000a1a17824 */ /* 0x000fe200078e0292 */
[----:B------:R-:W-:Y:S02]  /*3a70*/  HMNMX2 R115, |R115|, 65504, 65504, PT ;  /* 0x7bff7bff73737840 */ /* 0x000fe40003800200 */
[----:B------:R-:W-:Y:S02]  /*3a80*/  LOP3.LUT R162, R162, 0x1e, RZ, 0xc0, !PT ;  /* 0x0000001ea2a27812 */ /* 0x000fe400078ec0ff */
                                                                                                /* 0x404000a3a3a07241 */
                                                                                                /* 0x000fc400000000a0 */
[----:B------:R-:W-:Y:S02]  /*3aa0*/  SHF.L.U32 R162, R164, R162, RZ ;  /* 0x000000a2a4a27219 */ /* 0x000fe400000006ff */
[----:B------:R-:W-:Y:S01]  /*3ab0*/  PLOP3.LUT P0, PT, PT, PT, UP0, 0x40, 0x0 ;  /* 0x000000000000781c */ /* 0x000fe20003f0e808 */
[----:B------:R-:W-:Y:S01]  /*3ac0*/  UISETP.GE.AND UP0, UPT, UR4, UR12, UPT ;  /* 0x0000000c0400728c */ /* 0x000fe2000bf06270 */
[----:B------:R-:W-:Y:S02]  /*3ad0*/  LOP3.LUT R163, R162, R160, RZ, 0xfc, !PT ;  /* 0x000000a0a2a37212 */ /* 0x000fe400078efcff */
[----:B------:R-:W-:-:S04]  /*3ae0*/  LOP3.LUT R162, R115, 0x80008000, RZ, 0xfc, !PT ;  /* 0x8000800073a27812 */ /* 0x000fc800078efcff */
                                                                                                /* 0x000000a273a47241 */
                                                                                                /* 0x000fcc00000000a3 */
[----:B------:R-:W-:Y:S01]  /*3b00*/  HFMA2.MMA R153, R153, 1, 1, R164 ;  /* 0x3c003c0099997835 */ /* 0x000fe200000000a4 */
                                                                                                /* 0x000000a273a47241 */
                                                                                                /* 0x000fca00000080a3 */
        /* <DEDUP_REMOVED lines=8> */
[----:B------:R-:W-:Y:S01]  /*3ba0*/  STS [R155+UR5], R148 ;  /* 0x000000949b007988 */ /* 0x000fe20008000805 */
                                                                                                /* 0x000000a2738e7241 */
                                                                                                /* 0x001fe400000100a3 */
                                                                                                /* 0x000000a2738f7241 */
                                                                                                /* 0x000fe400000180a3 */
                                                                                                /* 0x000000a273a27241 */
                                                                                                /* 0x000fe400000200a3 */
[----:B------:R-:W-:Y:S01]  /*3be0*/  HFMA2.MMA R142, R150, 1, 1, R142 ;  /* 0x3c003c00968e7835 */ /* 0x000fe2000000008e */
[----:B------:R-:W-:-:S03]  /*3bf0*/  HADD2 R114, R114, R143 ;  /* 0x0000008f72727230 */ /* 0x000fc60000000000 */
[----:B------:R-:W-:-:S06]  /*3c00*/  HFMA2.MMA R156, R156, 1, 1, R162 ;  /* 0x3c003c009c9c7835 */ /* 0x000fcc00000000a2 */
[C-C-:B------:R-:W-:Y:S02]  /*3c10*/  PRMT R143, R158.reuse, 0x5410, R142.reuse ;  /* 0x000054109e8f7816 */ /* 0x140fe4000000008e */
[----:B------:R-:W-:-:S03]  /*3c20*/  PRMT R142, R158, 0x7632, R142 ;  /* 0x000076329e8e7816 */ /* 0x000fc6000000008e */
[----:B------:R0:W-:Y:S04]  /*3c30*/  STS [R157+UR5], R143 ;  /* 0x0000008f9d007988 */ /* 0x0001e80008000805 */
[----:B------:R1:W-:Y:S01]  /*3c40*/  STS [R145+UR5], R142 ;  /* 0x0000008e91007988 */ /* 0x0003e20008000805 */
[C-C-:B0-----:R-:W-:Y:S02]  /*3c50*/  PRMT R143, R147.reuse, 0x5410, R156.reuse ;  /* 0x00005410938f7816 */ /* 0x141fe4000000009c */
[----:B------:R-:W-:Y:S02]  /*3c60*/  PRMT R156, R147, 0x7632, R156 ;  /* 0x00007632939c7816 */ /* 0x000fe4000000009c */
[C-C-:B-1----:R-:W-:Y:S02]  /*3c70*/  PRMT R142, R159.reuse, 0x5410, R114.reuse ;  /* 0x000054109f8e7816 */ /* 0x142fe40000000072 */
[----:B------:R-:W-:-:S03]  /*3c80*/  PRMT R114, R159, 0x7632, R114 ;  /* 0x000076329f727816 */ /* 0x000fc60000000072 */
[----:B------:R-:W-:Y:S04]  /*3c90*/  STS [R154+UR5], R142 ;  /* 0x0000008e9a007988 */ /* 0x000fe80008000805 */
[----:B------:R0:W-:Y:S04]  /*3ca0*/  STS [R152+UR5], R114 ;  /* 0x0000007298007988 */ /* 0x0001e80008000805 */
[----:B------:R1:W-:Y:S04]  /*3cb0*/  STS [R82+UR5], R143 ;  /* 0x0000008f52007988 */ /* 0x0003e80008000805 */
[----:B------:R1:W-:Y:S01]  /*3cc0*/  STS [R83+UR5], R156 ;  /* 0x0000009c53007988 */ /* 0x0003e20008000805 */
[----:B0-----:R-:W-:-:S05]  /*3cd0*/  LOP3.LUT R114, R160, 0xaaaaa, RZ, 0xc0, !PT ;  /* 0x000aaaaaa0727812 */ /* 0x001fca00078ec0ff */
[----:B------:R-:W-:Y:S01]  /*3ce0*/  IMAD.IADD R114, R114, 0x1, R161 ;  /* 0x0000000172727824 */ /* 0x000fe200078e02a1 */
[----:B------:R-:W-:Y:S06]  /*3cf0*/  BAR.SYNC 0x0 ;  /* 0x000000ff0000791d */ /* 0x000fec0000000000 */
[----:B-1---5:R-:W-:Y:S05]  /*3d00*/  @P0 BRA `(.L_x_68) ;  /* 0x000000d800180947 */ /* 0x022fea0003800000 */
[----:B------:R-:W0:Y:S01]  /*3d10*/  LDC R82, c[0x0][0x364] ;  /* 0x0000d900ff527b82 */ /* 0x000e220000000800 */
[----:B------:R-:W-:Y:S01]  /*3d20*/  SHF.R.U32.HI R142, RZ, 0x10, R133 ;  /* 0x00000010ff8e7819 */ /* 0x000fe20000011685 */
[----:B------:R-:W-:Y:S01]  /*3d30*/  IMAD.MOV.U32 R164, RZ, RZ, 0x1 ;  /* 0x00000001ffa47424 */ /* 0x000fe200078e00ff */
[----:B------:R-:W-:Y:S01]  /*3d40*/  LOP3.LUT R143, R2, 0x80008000, RZ, 0xfc, !PT ;  /* 0x80008000028f7812 */ /* 0x000fe200078efcff */
[----:B------:R-:W-:-:S04]  /*3d50*/  UISETP.NE.AND UP1, UPT, UR6, 0x5, UPT ;  /* 0x000000050600788c */ /* 0x000fc8000bf25270 */
[----:B------:R-:W1:Y:S08]  /*3d60*/  LDC R147, c[0x0][0x36c] ;  /* 0x0000db00ff937b82 */ /* 0x000e700000000800 */
[----:B------:R-:W2:Y:S01]  /*3d70*/  LDC R83, c[0x0][0x368] ;  /* 0x0000da00ff537b82 */ /* 0x000ea20000000800 */
[----:B0-----:R-:W-:-:S07]  /*3d80*/  HSET2.BF.GE.AND R82, R47.H0_H0, R82, PT ;  /* 0x000000522f527233 */ /* 0x001fce0003806880 */
[----:B------:R-:W0:Y:S01]  /*3d90*/  LDC R144, c[0x0][0x35c] ;  /* 0x0000d700ff907b82 */ /* 0x000e220000000800 */
[----:B------:R-:W-:-:S05]  /*3da0*/  HFMA2 R82, -R82, UR7.H0_H0, R50.H0_H0 ;  /* 0x2000000752527c31 */ /* 0x000fca0008040132 */
[C---:B-1----:R-:W-:Y:S02]  /*3db0*/  IDP.2A.HI.S16.S8 R147, R82.reuse, UR9, R147 ;  /* 0x0000000952937c26 */ /* 0x042fe40008003693 */
[----:B--2---:R-:W-:-:S04]  /*3dc0*/  IDP.2A.LO.S16.S8 R82, R82, UR8, R83 ;  /* 0x0000000852527c26 */ /* 0x004fc80008001653 */
[----:B------:R-:W-:Y:S01]  /*3dd0*/  LDS R147, [R147+UR5] ;  /* 0x0000000593937984 */ /* 0x000fe20008000800 */
                                                                                                /* 0x0000008f02537241 */
                                                                                                /* 0x000fe4000000008e */
                                                                                                /* 0x0000008f02027241 */
                                                                                                /* 0x000fe2000000808e */
[----:B------:R-:W1:Y:S01]  /*3e00*/  LDS R146, [R82+UR5] ;  /* 0x0000000552927984 */ /* 0x000e620008000800 */
[----:B------:R-:W-:Y:S02]  /*3e10*/  LOP3.LUT R142, R133, 0xffff, RZ, 0xc0, !PT ;  /* 0x0000ffff858e7812 */ /* 0x000fe400078ec0ff */
[----:B------:R-:W2:Y:S01]  /*3e20*/  LDC R133, c[0x0][0x358] ;  /* 0x0000d600ff857b82 */ /* 0x000ea20000000800 */
[----:B-----5:R-:W-:-:S04]  /*3e30*/  LOP3.LUT R143, R0, 0x80008000, RZ, 0xfc, !PT ;  /* 0x80008000008f7812 */ /* 0x020fc800078efcff */
                                                                                                /* 0x0000008f00917241 */
                                                                                                /* 0x000fe4000000008e */
                                                                                                /* 0x0000008f00007241 */
                                                                                                /* 0x000fe4000000808e */
[----:B------:R-:W3:Y:S02]  /*3e60*/  LDC R142, c[0x0][0x360] ;  /* 0x0000d800ff8e7b82 */ /* 0x000ee40000000800 */
[----:B------:R-:W-:Y:S02]  /*3e70*/  PRMT R0, R0, 0x5410, RZ ;  /* 0x0000541000007816 */ /* 0x000fe400000000ff */
[----:B--2---:R-:W-:-:S05]  /*3e80*/  HSET2.BF.GE.AND R133, R47.H0_H0, R133, PT ;  /* 0x000000852f857233 */ /* 0x004fca0003806880 */
[----:B------:R-:W-:-:S05]  /*3e90*/  HFMA2 R133, -R133, UR7.H0_H0, R50.H0_H0 ;  /* 0x2000000785857c31 */ /* 0x000fca0008040132 */
[C---:B0-----:R-:W-:Y:S02]  /*3ea0*/  IDP.2A.LO.S16.S8 R144, R133.reuse, UR8, R144 ;  /* 0x0000000885907c26 */ /* 0x041fe40008001690 */
[----:B---3--:R-:W-:Y:S01]  /*3eb0*/  IDP.2A.HI.S16.S8 R142, R133, UR9, R142 ;  /* 0x00000009858e7c26 */ /* 0x008fe2000800368e */
[C-C-:B-1----:R-:W-:Y:S02]  /*3ec0*/  PRMT R143, R146.reuse, 0x5410, R147.reuse ;  /* 0x00005410928f7816 */ /* 0x142fe40000000093 */
[----:B------:R-:W-:Y:S02]  /*3ed0*/  PRMT R146, R146, 0x7632, R147 ;  /* 0x0000763292927816 */ /* 0x000fe40000000093 */
[----:B------:R-:W-:Y:S01]  /*3ee0*/  LDS R133, [R142+UR5] ;  /* 0x000000058e857984 */ /* 0x000fe20008000800 */
[----:B------:R-:W-:Y:S01]  /*3ef0*/  HADD2 R143, R143, -R0 ;  /* 0x800000008f8f7230 */ /* 0x000fe20000000000 */
[----:B------:R-:W-:Y:S02]  /*3f00*/  PRMT R147, R2, 0x5410, RZ ;  /* 0x0000541002937816 */ /* 0x000fe400000000ff */
[----:B------:R-:W0:Y:S04]  /*3f10*/  LDS R0, [R144+UR5] ;  /* 0x0000000590007984 */ /* 0x000e280008000800 */
[----:B------:R-:W-:Y:S01]  /*3f20*/  HFMA2.MMA R146, R146, 1, 1, -R147 ;  /* 0x3c003c0092927835 */ /* 0x000fe20000100093 */
[----:B0-----:R-:W-:-:S02]  /*3f30*/  PRMT R2, R0, 0x5410, R133 ;  /* 0x0000541000027816 */ /* 0x001fc40000000085 */
[----:B------:R-:W-:-:S03]  /*3f40*/  PRMT R0, R0, 0x7632, R133 ;  /* 0x0000763200007816 */ /* 0x000fc60000000085 */
[----:B------:R-:W-:-:S03]  /*3f50*/  HADD2 R145, R2, -R145 ;  /* 0x8000009102917230 */ /* 0x000fc60000000000 */
[----:B------:R-:W-:Y:S02]  /*3f60*/  HFMA2.MMA R0, R0, 1, 1, -R83 ;  /* 0x3c003c0000007835 */ /* 0x000fe40000100053 */
                                                                                                /* 0x0000008f91027241 */
                                                                                                /* 0x000fe400000003ff */
                                                                                                /* 0x0000008f91537242 */
                                                                                                /* 0x000fe400000017ff */
[----:B------:R-:W0:Y:S02]  /*3f90*/  POPC R133, R2 ;  /* 0x0000000200857309 */ /* 0x000e240000000000 */
                                                                                                /* 0x0000008f91947241 */
                                                                                                /* 0x000fe20000001053 */
[----:B------:R-:W-:Y:S01]  /*3fb0*/  IMAD.SHL.U32 R83, R83, 0x2, RZ ;  /* 0x0000000253537824 */ /* 0x000fe200078e00ff */
                                                                                                /* 0x0000009200937241 */
                                                                                                /* 0x000fc800000003ff */
[----:B------:R-:W1:Y:S01]  /*3fd0*/  POPC R149, R147 ;  /* 0x0000009300957309 */ /* 0x000e620000000000 */
[----:B------:R-:W-:Y:S01]  /*3fe0*/  HFMA2.MMA R148, R148, R113, -RZ ;  /* 0x0000007194947235 */ /* 0x000fe200001000ff */
[----:B0-----:R-:W-:-:S04]  /*3ff0*/  LOP3.LUT R133, R133, 0x1, RZ, 0xc0, !PT ;  /* 0x0000000185857812 */ /* 0x001fc800078ec0ff */
[----:B------:R-:W-:Y:S02]  /*4000*/  ISETP.NE.U32.AND P0, PT, R133, 0x1, PT ;  /* 0x000000018500780c */ /* 0x000fe40003f05070 */
[----:B------:R-:W-:Y:S02]  /*4010*/  LOP3.LUT R133, R83, 0x1e, RZ, 0xc0, !PT ;  /* 0x0000001e53857812 */ /* 0x000fe400078ec0ff */
[----:B------:R-:W-:Y:S02]  /*4020*/  SEL R83, R165, 0xa820a820, !P0 ;  /* 0xa820a820a5537807 */ /* 0x000fe40004000000 */
[----:B------:R-:W-:Y:S02]  /*4030*/  SHF.L.U32 R150, R164, R133, RZ ;  /* 0x00000085a4967219 */ /* 0x000fe400000006ff */
                                                                                                /* 0x0000009200857242 */
                                                                                                /* 0x000fe400000017ff */
                                                                                                /* 0x4040005353537241 */
                                                                                                /* 0x000fc40000000002 */
[----:B-1----:R-:W-:Y:S02]  /*4060*/  LOP3.LUT R149, R149, 0x1, RZ, 0xc0, !PT ;  /* 0x0000000195957812 */ /* 0x002fe400078ec0ff */
                                                                                                /* 0x0000009200027241 */
                                                                                                /* 0x000fe20000001085 */
[----:B------:R-:W-:Y:S01]  /*4080*/  IMAD.SHL.U32 R133, R133, 0x2, RZ ;  /* 0x0000000285857824 */ /* 0x000fe200078e00ff */
[----:B------:R-:W-:Y:S02]  /*4090*/  ISETP.NE.U32.AND P0, PT, R149, 0x1, PT ;  /* 0x000000019500780c */ /* 0x000fe40003f05070 */
[----:B------:R-:W-:Y:S01]  /*40a0*/  LOP3.LUT R83, R83, R150, RZ, 0xfc, !PT ;  /* 0x0000009653537212 */ /* 0x000fe200078efcff */
[----:B------:R-:W-:Y:S01]  /*40b0*/  HMUL2 R2, R2, R113 ;  /* 0x0000007102027232 */ /* 0x000fe20000000000 */
[----:B------:R-:W-:Y:S02]  /*40c0*/  SEL R150, R165, 0xa820a820, !P0 ;  /* 0xa820a820a5967807 */ /* 0x000fe40004000000 */
[----:B------:R-:W-:-:S02]  /*40d0*/  LOP3.LUT R133, R133, 0x1e, RZ, 0xc0, !PT ;  /* 0x0000001e85857812 */ /* 0x000fc400078ec0ff */
[----:B------:R-:W-:Y:S02]  /*40e0*/  HMNMX2 R2, |R2|, 65504, 65504, PT ;  /* 0x7bff7bff02027840 */ /* 0x000fe40003800200 */
                                                                                                /* 0x4040009696967241 */
                                                                                                /* 0x000fe40000000093 */
[----:B------:R-:W-:Y:S02]  /*4100*/  SHF.L.U32 R133, R164, R133, RZ ;  /* 0x00000085a4857219 */ /* 0x000fe400000006ff */
[----:B------:R-:W-:Y:S02]  /*4110*/  LOP3.LUT R147, R2, 0x80008000, RZ, 0xfc, !PT ;  /* 0x8000800002937812 */ /* 0x000fe400078efcff */
[----:B------:R-:W-:Y:S02]  /*4120*/  LOP3.LUT R133, R150, R133, RZ, 0xfc, !PT ;  /* 0x0000008596857212 */ /* 0x000fe400078efcff */
[----:B------:R-:W-:-:S02]  /*4130*/  PLOP3.LUT P0, PT, PT, PT, UP1, 0x40, 0x0 ;  /* 0x000000000000781c */ /* 0x000fc40003f0e818 */
                                                                                                /* 0x0000009302957241 */
                                                                                                /* 0x000fe40000000085 */
                                                                                                /* 0x0000009302937241 */
                                                                                                /* 0x000fc60000008085 */
[----:B------:R-:W-:Y:S01]  /*4160*/  HADD2 R149, R0, R149 ;  /* 0x0000009500957230 */ /* 0x000fe20000000000 */
[----:B------:R-:W-:Y:S01]  /*4170*/  HMNMX2 R0, |R148|, 65504, 65504, PT ;  /* 0x7bff7bff94007840 */ /* 0x000fe20003800200 */
[----:B------:R-:W-:-:S04]  /*4180*/  HADD2 R146, R146.H0_H0, R147.H0_H0 ;  /* 0x2000009392927230 */ /* 0x000fc80000000800 */
[----:B------:R-:W-:-:S04]  /*4190*/  LOP3.LUT R147, R0, 0x80008000, RZ, 0xfc, !PT ;  /* 0x8000800000937812 */ /* 0x000fc800078efcff */
                                                                                                /* 0x0000009300947241 */
                                                                                                /* 0x000fcc0000000053 */
[----:B------:R-:W-:Y:S01]  /*41b0*/  HFMA2.MMA R145, R145, 1, 1, R148 ;  /* 0x3c003c0091917835 */ /* 0x000fe20000000094 */
                                                                                                /* 0x0000009300947241 */
                                                                                                /* 0x000fca0000008053 */
[----:B------:R-:W-:-:S04]  /*41d0*/  HADD2 R148, R143.H0_H0, R148.H0_H0 ;  /* 0x200000948f947230 */ /* 0x000fc80000000800 */
        /* <DEDUP_REMOVED lines=11> */
[----:B------:R-:W-:Y:S01]  /*4290*/  SHF.R.U32.HI R146, RZ, 0x10, R77 ;  /* 0x00000010ff927819 */ /* 0x000fe2000001164d */
[----:B------:R-:W-:Y:S01]  /*42a0*/  IMAD.MOV.U32 R155, RZ, RZ, 0x5040000 ;  /* 0x05040000ff9b7424 */ /* 0x000fe200078e00ff */
[----:B------:R-:W-:Y:S01]  /*42b0*/  LOP3.LUT R148, R76, 0x80008000, RZ, 0xfc, !PT ;  /* 0x800080004c947812 */ /* 0x000fe200078efcff */
[----:B------:R-:W-:Y:S01]  /*42c0*/  UISETP.NE.AND UP1, UPT, UR6, 0x6, UPT ;  /* 0x000000060600788c */ /* 0x000fe2000bf25270 */
[----:B------:R-:W-:Y:S02]  /*42d0*/  LOP3.LUT R77, R77, 0xffff, RZ, 0xc0, !PT ;  /* 0x0000ffff4d4d7812 */ /* 0x000fe400078ec0ff */
                                                                                                /* 0x000000944c957241 */
                                                                                                /* 0x000fe20000008092 */
[----:B------:R-:W1:Y:S08]  /*42f0*/  LDC R143, c[0x0][0x370] ;  /* 0x0000dc00ff8f7b82 */ /* 0x000e700000000800 */
[----:B------:R-:W2:Y:S08]  /*4300*/  LDC R147, c[0x0][0x390] ;  /* 0x0000e400ff937b82 */ /* 0x000eb00000000800 */
[----:B------:R-:W3:Y:S01]  /*4310*/  LDC R145, c[0x0][0x38c] ;  /* 0x0000e300ff917b82 */ /* 0x000ee20000000800 */
[----:B0-----:R-:W-:-:S05]  /*4320*/  HSET2.BF.GE.AND R82, R47.H0_H0, R82, PT ;  /* 0x000000522f527233 */ /* 0x001fca0003806880 */
[----:B------:R-:W-:Y:S02]  /*4330*/  HFMA2 R82, -R82, UR7.H0_H0, R50.H0_H0 ;  /* 0x2000000752527c31 */ /* 0x000fe40008040132 */
[----:B------:R-:W0:Y:S01]  /*4340*/  LDC R142, c[0x0][0x374] ;  /* 0x0000dd00ff8e7b82 */ /* 0x000e220000000800 */
[----:B-1----:R-:W-:-:S05]  /*4350*/  HSET2.BF.GE.AND R143, R47.H0_H0, R143, PT ;  /* 0x0000008f2f8f7233 */ /* 0x002fca0003806880 */
[----:B------:R-:W-:Y:S02]  /*4360*/  HFMA2 R143, -R143, UR7.H0_H0, R50.H0_H0 ;  /* 0x200000078f8f7c31 */ /* 0x000fe40008040132 */
[----:B------:R-:W1:Y:S01]  /*4370*/  LDC R83, c[0x0][0x378] ;  /* 0x0000de00ff537b82 */ /* 0x000e620000000800 */
[C---:B--2---:R-:W-:Y:S01]  /*4380*/  IDP.2A.HI.S16.S8 R144, R82.reuse, UR9, R147 ;  /* 0x0000000952907c26 */ /* 0x044fe20008003693 */
                                                                                                /* 0x000000944c937241 */
                                                                                                /* 0x000fe40000000092 */
                                                                                                /* 0x000000944c4c7241 */
                                                                                                /* 0x000fe40000010092 */
[----:B------:R-:W-:Y:S01]  /*43b0*/  LOP3.LUT R146, R75, 0x80008000, RZ, 0xfc, !PT ;  /* 0x800080004b927812 */ /* 0x000fe200078efcff */
[----:B------:R-:W-:Y:S01]  /*43c0*/  LDS R144, [R144+UR5] ;  /* 0x0000000590907984 */ /* 0x000fe20008000800 */
[----:B---3--:R-:W-:Y:S01]  /*43d0*/  IDP.2A.LO.S16.S8 R82, R82, UR8, R145 ;  /* 0x0000000852527c26 */ /* 0x008fe20008001691 */
[----:B------:R-:W-:-:S02]  /*43e0*/  PRMT R76, R76, 0x5410, RZ ;  /* 0x000054104c4c7816 */ /* 0x000fc400000000ff */
                                                                                                /* 0x000000924b967241 */
                                                                                                /* 0x000fe4000000004d */
[----:B------:R-:W2:Y:S01]  /*4400*/  LDS R151, [R82+UR5] ;  /* 0x0000000552977984 */ /* 0x000ea20008000800 */
                                                                                                /* 0x000000924b947241 */
                                                                                                /* 0x000fe2000000804d */
[----:B0-----:R-:W-:Y:S01]  /*4420*/  IDP.2A.LO.S16.S8 R142, R143, UR8, R142 ;  /* 0x000000088f8e7c26 */ /* 0x001fe2000800168e */
                                                                                                /* 0x000000924b927241 */
                                                                                                /* 0x000fc8000001004d */
[----:B------:R-:W-:Y:S01]  /*4440*/  PRMT R146, R146, 0x5410, RZ ;  /* 0x0000541092927816 */ /* 0x000fe200000000ff */
[----:B-1----:R-:W-:Y:S02]  /*4450*/  IDP.2A.HI.S16.S8 R83, R143, UR9, R83 ;  /* 0x000000098f537c26 */ /* 0x002fe40008003653 */
[----:B------:R-:W-:Y:S04]  /*4460*/  LDS R143, [R142+UR5] ;  /* 0x000000058e8f7984 */ /* 0x000fe80008000800 */
[----:B------:R-:W0:Y:S01]  /*4470*/  LDS R145, [R83+UR5] ;  /* 0x0000000553917984 */ /* 0x000e220008000800 */
[C-C-:B--2---:R-:W-:Y:S02]  /*4480*/  PRMT R152, R151.reuse, 0x5410, R144.reuse ;  /* 0x0000541097987816 */ /* 0x144fe40000000090 */
[----:B------:R-:W-:-:S02]  /*4490*/  PRMT R77, R151, 0x7632, R144 ;  /* 0x00007632974d7816 */ /* 0x000fc40000000090 */
[----:B------:R-:W1:Y:S01]  /*44a0*/  LDC R144, c[0x0][0x37c] ;  /* 0x0000df00ff907b82 */ /* 0x000e620000000800 */
[----:B------:R-:W-:Y:S01]  /*44b0*/  HADD2 R146, R152, -R146 ;  /* 0x8000009298927230 */ /* 0x000fe20000000000 */
[C-C-:B0-----:R-:W-:Y:S02]  /*44c0*/  PRMT R151, R143.reuse, 0x5410, R145.reuse ;  /* 0x000054108f977816 */ /* 0x141fe40000000091 */
[----:B------:R-:W-:Y:S01]  /*44d0*/  PRMT R75, R143, 0x7632, R145 ;  /* 0x000076328f4b7816 */ /* 0x000fe20000000091 */
[----:B------:R-:W-:-:S03]  /*44e0*/  HFMA2.MMA R143, R77, 1, 1, -R76 ;  /* 0x3c003c004d8f7835 */ /* 0x000fc6000010004c */
[----:B------:R-:W0:Y:S02]  /*44f0*/  LDC.64 R76, c[0x0][0x380] ;  /* 0x0000e000ff4c7b82 */ /* 0x000e240000000a00 */
[----:B------:R-:W-:Y:S01]  /*4500*/  HFMA2.MMA R75, R75, 1, 1, -R147 ;  /* 0x3c003c004b4b7835 */ /* 0x000fe20000100093 */
[----:B-1----:R-:W-:-:S05]  /*4510*/  HSET2.BF.GE.AND R144, R47.H0_H0, R144, PT ;  /* 0x000000902f907233 */ /* 0x002fca0003806880 */
[----:B------:R-:W-:-:S05]  /*4520*/  HFMA2 R145, -R144, UR7.H0_H0, R50.H0_H0 ;  /* 0x2000000790917c31 */ /* 0x000fca0008040132 */
[C---:B0-----:R-:W-:Y:S02]  /*4530*/  IDP.2A.LO.S16.S8 R144, R145.reuse, UR8, R76 ;  /* 0x0000000891907c26 */ /* 0x041fe4000800164c */
[----:B------:R-:W-:-:S03]  /*4540*/  IDP.2A.HI.S16.S8 R145, R145, UR9, R77 ;  /* 0x0000000991917c26 */ /* 0x000fc6000800364d */
[----:B------:R-:W-:Y:S04]  /*4550*/  LDS R76, [R144+UR5] ;  /* 0x00000005904c7984 */ /* 0x000fe80008000800 */
[----:B------:R-:W0:Y:S02]  /*4560*/  LDS R77, [R145+UR5] ;  /* 0x00000005914d7984 */ /* 0x000e240008000800 */
[C-C-:B0-----:R-:W-:Y:S02]  /*4570*/  PRMT R147, R76.reuse, 0x7632, R77.reuse ;  /* 0x000076324c937816 */ /* 0x141fe4000000004d */
[----:B------:R-:W-:-:S03]  /*4580*/  PRMT R76, R76, 0x5410, R77 ;  /* 0x000054104c4c7816 */ /* 0x000fc6000000004d */
[----:B------:R-:W-:Y:S01]  /*4590*/  HADD2 R149, R147, -R149 ;  /* 0x8000009593957230 */ /* 0x000fe20000000000 */
[----:B------:R-:W-:Y:S01]  /*45a0*/  HFMA2.MMA R147, R151, 1, 1, -R150 ;  /* 0x3c003c0097937835 */ /* 0x000fe20000100096 */
[----:B------:R-:W-:Y:S01]  /*45b0*/  HADD2 R148, R76, -R148 ;  /* 0x800000944c947230 */ /* 0x000fe20000000000 */
                                                                                                /* 0x000000ff8f4c7241 */
                                                                                                /* 0x000fe400000003ff */
                                                                                                /* 0x000000954b4d7241 */
                                                                                                /* 0x000fca00000003ff */
[----:B------:R-:W-:Y:S01]  /*45e0*/  IMAD R76, R76, 0x10, R77 ;  /* 0x000000104c4c7824 */ /* 0x000fe200078e024d */
                                                                                                /* 0x000000954b4d7242 */
                                                                                                /* 0x000fc6000000179b */
[----:B------:R-:W0:Y:S01]  /*4600*/  POPC R151, R76 ;  /* 0x0000004c00977309 */ /* 0x000e220000000000 */
                                                                                                /* 0x000000954b967241 */
                                                                                                /* 0x000fc8000000104d */
                                                                                                /* 0x0000008f96337242 */
                                                                                                /* 0x000fc80000001733 */
                                                                                                /* 0x200000ff4d4d7241 */
                                                                                                /* 0x000fe40000001033 */
                                                                                                /* 0x0000008f96967241 */
                                                                                                /* 0x000fc60000001033 */
[----:B------:R-:W-:Y:S01]  /*4650*/  IMAD.SHL.U32 R77, R77, 0x2, RZ ;  /* 0x000000024d4d7824 */ /* 0x000fe200078e00ff */
[----:B0-----:R-:W-:Y:S01]  /*4660*/  LOP3.LUT R151, R151, 0x1, RZ, 0xc0, !PT ;  /* 0x0000000197977812 */ /* 0x001fe200078ec0ff */
[----:B------:R-:W-:-:S03]  /*4670*/  HMUL2 R150, R150, R113 ;  /* 0x0000007196967232 */ /* 0x000fc60000000000 */
[----:B------:R-:W-:Y:S02]  /*4680*/  LOP3.LUT R77, R77, 0x1e, RZ, 0xc0, !PT ;  /* 0x0000001e4d4d7812 */ /* 0x000fe400078ec0ff */
[----:B------:R-:W-:Y:S02]  /*4690*/  ISETP.NE.U32.AND P0, PT, R151, 0x1, PT ;  /* 0x000000019700780c */ /* 0x000fe40003f05070 */
[----:B------:R-:W-:Y:S02]  /*46a0*/  SHF.L.U32 R77, R164, R77, RZ ;  /* 0x0000004da44d7219 */ /* 0x000fe400000006ff */
[----:B------:R-:W-:-:S04]  /*46b0*/  SEL R151, R165, 0xa820a820, !P0 ;  /* 0xa820a820a5977807 */ /* 0x000fc80004000000 */
                                                                                                /* 0x40400097974c7241 */
                                                                                                /* 0x000fe4000000004c */
                                                                                                /* 0x000000ff92977241 */
                                                                                                /* 0x000fe400000003ff */
[----:B------:R-:W-:Y:S01]  /*46e0*/  LOP3.LUT R77, R77, R76, RZ, 0xfc, !PT ;  /* 0x0000004c4d4d7212 */ /* 0x000fe200078efcff */
[----:B------:R-:W-:-:S05]  /*46f0*/  IMAD.MOV.U32 R76, RZ, RZ, R147 ;  /* 0x000000ffff4c7224 */ /* 0x000fca00078e0093 */
                                                                                                /* 0x000000944c987241 */
                                                                                                /* 0x000fca00000003ff */
[----:B------:R-:W-:Y:S01]  /*4710*/  IMAD R151, R151, 0x10, R152 ;  /* 0x0000001097977824 */ /* 0x000fe200078e0298 */
                                                                                                /* 0x000000944c987242 */
                                                                                                /* 0x000fc8000000179b */
                                                                                                /* 0x000000944c997241 */
                                                                                                /* 0x000fe40000001098 */
[----:B------:R-:W0:Y:S02]  /*4740*/  POPC R76, R151 ;  /* 0x00000097004c7309 */ /* 0x000e240000000000 */
                                                                                                /* 0x0000009299347242 */
                                                                                                /* 0x000fc80000001734 */
                                                                                                /* 0x0000009299997241 */
                                                                                                /* 0x000fca0000001034 */
[----:B------:R-:W-:Y:S01]  /*4770*/  HMUL2 R153, R153, R113 ;  /* 0x0000007199997232 */ /* 0x000fe20000000000 */
[----:B0-----:R-:W-:-:S04]  /*4780*/  LOP3.LUT R76, R76, 0x1, RZ, 0xc0, !PT ;  /* 0x000000014c4c7812 */ /* 0x001fc800078ec0ff */
[----:B------:R-:W-:Y:S02]  /*4790*/  ISETP.NE.U32.AND P0, PT, R76, 0x1, PT ;  /* 0x000000014c00780c */ /* 0x000fe40003f05070 */
                                                                                                /* 0x200000ff984c7241 */
                                                                                                /* 0x000fe40000001034 */
[----:B------:R-:W-:Y:S02]  /*47b0*/  SEL R152, R165, 0xa820a820, !P0 ;  /* 0xa820a820a5987807 */ /* 0x000fe40004000000 */
[----:B------:R-:W-:Y:S01]  /*47c0*/  PLOP3.LUT P0, PT, PT, PT, UP1, 0x40, 0x0 ;  /* 0x000000000000781c */ /* 0x000fe20003f0e818 */
[----:B------:R-:W-:Y:S01]  /*47d0*/  IMAD.SHL.U32 R76, R76, 0x2, RZ ;  /* 0x000000024c4c7824 */ /* 0x000fe200078e00ff */
                                                                                                /* 0x4040009898977241 */
                                                                                                /* 0x000fc80000000097 */
[----:B------:R-:W-:Y:S02]  /*47f0*/  LOP3.LUT R154, R76, 0x1e, RZ, 0xc0, !PT ;  /* 0x0000001e4c9a7812 */ /* 0x000fe400078ec0ff */
[----:B------:R-:W-:Y:S02]  /*4800*/  HMNMX2 R76, |R150|, 65504, 65504, PT ;  /* 0x7bff7bff964c7840 */ /* 0x000fe40003800200 */
[----:B------:R-:W-:-:S04]  /*4810*/  SHF.L.U32 R150, R164, R154, RZ ;  /* 0x0000009aa4967219 */ /* 0x000fc800000006ff */
[----:B------:R-:W-:Y:S02]  /*4820*/  LOP3.LUT R150, R150, R151, RZ, 0xfc, !PT ;  /* 0x0000009796967212 */ /* 0x000fe400078efcff */
[----:B------:R-:W-:-:S04]  /*4830*/  LOP3.LUT R151, R76, 0x80008000, RZ, 0xfc, !PT ;  /* 0x800080004c977812 */ /* 0x000fc800078efcff */
                                                                                                /* 0x000000974c987241 */
                                                                                                /* 0x000fcc000000004d */
[----:B------:R-:W-:Y:S01]  /*4850*/  HFMA2.MMA R152, R75, 1, 1, R152 ;  /* 0x3c003c004b987835 */ /* 0x000fe20000000098 */
                                                                                                /* 0x000000974c4b7241 */
                                                                                                /* 0x000fe4000000804d */
                                                                                                /* 0x000000974c977241 */
                                                                                                /* 0x000fc6000001004d */
[----:B------:R-:W-:Y:S01]  /*4880*/  HADD2 R149, R149, R75 ;  /* 0x0000004b95957230 */ /* 0x000fe20000000000 */
[----:B------:R-:W-:Y:S01]  /*4890*/  HMNMX2 R75, |R153|, 65504, 65504, PT ;  /* 0x7bff7bff994b7840 */ /* 0x000fe20003800200 */
[----:B------:R-:W-:-:S04]  /*48a0*/  HADD2 R151, R143.H0_H0, R151.H0_H0 ;  /* 0x200000978f977230 */ /* 0x000fc80000000800 */
[----:B------:R-:W-:-:S04]  /*48b0*/  LOP3.LUT R143, R75, 0x80008000, RZ, 0xfc, !PT ;  /* 0x800080004b8f7812 */ /* 0x000fc800078efcff */
                                                                                                /* 0x0000008f4b997241 */
                                                                                                /* 0x000fcc0000000096 */
[----:B------:R-:W-:-:S10]  /*48d0*/  HFMA2.MMA R147, R147, 1, 1, R153 ;  /* 0x3c003c0093937835 */ /* 0x000fd40000000099 */
[C-C-:B------:R-:W-:Y:S02]  /*48e0*/  PRMT R153, R147.reuse, 0x5410, R152.reuse ;  /* 0x0000541093997816 */ /* 0x140fe40000000098 */
[----:B------:R-:W-:-:S03]  /*48f0*/  PRMT R147, R147, 0x7632, R152 ;  /* 0x0000763293937816 */ /* 0x000fc60000000098 */
[----:B------:R-:W-:Y:S04]  /*4900*/  STS [R142+UR5], R153 ;  /* 0x000000998e007988 */ /* 0x000fe80008000805 */
[----:B------:R0:W-:Y:S02]  /*4910*/  STS [R83+UR5], R147 ;  /* 0x0000009353007988 */ /* 0x0001e40008000805 */
                                                                                                /* 0x0000008f4b537241 */
                                                                                                /* 0x001fe40000008096 */
                                                                                                /* 0x0000008f4b8f7241 */
                                                                                                /* 0x000fe40000010096 */
[----:B------:R-:W-:Y:S01]  /*4940*/  LOP3.LUT R150, R150, 0xffff, RZ, 0xc0, !PT ;  /* 0x0000ffff96967812 */ /* 0x000fe200078ec0ff */
[----:B------:R-:W-:-:S02]  /*4950*/  HADD2 R148, R148, R83 ;  /* 0x0000005394947230 */ /* 0x000fc40000000000 */
[----:B------:R-:W-:Y:S01]  /*4960*/  HADD2 R146, R146.H0_H0, R143.H0_H0 ;  /* 0x2000008f92927230 */ /* 0x000fe20000000800 */
[----:B------:R-:W-:Y:S02]  /*4970*/  PRMT R77, R77, 0x1054, R150 ;  /* 0x000010544d4d7816 */ /* 0x000fe40000000096 */
        /* <DEDUP_REMOVED lines=11> */
[----:B------:R-:W-:-:S05]  /*4a30*/  LOP3.LUT R149, R78, 0x80008000, RZ, 0xfc, !PT ;  /* 0x800080004e957812 */ /* 0x000fca00078efcff */
[----:B------:R-:W1:Y:S01]  /*4a40*/  LDC.64 R82, c[0x0][0x398] ;  /* 0x0000e600ff527b82 */ /* 0x000e620000000a00 */
[----:B0-----:R-:W-:-:S05]  /*4a50*/  HSET2.BF.GE.AND R142, R47.H0_H0, R142, PT ;  /* 0x0000008e2f8e7233 */ /* 0x001fca0003806880 */
[----:B------:R-:W-:-:S05]  /*4a60*/  HFMA2 R142, -R142, UR7.H0_H0, R50.H0_H0 ;  /* 0x200000078e8e7c31 */ /* 0x000fca0008040132 */
[C---:B-1----:R-:W-:Y:S02]  /*4a70*/  IDP.2A.LO.S16.S8 R82, R142.reuse, UR8, R82 ;  /* 0x000000088e527c26 */ /* 0x042fe40008001652 */
[----:B------:R-:W-:Y:S01]  /*4a80*/  IDP.2A.HI.S16.S8 R83, R142, UR9, R83 ;  /* 0x000000098e537c26 */ /* 0x000fe20008003653 */
[----:B------:R-:W-:Y:S02]  /*4a90*/  SHF.R.U32.HI R142, RZ, 0x10, R118 ;  /* 0x00000010ff8e7819 */ /* 0x000fe40000011676 */
[----:B------:R-:W-:Y:S01]  /*4aa0*/  LDS R147, [R82+UR5] ;  /* 0x0000000552937984 */ /* 0x000fe20008000800 */
[----:B------:R-:W-:Y:S02]  /*4ab0*/  LOP3.LUT R118, R118, 0xffff, RZ, 0xc0, !PT ;  /* 0x0000ffff76767812 */ /* 0x000fe400078ec0ff */
                                                                                                /* 0x000000944f917241 */
                                                                                                /* 0x000fe2000000008e */
[----:B------:R-:W0:Y:S01]  /*4ad0*/  LDS R150, [R83+UR5] ;  /* 0x0000000553967984 */ /* 0x000e220008000800 */
                                                                                                /* 0x000000944f927241 */
                                                                                                /* 0x000fc4000000808e */
                                                                                                /* 0x000000944f947241 */
                                                                                                /* 0x000fe4000001008e */
[----:B------:R-:W1:Y:S01]  /*4b00*/  LDC R79, c[0x0][0x3a0] ;  /* 0x0000e800ff4f7b82 */ /* 0x000e620000000800 */
                                                                                                /* 0x000000954e8f7241 */
                                                                                                /* 0x000fe40000000076 */
                                                                                                /* 0x000000954e907241 */
                                                                                                /* 0x000fe40000008076 */
                                                                                                /* 0x000000954e957241 */
                                                                                                /* 0x000fc60000010076 */
[----:B------:R-:W2:Y:S08]  /*4b40*/  LDC R142, c[0x0][0x3a4] ;  /* 0x0000e900ff8e7b82 */ /* 0x000eb00000000800 */
[----:B------:R-:W3:Y:S01]  /*4b50*/  LDC R78, c[0x0][0x3a8] ;  /* 0x0000ea00ff4e7b82 */ /* 0x000ee20000000800 */
[----:B-1----:R-:W-:-:S05]  /*4b60*/  HSET2.BF.GE.AND R79, R47.H0_H0, R79, PT ;  /* 0x0000004f2f4f7233 */ /* 0x002fca0003806880 */
[----:B------:R-:W-:-:S05]  /*4b70*/  HFMA2 R118, -R79, UR7.H0_H0, R50.H0_H0 ;  /* 0x200000074f767c31 */ /* 0x000fca0008040132 */
[C---:B--2---:R-:W-:Y:S01]  /*4b80*/  IDP.2A.LO.S16.S8 R142, R118.reuse, UR8, R142 ;  /* 0x00000008768e7c26 */ /* 0x044fe2000800168e */
[C---:B0-----:R-:W-:Y:S01]  /*4b90*/  PRMT R79, R147.reuse, 0x5410, R150 ;  /* 0x00005410934f7816 */ /* 0x041fe20000000096 */
[----:B---3--:R-:W-:Y:S01]  /*4ba0*/  IDP.2A.HI.S16.S8 R118, R118, UR9, R78 ;  /* 0x0000000976767c26 */ /* 0x008fe2000800364e */
[----:B------:R-:W-:-:S03]  /*4bb0*/  PRMT R78, R147, 0x7632, R150 ;  /* 0x00007632934e7816 */ /* 0x000fc60000000096 */
[----:B------:R-:W-:Y:S01]  /*4bc0*/  HADD2 R143, R79, -R143 ;  /* 0x8000008f4f8f7230 */ /* 0x000fe20000000000 */
[----:B------:R-:W-:Y:S04]  /*4bd0*/  LDS R150, [R142+UR5] ;  /* 0x000000058e967984 */ /* 0x000fe80008000800 */
[----:B------:R-:W0:Y:S01]  /*4be0*/  LDS R147, [R118+UR5] ;  /* 0x0000000576937984 */ /* 0x000e220008000800 */
[----:B------:R-:W-:Y:S01]  /*4bf0*/  HFMA2.MMA R145, R78, 1, 1, -R145 ;  /* 0x3c003c004e917835 */ /* 0x000fe20000100091 */
[C-C-:B0-----:R-:W-:Y:S02]  /*4c00*/  PRMT R78, R150.reuse, 0x5410, R147.reuse ;  /* 0x00005410964e7816 */ /* 0x141fe40000000093 */
[----:B------:R-:W-:Y:S02]  /*4c10*/  PRMT R150, R150, 0x7632, R147 ;  /* 0x0000763296967816 */ /* 0x000fe40000000093 */
[----:B------:R-:W0:Y:S02]  /*4c20*/  LDC R147, c[0x0][0x3ac] ;  /* 0x0000eb00ff937b82 */ /* 0x000e240000000800 */
[----:B------:R-:W-:-:S06]  /*4c30*/  HFMA2.MMA R144, R78, 1, 1, -R144 ;  /* 0x3c003c004e907835 */ /* 0x000fcc0000100090 */
[----:B------:R-:W1:Y:S01]  /*4c40*/  LDC.64 R78, c[0x0][0x3b0] ;  /* 0x0000ec00ff4e7b82 */ /* 0x000e620000000a00 */
[----:B0-----:R-:W-:-:S05]  /*4c50*/  HSET2.BF.GE.AND R147, R47.H0_H0, R147, PT ;  /* 0x000000932f937233 */ /* 0x001fca0003806880 */
[----:B------:R-:W-:-:S05]  /*4c60*/  HFMA2 R147, -R147, UR7.H0_H0, R50.H0_H0 ;  /* 0x2000000793937c31 */ /* 0x000fca0008040132 */
[C---:B-1----:R-:W-:Y:S02]  /*4c70*/  IDP.2A.HI.S16.S8 R79, R147.reuse, UR9, R79 ;  /* 0x00000009934f7c26 */ /* 0x042fe4000800364f */
[----:B------:R-:W-:Y:S02]  /*4c80*/  IDP.2A.LO.S16.S8 R147, R147, UR8, R78 ;  /* 0x0000000893937c26 */ /* 0x000fe4000800164e */
[----:B------:R-:W-:Y:S01]  /*4c90*/  HADD2 R78, R150, -R146 ;  /* 0x80000092964e7230 */ /* 0x000fe20000000000 */
[----:B------:R-:W-:Y:S01]  /*4ca0*/  PRMT R146, R148, 0x5410, RZ ;  /* 0x0000541094927816 */ /* 0x000fe200000000ff */
[----:B------:R-:W-:Y:S01]  /*4cb0*/  LDS R79, [R79+UR5] ;  /* 0x000000054f4f7984 */ /* 0x000fe20008000800 */
[----:B------:R-:W-:-:S03]  /*4cc0*/  PRMT R148, R149, 0x5410, RZ ;  /* 0x0000541095947816 */ /* 0x000fc600000000ff */
[----:B------:R-:W0:Y:S02]  /*4cd0*/  LDS R151, [R147+UR5] ;  /* 0x0000000593977984 */ /* 0x000e240008000800 */
[C-C-:B0-----:R-:W-:Y:S02]  /*4ce0*/  PRMT R149, R151.reuse, 0x7632, R79.reuse ;  /* 0x0000763297957816 */ /* 0x141fe4000000004f */
[----:B------:R-:W-:-:S04]  /*4cf0*/  PRMT R79, R151, 0x5410, R79 ;  /* 0x00005410974f7816 */ /* 0x000fc8000000004f */
[----:B------:R-:W-:Y:S01]  /*4d00*/  HFMA2.MMA R149, R149, 1, 1, -R146 ;  /* 0x3c003c0095957835 */ /* 0x000fe20000100092 */
[----:B------:R-:W-:Y:S01]  /*4d10*/  HADD2 R148, R79, -R148 ;  /* 0x800000944f947230 */ /* 0x000fe20000000000 */
                                                                                                /* 0x0000004e914f7241 */
                                                                                                /* 0x000fc800000003ff */
                                                                                                /* 0x000000ff94987241 */
                                                                                                /* 0x000fc800000003ff */
                                                                                                /* 0x000000ff95927241 */
                                                                                                /* 0x000fca00000003ff */
[----:B------:R-:W-:Y:S01]  /*4d50*/  IMAD R79, R146, 0x10, R79 ;  /* 0x00000010924f7824 */ /* 0x000fe200078e024f */
                                                                                                /* 0x0000004e91927242 */
                                                                                                /* 0x000fc6000000179b */
[----:B------:R-:W0:Y:S01]  /*4d70*/  POPC R151, R79 ;  /* 0x0000004f00977309 */ /* 0x000e220000000000 */
                                                                                                /* 0x0000004e91967241 */
                                                                                                /* 0x000fc80000001092 */
                                                                                                /* 0x0000009596357242 */
                                                                                                /* 0x000fc80000001735 */
                                                                                                /* 0x200000ff92927241 */
                                                                                                /* 0x000fe40000001035 */
                                                                                                /* 0x0000009596967241 */
                                                                                                /* 0x000fc60000001035 */
[----:B------:R-:W-:Y:S01]  /*4dc0*/  IMAD.SHL.U32 R146, R146, 0x2, RZ ;  /* 0x0000000292927824 */ /* 0x000fe200078e00ff */
[----:B0-----:R-:W-:Y:S01]  /*4dd0*/  LOP3.LUT R151, R151, 0x1, RZ, 0xc0, !PT ;  /* 0x0000000197977812 */ /* 0x001fe200078ec0ff */
[----:B------:R-:W-:-:S03]  /*4de0*/  HMUL2 R150, R150, R113 ;  /* 0x0000007196967232 */ /* 0x000fc60000000000 */
[----:B------:R-:W-:Y:S02]  /*4df0*/  LOP3.LUT R146, R146, 0x1e, RZ, 0xc0, !PT ;  /* 0x0000001e92927812 */ /* 0x000fe400078ec0ff */
[----:B------:R-:W-:Y:S02]  /*4e00*/  ISETP.NE.U32.AND P0, PT, R151, 0x1, PT ;  /* 0x000000019700780c */ /* 0x000fe40003f05070 */
[----:B------:R-:W-:Y:S02]  /*4e10*/  SHF.L.U32 R146, R164, R146, RZ ;  /* 0x00000092a4927219 */ /* 0x000fe400000006ff */
[----:B------:R-:W-:-:S04]  /*4e20*/  SEL R151, R165, 0xa820a820, !P0 ;  /* 0xa820a820a5977807 */ /* 0x000fc80004000000 */
                                                                                                /* 0x40400097974f7241 */
                                                                                                /* 0x000fc8000000004f */
[----:B------:R-:W-:Y:S01]  /*4e40*/  LOP3.LUT R146, R146, R79, RZ, 0xfc, !PT ;  /* 0x0000004f92927212 */ /* 0x000fe200078efcff */
[----:B------:R-:W-:-:S05]  /*4e50*/  IMAD.MOV.U32 R79, RZ, RZ, R143 ;  /* 0x000000ffff4f7224 */ /* 0x000fca00078e008f */
                                                                                                /* 0x000000904f977241 */
                                                                                                /* 0x000fca00000003ff */
[----:B------:R-:W-:Y:S01]  /*4e70*/  IMAD R151, R152, 0x10, R151 ;  /* 0x0000001098977824 */ /* 0x000fe200078e0297 */
                                                                                                /* 0x000000904f987242 */
                                                                                                /* 0x000fc8000000179b */
                                                                                                /* 0x000000904f997241 */
                                                                                                /* 0x000fe40000001098 */
[----:B------:R-:W0:Y:S02]  /*4ea0*/  POPC R79, R151 ;  /* 0x00000097004f7309 */ /* 0x000e240000000000 */
                                                                                                /* 0x0000009499367242 */
                                                                                                /* 0x000fc80000001736 */
                                                                                                /* 0x0000009499997241 */
                                                                                                /* 0x000fca0000001036 */
[----:B------:R-:W-:Y:S01]  /*4ed0*/  HMUL2 R153, R153, R113 ;  /* 0x0000007199997232 */ /* 0x000fe20000000000 */
[----:B0-----:R-:W-:-:S04]  /*4ee0*/  LOP3.LUT R79, R79, 0x1, RZ, 0xc0, !PT ;  /* 0x000000014f4f7812 */ /* 0x001fc800078ec0ff */
[----:B------:R-:W-:Y:S02]  /*4ef0*/  ISETP.NE.U32.AND P0, PT, R79, 0x1, PT ;  /* 0x000000014f00780c */ /* 0x000fe40003f05070 */
                                                                                                /* 0x200000ff984f7241 */
                                                                                                /* 0x000fe40000001036 */
[----:B------:R-:W-:Y:S02]  /*4f10*/  SEL R152, R165, 0xa820a820, !P0 ;  /* 0xa820a820a5987807 */ /* 0x000fe40004000000 */
[----:B------:R-:W-:Y:S01]  /*4f20*/  PLOP3.LUT P0, PT, PT, PT, UP1, 0x40, 0x0 ;  /* 0x000000000000781c */ /* 0x000fe20003f0e818 */
[----:B------:R-:W-:Y:S01]  /*4f30*/  IMAD.SHL.U32 R79, R79, 0x2, RZ ;  /* 0x000000024f4f7824 */ /* 0x000fe200078e00ff */
                                                                                                /* 0x4040009898977241 */
                                                                                                /* 0x000fc80000000097 */
[----:B------:R-:W-:Y:S02]  /*4f50*/  LOP3.LUT R154, R79, 0x1e, RZ, 0xc0, !PT ;  /* 0x0000001e4f9a7812 */ /* 0x000fe400078ec0ff */
[----:B------:R-:W-:Y:S02]  /*4f60*/  HMNMX2 R79, |R150|, 65504, 65504, PT ;  /* 0x7bff7bff964f7840 */ /* 0x000fe40003800200 */
[----:B------:R-:W-:-:S04]  /*4f70*/  SHF.L.U32 R150, R164, R154, RZ ;  /* 0x0000009aa4967219 */ /* 0x000fc800000006ff */
[----:B------:R-:W-:Y:S02]  /*4f80*/  LOP3.LUT R150, R150, R151, RZ, 0xfc, !PT ;  /* 0x0000009796967212 */ /* 0x000fe400078efcff */
[----:B------:R-:W-:-:S04]  /*4f90*/  LOP3.LUT R151, R79, 0x80008000, RZ, 0xfc, !PT ;  /* 0x800080004f977812 */ /* 0x000fc800078efcff */
                                                                                                /* 0x000000974f987241 */
                                                                                                /* 0x000fcc0000000092 */
[----:B------:R-:W-:Y:S01]  /*4fb0*/  HFMA2.MMA R145, R145, 1, 1, R152 ;  /* 0x3c003c0091917835 */ /* 0x000fe20000000098 */
                                                                                                /* 0x000000974f987241 */
                                                                                                /* 0x000fe40000008092 */
                                                                                                /* 0x000000974f977241 */
                                                                                                /* 0x000fc60000010092 */
[----:B------:R-:W-:Y:S01]  /*4fe0*/  HADD2 R152, R78, R152 ;  /* 0x000000984e987230 */ /* 0x000fe20000000000 */
[----:B------:R-:W-:Y:S01]  /*4ff0*/  HMNMX2 R78, |R153|, 65504, 65504, PT ;  /* 0x7bff7bff994e7840 */ /* 0x000fe20003800200 */
[----:B------:R-:W-:-:S04]  /*5000*/  HADD2 R151, R149.H0_H0, R151.H0_H0 ;  /* 0x2000009795977230 */ /* 0x000fc80000000800 */
[----:B------:R-:W-:-:S04]  /*5010*/  LOP3.LUT R149, R78, 0x80008000, RZ, 0xfc, !PT ;  /* 0x800080004e957812 */ /* 0x000fc800078efcff */
                                                                                                /* 0x000000954e997241 */
                                                                                                /* 0x000fcc0000000096 */
[----:B------:R-:W-:-:S10]  /*5030*/  HFMA2.MMA R143, R143, 1, 1, R153 ;  /* 0x3c003c008f8f7835 */ /* 0x000fd40000000099 */
[C-C-:B------:R-:W-:Y:S02]  /*5040*/  PRMT R153, R143.reuse, 0x5410, R145.reuse ;  /* 0x000054108f997816 */ /* 0x140fe40000000091 */
[----:B------:R-:W-:-:S03]  /*5050*/  PRMT R143, R143, 0x7632, R145 ;  /* 0x000076328f8f7816 */ /* 0x000fc60000000091 */
[----:B------:R0:W-:Y:S04]  /*5060*/  STS [R82+UR5], R153 ;  /* 0x0000009952007988 */ /* 0x0001e80008000805 */
[----:B------:R1:W-:Y:S01]  /*5070*/  STS [R83+UR5], R143 ;  /* 0x0000008f53007988 */ /* 0x0003e20008000805 */
                                                                                                /* 0x000000954e527241 */
                                                                                                /* 0x001fe40000008096 */
                                                                                                /* 0x000000954e957241 */
                                                                                                /* 0x000fe40000010096 */
[----:B-1----:R-:W-:Y:S01]  /*50a0*/  LOP3.LUT R143, R150, 0xffff, RZ, 0xc0, !PT ;  /* 0x0000ffff968f7812 */ /* 0x002fe200078ec0ff */
[----:B------:R-:W-:-:S02]  /*50b0*/  HADD2 R144, R144, R82 ;  /* 0x0000005290907230 */ /* 0x000fc40000000000 */
[----:B------:R-:W-:-:S03]  /*50c0*/  HADD2 R148, R148.H0_H0, R149.H0_H0 ;  /* 0x2000009594947230 */ /* 0x000fc60000000800 */
[C-C-:B------:R-:W-:Y:S02]  /*50d0*/  PRMT R83, R144.reuse, 0x5410, R152.reuse ;  /* 0x0000541090537816 */ /* 0x140fe40000000098 */
[----:B------:R-:W-:Y:S02]  /*50e0*/  PRMT R152, R144, 0x7632, R152 ;  /* 0x0000763290987816 */ /* 0x000fe40000000098 */
[----:B------:R-:W-:Y:S01]  /*50f0*/  PRMT R148, R148, 0x5410, R151 ;  /* 0x0000541094947816 */ /* 0x000fe20000000097 */
[----:B------:R-:W-:Y:S04]  /*5100*/  STS [R142+UR5], R83 ;  /* 0x000000538e007988 */ /* 0x000fe80008000805 */
[----:B------:R0:W-:Y:S04]  /*5110*/  STS [R118+UR5], R152 ;  /* 0x0000009876007988 */ /* 0x0001e80008000805 */
[----:B------:R1:W-:Y:S01]  /*5120*/  STS [R147+UR5], R148 ;  /* 0x0000009493007988 */ /* 0x0003e20008000805 */
[----:B0-----:R-:W-:Y:S01]  /*5130*/  PRMT R118, R146, 0x1054, R143 ;  /* 0x0000105492767816 */ /* 0x001fe2000000008f */
[----:B------:R-:W-:Y:S06]  /*5140*/  BAR.SYNC 0x0 ;  /* 0x000000ff0000791d */ /* 0x000fec0000000000 */
[----:B-1----:R-:W-:Y:S05]  /*5150*/  @P0 BRA `(.L_x_68) ;  /* 0x000000c400040947 */ /* 0x002fea0003800000 */
[----:B------:R-:W0:Y:S01]  /*5160*/  LDC R82, c[0x0][0x3d0] ;  /* 0x0000f400ff527b82 */ /* 0x000e220000000800 */
[----:B------:R-:W-:Y:S01]  /*5170*/  SHF.R.U32.HI R143, RZ, 0x10, R132 ;  /* 0x00000010ff8f7819 */ /* 0x000fe20000011684 */
[----:B------:R-:W-:Y:S01]  /*5180*/  UISETP.NE.AND UP1, UPT, UR6, 0x8, UPT ;  /* 0x000000080600788c */ /* 0x000fe2000bf25270 */
[----:B------:R-:W-:Y:S02]  /*5190*/  LOP3.LUT R83, R4, 0x80008000, RZ, 0xfc, !PT ;  /* 0x8000800004537812 */ /* 0x000fe400078efcff */
[----:B------:R-:W-:Y:S02]  /*51a0*/  LOP3.LUT R132, R132, 0xffff, RZ, 0xc0, !PT ;  /* 0x0000ffff84847812 */ /* 0x000fe400078ec0ff */
                                                                                                /* 0x0000005304967241 */
                                                                                                /* 0x000fe2000000008f */
[----:B------:R-:W1:Y:S01]  /*51c0*/  LDC R142, c[0x0][0x3b8] ;  /* 0x0000ee00ff8e7b82 */ /* 0x000e620000000800 */
                                                                                                /* 0x0000005304957241 */
                                                                                                /* 0x000fe4000000808f */
                                                                                                /* 0x0000005304537241 */
                                                                                                /* 0x000fc4000001008f */
[----:B------:R-:W-:Y:S02]  /*51f0*/  LOP3.LUT R143, R3, 0x80008000, RZ, 0xfc, !PT ;  /* 0x80008000038f7812 */ /* 0x000fe400078efcff */
[----:B------:R-:W-:Y:S01]  /*5200*/  PRMT R83, R83, 0x5410, RZ ;  /* 0x0000541053537816 */ /* 0x000fe200000000ff */
[----:B------:R-:W2:Y:S01]  /*5210*/  LDC R146, c[0x0][0x3d8] ;  /* 0x0000f600ff927b82 */ /* 0x000ea20000000800 */
                                                                                                /* 0x0000008f03907241 */
                                                                                                /* 0x000fe40000000084 */
                                                                                                /* 0x0000008f03917241 */
                                                                                                /* 0x000fe40000008084 */
                                                                                                /* 0x0000008f038f7241 */
                                                                                                /* 0x000fc60000010084 */
        /* <DEDUP_REMOVED lines=8> */
[----:B--2---:R-:W-:-:S06]  /*52d0*/  IDP.2A.HI.S16.S8 R147, R82, UR9, R146 ;  /* 0x0000000952937c26 */ /* 0x004fcc0008003692 */
[----:B------:R-:W-:Y:S01]  /*52e0*/  LDS R147, [R147+UR5] ;  /* 0x0000000593937984 */ /* 0x000fe20008000800 */
[----:B---3--:R-:W-:-:S05]  /*52f0*/  IDP.2A.LO.S16.S8 R82, R82, UR8, R4 ;  /* 0x0000000852527c26 */ /* 0x008fca0008001604 */
[----:B------:R-:W2:Y:S01]  /*5300*/  LDS R4, [R82+UR5] ;  /* 0x0000000552047984 */ /* 0x000ea20008000800 */
[C---:B0-----:R-:W-:Y:S02]  /*5310*/  IDP.2A.LO.S16.S8 R148, R3.reuse, UR8, R148 ;  /* 0x0000000803947c26 */ /* 0x041fe40008001694 */
[----:B-1----:R-:W-:-:S03]  /*5320*/  IDP.2A.HI.S16.S8 R146, R3, UR9, R151 ;  /* 0x0000000903927c26 */ /* 0x002fc60008003697 */
[----:B------:R-:W-:Y:S01]  /*5330*/  LDS R3, [R148+UR5] ;  /* 0x0000000594037984 */ /* 0x000fe20008000800 */
[----:B------:R-:W0:Y:S03]  /*5340*/  LDC R151, c[0x0][0x3cc] ;  /* 0x0000f300ff977b82 */ /* 0x000e260000000800 */
[----:B------:R-:W1:Y:S01]  /*5350*/  LDS R132, [R146+UR5] ;  /* 0x0000000592847984 */ /* 0x000e620008000800 */
[C-C-:B--2---:R-:W-:Y:S02]  /*5360*/  PRMT R142, R4.reuse, 0x5410, R147.reuse ;  /* 0x00005410048e7816 */ /* 0x144fe40000000093 */
[----:B------:R-:W-:-:S03]  /*5370*/  PRMT R147, R4, 0x7632, R147 ;  /* 0x0000763204937816 */ /* 0x000fc60000000093 */
[----:B------:R-:W-:Y:S02]  /*5380*/  HADD2 R142, R142, -R143 ;  /* 0x8000008f8e8e7230 */ /* 0x000fe40000000000 */
[----:B------:R-:W2:Y:S01]  /*5390*/  LDC R143, c[0x0][0x3c8] ;  /* 0x0000f200ff8f7b82 */ /* 0x000ea20000000800 */
[----:B------:R-:W-:Y:S01]  /*53a0*/  HFMA2.MMA R147, R147, 1, 1, -R83 ;  /* 0x3c003c0093937835 */ /* 0x000fe20000100053 */
[C-C-:B-1----:R-:W-:Y:S02]  /*53b0*/  PRMT R4, R3.reuse, 0x5410, R132.reuse ;  /* 0x0000541003047816 */ /* 0x142fe40000000084 */
[----:B------:R-:W-:-:S04]  /*53c0*/  PRMT R3, R3, 0x7632, R132 ;  /* 0x0000763203037816 */ /* 0x000fc80000000084 */
[----:B------:R-:W1:Y:S01]  /*53d0*/  LDC R132, c[0x0][0x3c4] ;  /* 0x0000f100ff847b82 */ /* 0x000e620000000800 */
[----:B------:R-:W-:Y:S01]  /*53e0*/  HFMA2.MMA R144, R4, 1, 1, -R144 ;  /* 0x3c003c0004907835 */ /* 0x000fe20000100090 */
[----:B------:R-:W-:Y:S01]  /*53f0*/  HADD2 R3, R3, -R150 ;  /* 0x8000009603037230 */ /* 0x000fe20000000000 */
[----:B-1----:R-:W-:-:S05]  /*5400*/  HSET2.BF.GE.AND R83, R47.H0_H0, R132, PT ;  /* 0x000000842f537233 */ /* 0x002fca0003806880 */
[----:B------:R-:W-:-:S05]  /*5410*/  HFMA2 R83, -R83, UR7.H0_H0, R50.H0_H0 ;  /* 0x2000000753537c31 */ /* 0x000fca0008040132 */
[C---:B--2---:R-:W-:Y:S02]  /*5420*/  IDP.2A.LO.S16.S8 R143, R83.reuse, UR8, R143 ;  /* 0x00000008538f7c26 */ /* 0x044fe4000800168f */
[----:B0-----:R-:W-:-:S03]  /*5430*/  IDP.2A.HI.S16.S8 R83, R83, UR9, R151 ;  /* 0x0000000953537c26 */ /* 0x001fc60008003697 */
[----:B------:R-:W-:Y:S04]  /*5440*/  LDS R4, [R143+UR5] ;  /* 0x000000058f047984 */ /* 0x000fe80008000800 */
[----:B------:R-:W0:Y:S02]  /*5450*/  LDS R132, [R83+UR5] ;  /* 0x0000000553847984 */ /* 0x000e240008000800 */
[C-C-:B0-----:R-:W-:Y:S02]  /*5460*/  PRMT R150, R4.reuse, 0x7632, R132.reuse ;  /* 0x0000763204967816 */ /* 0x141fe40000000084 */
[----:B------:R-:W-:-:S04]  /*5470*/  PRMT R4, R4, 0x5410, R132 ;  /* 0x0000541004047816 */ /* 0x000fc80000000084 */
[----:B------:R-:W-:Y:S01]  /*5480*/  HFMA2.MMA R149, R150, 1, 1, -R149 ;  /* 0x3c003c0096957835 */ /* 0x000fe20000100095 */
[----:B------:R-:W-:Y:S01]  /*5490*/  HADD2 R145, R4, -R145 ;  /* 0x8000009104917230 */ /* 0x000fe20000000000 */
                                                                                                /* 0x000000ff93047241 */
                                                                                                /* 0x000fd000000003ff */
                                                                                                /* 0x0000009503847241 */
                                                                                                /* 0x000fca00000003ff */
[----:B------:R-:W-:Y:S01]  /*54c0*/  IMAD R4, R4, 0x10, R132 ;  /* 0x0000001004047824 */ /* 0x000fe200078e0284 */
                                                                                                /* 0x0000009503847242 */
                                                                                                /* 0x000fc6000000179b */
[----:B------:R-:W0:Y:S01]  /*54e0*/  POPC R151, R4 ;  /* 0x0000000400977309 */ /* 0x000e220000000000 */
                                                                                                /* 0x0000009503967241 */
                                                                                                /* 0x000fc80000001084 */
                                                                                                /* 0x0000009396377242 */
                                                                                                /* 0x000fc80000001737 */
                                                                                                /* 0x200000ff84847241 */
                                                                                                /* 0x000fe40000001037 */
                                                                                                /* 0x0000009396967241 */
                                                                                                /* 0x000fc60000001037 */
[----:B------:R-:W-:Y:S01]  /*5530*/  IMAD.SHL.U32 R132, R132, 0x2, RZ ;  /* 0x0000000284847824 */ /* 0x000fe200078e00ff */
[----:B0-----:R-:W-:Y:S01]  /*5540*/  LOP3.LUT R151, R151, 0x1, RZ, 0xc0, !PT ;  /* 0x0000000197977812 */ /* 0x001fe200078ec0ff */
[----:B------:R-:W-:-:S03]  /*5550*/  HMUL2 R150, R150, R113 ;  /* 0x0000007196967232 */ /* 0x000fc60000000000 */
[----:B------:R-:W-:Y:S02]  /*5560*/  LOP3.LUT R132, R132, 0x1e, RZ, 0xc0, !PT ;  /* 0x0000001e84847812 */ /* 0x000fe400078ec0ff */
[----:B------:R-:W-:Y:S02]  /*5570*/  ISETP.NE.U32.AND P0, PT, R151, 0x1, PT ;  /* 0x000000019700780c */ /* 0x000fe40003f05070 */
[----:B------:R-:W-:Y:S02]  /*5580*/  SHF.L.U32 R132, R164, R132, RZ ;  /* 0x00000084a4847219 */ /* 0x000fe400000006ff */
[----:B------:R-:W-:-:S04]  /*5590*/  SEL R151, R165, 0xa820a820, !P0 ;  /* 0xa820a820a5977807 */ /* 0x000fc80004000000 */
                                                                                                /* 0x4040009797047241 */
                                                                                                /* 0x000fe40000000004 */
                                                                                                /* 0x000000ff8e977241 */
                                                                                                /* 0x000fe400000003ff */
[----:B------:R-:W-:Y:S01]  /*55c0*/  LOP3.LUT R132, R132, R4, RZ, 0xfc, !PT ;  /* 0x0000000484847212 */ /* 0x000fe200078efcff */
[----:B------:R-:W-:-:S05]  /*55d0*/  IMAD.MOV.U32 R4, RZ, RZ, R144 ;  /* 0x000000ffff047224 */ /* 0x000fca00078e0090 */
                                                                                                /* 0x0000009104987241 */
                                                                                                /* 0x000fca00000003ff */
[----:B------:R-:W-:Y:S01]  /*55f0*/  IMAD R151, R151, 0x10, R152 ;  /* 0x0000001097977824 */ /* 0x000fe200078e0298 */
                                                                                                /* 0x0000009104987242 */
                                                                                                /* 0x000fc8000000179b */
                                                                                                /* 0x0000009104997241 */
                                                                                                /* 0x000fe40000001098 */
[----:B------:R-:W0:Y:S02]  /*5620*/  POPC R4, R151 ;  /* 0x0000009700047309 */ /* 0x000e240000000000 */
                                                                                                /* 0x0000008e99387242 */
                                                                                                /* 0x000fc80000001738 */
                                                                                                /* 0x0000008e99997241 */
                                                                                                /* 0x000fca0000001038 */
[----:B------:R-:W-:Y:S01]  /*5650*/  HMUL2 R153, R153, R113 ;  /* 0x0000007199997232 */ /* 0x000fe20000000000 */
[----:B0-----:R-:W-:-:S04]  /*5660*/  LOP3.LUT R4, R4, 0x1, RZ, 0xc0, !PT ;  /* 0x0000000104047812 */ /* 0x001fc800078ec0ff */
[----:B------:R-:W-:Y:S02]  /*5670*/  ISETP.NE.U32.AND P0, PT, R4, 0x1, PT ;  /* 0x000000010400780c */ /* 0x000fe40003f05070 */
                                                                                                /* 0x200000ff98047241 */
                                                                                                /* 0x000fe40000001038 */
[----:B------:R-:W-:Y:S02]  /*5690*/  SEL R152, R165, 0xa820a820, !P0 ;  /* 0xa820a820a5987807 */ /* 0x000fe40004000000 */
[----:B------:R-:W-:Y:S01]  /*56a0*/  PLOP3.LUT P0, PT, PT, PT, UP1, 0x40, 0x0 ;  /* 0x000000000000781c */ /* 0x000fe20003f0e818 */
[----:B------:R-:W-:Y:S01]  /*56b0*/  IMAD.SHL.U32 R4, R4, 0x2, RZ ;  /* 0x0000000204047824 */ /* 0x000fe200078e00ff */
                                                                                                /* 0x4040009898977241 */
                                                                                                /* 0x000fc80000000097 */
[----:B------:R-:W-:Y:S02]  /*56d0*/  LOP3.LUT R154, R4, 0x1e, RZ, 0xc0, !PT ;  /* 0x0000001e049a7812 */ /* 0x000fe400078ec0ff */
[----:B------:R-:W-:Y:S02]  /*56e0*/  HMNMX2 R4, |R150|, 65504, 65504, PT ;  /* 0x7bff7bff96047840 */ /* 0x000fe40003800200 */
[----:B------:R-:W-:-:S04]  /*56f0*/  SHF.L.U32 R150, R164, R154, RZ ;  /* 0x0000009aa4967219 */ /* 0x000fc800000006ff */
[----:B------:R-:W-:Y:S02]  /*5700*/  LOP3.LUT R150, R150, R151, RZ, 0xfc, !PT ;  /* 0x0000009796967212 */ /* 0x000fe400078efcff */
[----:B------:R-:W-:-:S04]  /*5710*/  LOP3.LUT R151, R4, 0x80008000, RZ, 0xfc, !PT ;  /* 0x8000800004977812 */ /* 0x000fc800078efcff */
                                                                                                /* 0x0000009704987241 */
                                                                                                /* 0x000fcc0000000084 */
[----:B------:R-:W-:Y:S01]  /*5730*/  HFMA2.MMA R152, R3, 1, 1, R152 ;  /* 0x3c003c0003987835 */ /* 0x000fe20000000098 */
                                                                                                /* 0x0000009704037241 */
                                                                                                /* 0x000fe40000008084 */
                                                                                                /* 0x0000009704977241 */
                                                                                                /* 0x000fc60000010084 */
[----:B------:R-:W-:Y:S01]  /*5760*/  HADD2 R149, R149, R3 ;  /* 0x0000000395957230 */ /* 0x000fe20000000000 */
[----:B------:R-:W-:Y:S01]  /*5770*/  HMNMX2 R3, |R153|, 65504, 65504, PT ;  /* 0x7bff7bff99037840 */ /* 0x000fe20003800200 */
[----:B------:R-:W-:-:S04]  /*5780*/  HADD2 R151, R147.H0_H0, R151.H0_H0 ;  /* 0x2000009793977230 */ /* 0x000fc80000000800 */
[----:B------:R-:W-:-:S04]  /*5790*/  LOP3.LUT R147, R3, 0x80008000, RZ, 0xfc, !PT ;  /* 0x8000800003937812 */ /* 0x000fc800078efcff */
                                                                                                /* 0x0000009303997241 */
                                                                                                /* 0x000fcc0000000096 */
[----:B------:R-:W-:-:S10]  /*57b0*/  HFMA2.MMA R144, R144, 1, 1, R153 ;  /* 0x3c003c0090907835 */ /* 0x000fd40000000099 */
[C-C-:B------:R-:W-:Y:S02]  /*57c0*/  PRMT R153, R144.reuse, 0x5410, R152.reuse ;  /* 0x0000541090997816 */ /* 0x140fe40000000098 */
[----:B------:R-:W-:-:S03]  /*57d0*/  PRMT R144, R144, 0x7632, R152 ;  /* 0x0000763290907816 */ /* 0x000fc60000000098 */
[----:B------:R-:W-:Y:S04]  /*57e0*/  STS [R148+UR5], R153 ;  /* 0x0000009994007988 */ /* 0x000fe80008000805 */
[----:B------:R0:W-:Y:S02]  /*57f0*/  STS [R146+UR5], R144 ;  /* 0x0000009092007988 */ /* 0x0001e40008000805 */
                                                                                                /* 0x0000009303907241 */
                                                                                                /* 0x001fe40000008096 */
                                                                                                /* 0x0000009303937241 */
                                                                                                /* 0x000fc60000010096 */
        /* <DEDUP_REMOVED lines=17> */
                                                                                                /* 0x0000009251907241 */
                                                                                                /* 0x000fe20000000091 */
[----:B------:R-:W1:Y:S01]  /*5940*/  LDC R143, c[0x0][0x3f0] ;  /* 0x0000fc00ff8f7b82 */ /* 0x000e620000000800 */
                                                                                                /* 0x0000009251917241 */
                                                                                                /* 0x000fe40000008091 */
[----:B------:R-:W-:-:S02]  /*5960*/  LOP3.LUT R81, R80, 0x80008000, RZ, 0xfc, !PT ;  /* 0x8000800050517812 */ /* 0x000fc400078efcff */
[----:B------:R-:W-:Y:S02]  /*5970*/  PRMT R145, R145, 0x5410, RZ ;  /* 0x0000541091917816 */ /* 0x000fe400000000ff */
                                                                                                /* 0x0000005150927241 */
                                                                                                /* 0x000fe20000000078 */
[----:B------:R-:W2:Y:S01]  /*5990*/  LDC R83, c[0x0][0x3ec] ;  /* 0x0000fb00ff537b82 */ /* 0x000ea20000000800 */
                                                                                                /* 0x0000005150507241 */
                                                                                                /* 0x000fc80000008078 */
[----:B------:R-:W-:Y:S02]  /*59b0*/  PRMT R80, R80, 0x5410, RZ ;  /* 0x0000541050507816 */ /* 0x000fe400000000ff */
[----:B0-----:R-:W-:-:S05]  /*59c0*/  HSET2.BF.GE.AND R82, R47.H0_H0, R82, PT ;  /* 0x000000522f527233 */ /* 0x001fca0003806880 */
[----:B------:R-:W-:-:S05]  /*59d0*/  HFMA2 R82, -R82, UR7.H0_H0, R50.H0_H0 ;  /* 0x2000000752527c31 */ /* 0x000fca0008040132 */
[C---:B-1----:R-:W-:Y:S02]  /*59e0*/  IDP.2A.HI.S16.S8 R142, R82.reuse, UR9, R143 ;  /* 0x00000009528e7c26 */ /* 0x042fe4000800368f */
[----:B------:R-:W0:Y:S01]  /*59f0*/  LDC R143, c[0x0][0x3dc] ;  /* 0x0000f700ff8f7b82 */ /* 0x000e220000000800 */
[----:B--2---:R-:W-:-:S03]  /*5a00*/  IDP.2A.LO.S16.S8 R82, R82, UR8, R83 ;  /* 0x0000000852527c26 */ /* 0x004fc60008001653 */
[----:B------:R-:W-:Y:S04]  /*5a10*/  LDS R142, [R142+UR5] ;  /* 0x000000058e8e7984 */ /* 0x000fe80008000800 */
[----:B------:R-:W1:Y:S01]  /*5a20*/  LDS R83, [R82+UR5] ;  /* 0x0000000552537984 */ /* 0x000e620008000800 */
[----:B0-----:R-:W-:-:S05]  /*5a30*/  HSET2.BF.GE.AND R143, R47.H0_H0, R143, PT ;  /* 0x0000008f2f8f7233 */ /* 0x001fca0003806880 */
[----:B------:R-:W-:Y:S01]  /*5a40*/  HFMA2 R143, -R143, UR7.H0_H0, R50.H0_H0 ;  /* 0x200000078f8f7c31 */ /* 0x000fe20008040132 */
[C-C-:B-1----:R-:W-:Y:S02]  /*5a50*/  PRMT R81, R83.reuse, 0x5410, R142.reuse ;  /* 0x0000541053517816 */ /* 0x142fe4000000008e */
[----:B------:R-:W-:-:S04]  /*5a60*/  PRMT R120, R83, 0x7632, R142 ;  /* 0x0000763253787816 */ /* 0x000fc8000000008e */
[----:B------:R-:W-:Y:S01]  /*5a70*/  HFMA2.MMA R83, R81, 1, 1, -R80 ;  /* 0x3c003c0051537835 */ /* 0x000fe20000100050 */
[----:B------:R-:W-:Y:S01]  /*5a80*/  HADD2 R120, R120, -R145 ;  /* 0x8000009178787230 */ /* 0x000fe20000000000 */
[----:B------:R-:W0:Y:S02]  /*5a90*/  LDC.64 R80, c[0x0][0x3e0] ;  /* 0x0000f800ff507b82 */ /* 0x000e240000000a00 */
[C---:B0-----:R-:W-:Y:S02]  /*5aa0*/  IDP.2A.LO.S16.S8 R142, R143.reuse, UR8, R80 ;  /* 0x000000088f8e7c26 */ /* 0x041fe40008001650 */
[----:B------:R-:W-:-:S03]  /*5ab0*/  IDP.2A.HI.S16.S8 R143, R143, UR9, R81 ;  /* 0x000000098f8f7c26 */ /* 0x000fc60008003651 */
[----:B------:R-:W-:Y:S04]  /*5ac0*/  LDS R80, [R142+UR5] ;  /* 0x000000058e507984 */ /* 0x000fe80008000800 */
[----:B------:R-:W0:Y:S02]  /*5ad0*/  LDS R81, [R143+UR5] ;  /* 0x000000058f517984 */ /* 0x000e240008000800 */
[C-C-:B0-----:R-:W-:Y:S02]  /*5ae0*/  PRMT R145, R80.reuse, 0x5410, R81.reuse ;  /* 0x0000541050917816 */ /* 0x141fe40000000051 */
[----:B------:R-:W-:-:S04]  /*5af0*/  PRMT R81, R80, 0x7632, R81 ;  /* 0x0000763250517816 */ /* 0x000fc80000000051 */
[----:B------:R-:W-:Y:S01]  /*5b00*/  HFMA2.MMA R145, R145, 1, 1, -R146 ;  /* 0x3c003c0091917835 */ /* 0x000fe20000100092 */
[----:B------:R-:W-:-:S09]  /*5b10*/  HADD2 R144, R81, -R144 ;  /* 0x8000009051907230 */ /* 0x000fd20000000000 */
                                                                                                /* 0x0000005391507241 */
                                                                                                /* 0x000fe400000003ff */
                                                                                                /* 0x0000005391517242 */
                                                                                                /* 0x000fe400000017ff */
[----:B------:R-:W0:Y:S02]  /*5b40*/  POPC R146, R80 ;  /* 0x0000005000927309 */ /* 0x000e240000000000 */
                                                                                                /* 0x0000005391947241 */
                                                                                                /* 0x000fe20000001051 */
[----:B------:R-:W-:-:S05]  /*5b60*/  IMAD.SHL.U32 R81, R81, 0x2, RZ ;  /* 0x0000000251517824 */ /* 0x000fca00078e00ff */
[----:B------:R-:W-:Y:S01]  /*5b70*/  LOP3.LUT R147, R81, 0x1e, RZ, 0xc0, !PT ;  /* 0x0000001e51937812 */ /* 0x000fe200078ec0ff */
[----:B------:R-:W-:-:S03]  /*5b80*/  HFMA2.MMA R148, R148, R113, -RZ ;  /* 0x0000007194947235 */ /* 0x000fc600001000ff */
[----:B------:R-:W-:Y:S02]  /*5b90*/  SHF.L.U32 R147, R164, R147, RZ ;  /* 0x00000093a4937219 */ /* 0x000fe400000006ff */
[----:B0-----:R-:W-:-:S04]  /*5ba0*/  LOP3.LUT R146, R146, 0x1, RZ, 0xc0, !PT ;  /* 0x0000000192927812 */ /* 0x001fc800078ec0ff */
[----:B------:R-:W-:-:S04]  /*5bb0*/  ISETP.NE.U32.AND P0, PT, R146, 0x1, PT ;  /* 0x000000019200780c */ /* 0x000fc80003f05070 */
[----:B------:R-:W-:-:S04]  /*5bc0*/  SEL R81, R165, 0xa820a820, !P0 ;  /* 0xa820a820a5517807 */ /* 0x000fc80004000000 */
                                                                                                /* 0x4040005151927241 */
                                                                                                /* 0x000fe40000000050 */
                                                                                                /* 0x0000007890517241 */
                                                                                                /* 0x000fe400000003ff */
                                                                                                /* 0x0000007890507242 */
                                                                                                /* 0x000fe400000017ff */
[----:B------:R-:W0:Y:S01]  /*5c00*/  POPC R149, R81 ;  /* 0x0000005100957309 */ /* 0x000e220000000000 */
[----:B------:R-:W-:Y:S02]  /*5c10*/  LOP3.LUT R146, R146, R147, RZ, 0xfc, !PT ;  /* 0x0000009392927212 */ /* 0x000fe400078efcff */
                                                                                                /* 0x0000007890937241 */
                                                                                                /* 0x000fe20000001050 */
        /* <DEDUP_REMOVED lines=8> */
                                                                                                /* 0x4040009595957241 */
                                                                                                /* 0x000fe40000000051 */
[----:B------:R-:W-:Y:S02]  /*5cc0*/  HMNMX2 R81, |R147|, 65504, 65504, PT ;  /* 0x7bff7bff93517840 */ /* 0x000fe40003800200 */
[----:B------:R-:W-:-:S03]  /*5cd0*/  LOP3.LUT R147, R149, R80, RZ, 0xfc, !PT ;  /* 0x0000005095937212 */ /* 0x000fc600078efcff */
[----:B------:R-:W-:-:S04]  /*5ce0*/  LOP3.LUT R80, R81, 0x80008000, RZ, 0xfc, !PT ;  /* 0x8000800051507812 */ /* 0x000fc800078efcff */
                                                                                                /* 0x0000005051957241 */
                                                                                                /* 0x000fca0000000093 */
[----:B------:R-:W-:Y:S01]  /*5d00*/  HADD2 R144, R144, R149 ;  /* 0x0000009590907230 */ /* 0x000fe20000000000 */
                                                                                                /* 0x0000005051957241 */
                                                                                                /* 0x000fe40000008093 */
[----:B------:R-:W-:-:S03]  /*5d20*/  HMNMX2 R80, |R148|, 65504, 65504, PT ;  /* 0x7bff7bff94507840 */ /* 0x000fc60003800200 */
[----:B------:R-:W-:Y:S02]  /*5d30*/  HADD2 R149, R120.H0_H0, R149.H0_H0 ;  /* 0x2000009578957230 */ /* 0x000fe40000000800 */
[----:B------:R-:W-:-:S04]  /*5d40*/  LOP3.LUT R120, R80, 0x80008000, RZ, 0xfc, !PT ;  /* 0x8000800050787812 */ /* 0x000fc800078efcff */
                                                                                                /* 0x0000007850947241 */
                                                                                                /* 0x000fe40000000092 */
                                                                                                /* 0x0000007850787241 */
                                                                                                /* 0x000fc80000008092 */
        /* <DEDUP_REMOVED lines=17> */
                                                                                                /* 0x00000091548f7241 */
                                                                                                /* 0x000fe20000000052 */
[----:B------:R-:W1:Y:S01]  /*5e90*/  LDC R144, c[0x0][0x400] ;  /* 0x00010000ff907b82 */ /* 0x000e620000000800 */
                                                                                                /* 0x0000009154917241 */
                                                                                                /* 0x000fe40000008052 */
[----:B------:R-:W-:-:S04]  /*5eb0*/  LOP3.LUT R146, R5, 0x80008000, RZ, 0xfc, !PT ;  /* 0x8000800005927812 */ /* 0x000fc800078efcff */
                                                                                                /* 0x0000009205547241 */
                                                                                                /* 0x000fe20000000086 */
[----:B------:R-:W2:Y:S01]  /*5ed0*/  LDC.64 R82, c[0x0][0x3f8] ;  /* 0x0000fe00ff527b82 */ /* 0x000ea20000000a00 */
                                                                                                /* 0x0000009205927241 */
                                                                                                /* 0x000fce0000008086 */
        /* <DEDUP_REMOVED lines=24> */
                                                                                                /* 0x0000009254947241 */
                                                                                                /* 0x000fe400000003ff */
        /* <DEDUP_REMOVED lines=8> */
                                                                                                /* 0x000000ff93867241 */
                                                                                                /* 0x000fca00000003ff */
[----:B------:R-:W-:Y:S01]  /*6110*/  IMAD R134, R134, 0x10, R148 ;  /* 0x0000001086867824 */ /* 0x000fe200078e0294 */
                                                                                                /* 0x0000009254947242 */
                                                                                                /* 0x000fc8000000179b */
                                                                                                /* 0x0000009254967241 */
                                                                                                /* 0x000fc80000001094 */
                                                                                                /* 0x0000009396397242 */
                                                                                                /* 0x000fc80000001739 */
                                                                                                /* 0x0000009396937241 */
                                                                                                /* 0x000fe40000001039 */
[----:B------:R-:W0:Y:S01]  /*6160*/  POPC R150, R134 ;  /* 0x0000008600967309 */ /* 0x000e220000000000 */
                                                                                                /* 0x200000ff94947241 */
                                                                                                /* 0x000fe40000001039 */
[----:B------:R-:W-:-:S03]  /*6180*/  HMUL2 R147, R147, R113 ;  /* 0x0000007193937232 */ /* 0x000fc60000000000 */
[----:B------:R-:W-:-:S05]  /*6190*/  IMAD.SHL.U32 R148, R148, 0x2, RZ ;  /* 0x0000000294947824 */ /* 0x000fca00078e00ff */
[----:B------:R-:W-:-:S04]  /*61a0*/  LOP3.LUT R148, R148, 0x1e, RZ, 0xc0, !PT ;  /* 0x0000001e94947812 */ /* 0x000fc800078ec0ff */
[----:B------:R-:W-:Y:S02]  /*61b0*/  SHF.L.U32 R148, R164, R148, RZ ;  /* 0x00000094a4947219 */ /* 0x000fe400000006ff */
[----:B0-----:R-:W-:-:S04]  /*61c0*/  LOP3.LUT R150, R150, 0x1, RZ, 0xc0, !PT ;  /* 0x0000000196967812 */ /* 0x001fc800078ec0ff */
[----:B------:R-:W-:-:S04]  /*61d0*/  ISETP.NE.U32.AND P0, PT, R150, 0x1, PT ;  /* 0x000000019600780c */ /* 0x000fc80003f05070 */
[----:B------:R-:W-:-:S04]  /*61e0*/  SEL R150, R165, 0xa820a820, !P0 ;  /* 0xa820a820a5967807 */ /* 0x000fc80004000000 */
                                                                                                /* 0x4040009696867241 */
                                                                                                /* 0x000fe40000000086 */
                                                                                                /* 0x000000918f967241 */
                                                                                                /* 0x000fe400000003ff */
[----:B------:R-:W-:Y:S02]  /*6210*/  LOP3.LUT R134, R148, R134, RZ, 0xfc, !PT ;  /* 0x0000008694867212 */ /* 0x000fe400078efcff */
                                                                                                /* 0x000000ff05947241 */
                                                                                                /* 0x000fca00000003ff */
[----:B------:R-:W-:Y:S01]  /*6230*/  IMAD R148, R148, 0x10, R150 ;  /* 0x0000001094947824 */ /* 0x000fe200078e0296 */
                                                                                                /* 0x000000918f967242 */
                                                                                                /* 0x000fc8000000179b */
                                                                                                /* 0x000000918f977241 */
                                                                                                /* 0x000fc80000001096 */
                                                                                                /* 0x00000005973a7242 */
                                                                                                /* 0x000fc8000000173a */
                                                                                                /* 0x0000000597977241 */
                                                                                                /* 0x000fe4000000103a */
[----:B------:R-:W0:Y:S04]  /*6280*/  POPC R5, R148 ;  /* 0x0000009400057309 */ /* 0x000e280000000000 */
[----:B------:R-:W-:Y:S01]  /*6290*/  HFMA2.MMA R151, R151, R113, -RZ ;  /* 0x0000007197977235 */ /* 0x000fe200001000ff */
[----:B0-----:R-:W-:-:S04]  /*62a0*/  LOP3.LUT R5, R5, 0x1, RZ, 0xc0, !PT ;  /* 0x0000000105057812 */ /* 0x001fc800078ec0ff */
[----:B------:R-:W-:Y:S02]  /*62b0*/  ISETP.NE.U32.AND P0, PT, R5, 0x1, PT ;  /* 0x000000010500780c */ /* 0x000fe40003f05070 */
                                                                                                /* 0x200000ff96057241 */
                                                                                                /* 0x000fe4000000103a */
[----:B------:R-:W-:Y:S02]  /*62d0*/  SEL R150, R165, 0xa820a820, !P0 ;  /* 0xa820a820a5967807 */ /* 0x000fe40004000000 */
[----:B------:R-:W-:Y:S01]  /*62e0*/  PLOP3.LUT P0, PT, PT, PT, UP1, 0x40, 0x0 ;  /* 0x000000000000781c */ /* 0x000fe20003f0e818 */
[----:B------:R-:W-:Y:S01]  /*62f0*/  IMAD.SHL.U32 R5, R5, 0x2, RZ ;  /* 0x0000000205057824 */ /* 0x000fe200078e00ff */
                                                                                                /* 0x4040009696947241 */
                                                                                                /* 0x000fc80000000094 */
[----:B------:R-:W-:Y:S02]  /*6310*/  LOP3.LUT R152, R5, 0x1e, RZ, 0xc0, !PT ;  /* 0x0000001e05987812 */ /* 0x000fe400078ec0ff */
[----:B------:R-:W-:Y:S02]  /*6320*/  HMNMX2 R5, |R147|, 65504, 65504, PT ;  /* 0x7bff7bff93057840 */ /* 0x000fe40003800200 */
[----:B------:R-:W-:-:S04]  /*6330*/  SHF.L.U32 R147, R164, R152, RZ ;  /* 0x00000098a4937219 */ /* 0x000fc800000006ff */
[----:B------:R-:W-:Y:S02]  /*6340*/  LOP3.LUT R147, R147, R148, RZ, 0xfc, !PT ;  /* 0x0000009493937212 */ /* 0x000fe400078efcff */
[----:B------:R-:W-:-:S04]  /*6350*/  LOP3.LUT R148, R5, 0x80008000, RZ, 0xfc, !PT ;  /* 0x8000800005947812 */ /* 0x000fc800078efcff */
                                                                                                /* 0x0000009405967241 */
                                                                                                /* 0x000fe40000000086 */
                                                                                                /* 0x0000009405947241 */
                                                                                                /* 0x000fc60000008086 */
[----:B------:R-:W-:Y:S01]  /*6380*/  HADD2 R150, R84, R150 ;  /* 0x0000009654967230 */ /* 0x000fe20000000000 */
[----:B------:R-:W-:Y:S02]  /*6390*/  HMNMX2 R84, |R151|, 65504, 65504, PT ;  /* 0x7bff7bff97547840 */ /* 0x000fe40003800200 */
[----:B------:R-:W-:-:S03]  /*63a0*/  HFMA2.MMA R146, R146, 1, 1, R148 ;  /* 0x3c003c0092927835 */ /* 0x000fc60000000094 */
[----:B------:R-:W-:-:S04]  /*63b0*/  LOP3.LUT R148, R84, 0x80008000, RZ, 0xfc, !PT ;  /* 0x8000800054947812 */ /* 0x000fc800078efcff */
                                                                                                /* 0x0000009454977241 */
                                                                                                /* 0x000fe40000000093 */
                                                                                                /* 0x0000009454947241 */
                                                                                                /* 0x000fe40000008093 */
[----:B------:R-:W-:Y:S01]  /*63e0*/  LOP3.LUT R147, R147, 0xffff, RZ, 0xc0, !PT ;  /* 0x0000ffff93937812 */ /* 0x000fe200078ec0ff */
[----:B------:R-:W-:-:S03]  /*63f0*/  HADD2 R143, R143, R151 ;  /* 0x000000978f8f7230 */ /* 0x000fc60000000000 */
[----:B------:R-:W-:Y:S01]  /*6400*/  HFMA2.MMA R145, R145, 1, 1, R148 ;  /* 0x3c003c0091917835 */ /* 0x000fe20000000094 */
[----:B------:R-:W-:Y:S02]  /*6410*/  PRMT R134, R134, 0x1054, R147 ;  /* 0x0000105486867816 */ /* 0x000fe40000000093 */
[C-C-:B------:R-:W-:Y:S02]  /*6420*/  PRMT R148, R143.reuse, 0x5410, R150.reuse ;  /* 0x000054108f947816 */ /* 0x140fe40000000096 */
[----:B------:R-:W-:-:S03]  /*6430*/  PRMT R150, R143, 0x7632, R150 ;  /* 0x000076328f967816 */ /* 0x000fc60000000096 */
[----:B------:R0:W-:Y:S02]  /*6440*/  STS [R82+UR5], R148 ;  /* 0x0000009452007988 */ /* 0x0001e40008000805 */
[C-C-:B------:R-:W-:Y:S02]  /*6450*/  PRMT R143, R145.reuse, 0x5410, R146.reuse ;  /* 0x00005410918f7816 */ /* 0x140fe40000000092 */
        /* <DEDUP_REMOVED lines=10> */
[----:B------:R-:W-:Y:S02]  /*6500*/  LOP3.LUT R146, R7, 0x80008000, RZ, 0xfc, !PT ;  /* 0x8000800007927812 */ /* 0x000fe400078efcff */
                                                                                                /* 0x0000009106907241 */
                                                                                                /* 0x000fe2000000008e */
[----:B------:R-:W1:Y:S01]  /*6520*/  LDC R83, c[0x0][0x41c] ;  /* 0x00010700ff537b82 */ /* 0x000e620000000800 */
                                                                                                /* 0x0000009106917241 */
                                                                                                /* 0x000fce000000808e */
[----:B------:R-:W2:Y:S01]  /*6540*/  LDC R143, c[0x0][0x420] ;  /* 0x00010800ff8f7b82 */ /* 0x000ea20000000800 */
[----:B0-----:R-:W-:-:S07]  /*6550*/  HSET2.BF.GE.AND R82, R47.H0_H0, R82, PT ;  /* 0x000000522f527233 */ /* 0x001fce0003806880 */
[----:B------:R-:W0:Y:S01]  /*6560*/  LDC R142, c[0x0][0x424] ;  /* 0x00010900ff8e7b82 */ /* 0x000e220000000800 */
[----:B------:R-:W-:-:S05]  /*6570*/  HFMA2 R82, -R82, UR7.H0_H0, R50.H0_H0 ;  /* 0x2000000752527c31 */ /* 0x000fca0008040132 */
[----:B-1----:R-:W-:-:S05]  /*6580*/  IDP.2A.LO.S16.S8 R83, R82, UR8, R83 ;  /* 0x0000000852537c26 */ /* 0x002fca0008001653 */
[----:B------:R-:W-:Y:S01]  /*6590*/  LDS R6, [R83+UR5] ;  /* 0x0000000553067984 */ /* 0x000fe20008000800 */
[----:B--2---:R-:W-:Y:S01]  /*65a0*/  IDP.2A.HI.S16.S8 R82, R82, UR9, R143 ;  /* 0x0000000952527c26 */ /* 0x004fe2000800368f */
[----:B------:R-:W-:-:S04]  /*65b0*/  SHF.R.U32.HI R143, RZ, 0x10, R135 ;  /* 0x00000010ff8f7819 */ /* 0x000fc80000011687 */
[----:B------:R-:W1:Y:S01]  /*65c0*/  LDS R148, [R82+UR5] ;  /* 0x0000000552947984 */ /* 0x000e620008000800 */
                                                                                                /* 0x0000009207877241 */
                                                                                                /* 0x000fe4000000008f */
                                                                                                /* 0x0000009207927241 */
                                                                                                /* 0x000fe4000000808f */
[----:B------:R-:W2:Y:S01]  /*65f0*/  LDC R143, c[0x0][0x428] ;  /* 0x00010a00ff8f7b82 */ /* 0x000ea20000000800 */
[----:B0-----:R-:W-:-:S05]  /*6600*/  HSET2.BF.GE.AND R142, R47.H0_H0, R142, PT ;  /* 0x0000008e2f8e7233 */ /* 0x001fca0003806880 */
[----:B------:R-:W-:Y:S02]  /*6610*/  HFMA2 R142, -R142, UR7.H0_H0, R50.H0_H0 ;  /* 0x200000078e8e7c31 */ /* 0x000fe40008040132 */
[----:B------:R-:W0:Y:S03]  /*6620*/  LDC R7, c[0x0][0x42c] ;  /* 0x00010b00ff077b82 */ /* 0x000e260000000800 */
[C---:B--2---:R-:W-:Y:S02]  /*6630*/  IDP.2A.LO.S16.S8 R143, R142.reuse, UR8, R143 ;  /* 0x000000088e8f7c26 */ /* 0x044fe4000800168f */
[----:B0-----:R-:W-:-:S03]  /*6640*/  IDP.2A.HI.S16.S8 R142, R142, UR9, R7 ;  /* 0x000000098e8e7c26 */ /* 0x001fc60008003607 */
        /* <DEDUP_REMOVED lines=15> */
                                                                                                /* 0x0000009206947241 */
                                                                                                /* 0x000fca00000003ff */
[----:B------:R-:W0:Y:S02]  /*6750*/  LDS R7, [R7+UR5] ;  /* 0x0000000507077984 */ /* 0x000e240008000800 */
[C-C-:B0-----:R-:W-:Y:S02]  /*6760*/  PRMT R147, R7.reuse, 0x7632, R149.reuse ;  /* 0x0000763207937816 */ /* 0x141fe40000000095 */
[----:B------:R-:W-:Y:S02]  /*6770*/  PRMT R7, R7, 0x7610, R149 ;  /* 0x0000761007077816 */ /* 0x000fe40000000095 */
                                                                                                /* 0x000000ff93877241 */
                                                                                                /* 0x000fca00000003ff */
[----:B------:R-:W-:Y:S01]  /*6790*/  IMAD R135, R135, 0x10, R148 ;  /* 0x0000001087877824 */ /* 0x000fe200078e0294 */
                                                                                                /* 0x0000009206947242 */
                                                                                                /* 0x000fc8000000179b */
                                                                                                /* 0x0000009206967241 */
                                                                                                /* 0x000fc80000001094 */
                                                                                                /* 0x00000093963b7242 */
                                                                                                /* 0x000fc8000000173b */
                                                                                                /* 0x0000009396937241 */
                                                                                                /* 0x000fe4000000103b */
[----:B------:R-:W0:Y:S01]  /*67e0*/  POPC R150, R135 ;  /* 0x0000008700967309 */ /* 0x000e220000000000 */
                                                                                                /* 0x200000ff94947241 */
                                                                                                /* 0x000fe4000000103b */
[----:B------:R-:W-:-:S03]  /*6800*/  HMUL2 R147, R147, R113 ;  /* 0x0000007193937232 */ /* 0x000fc60000000000 */
[----:B------:R-:W-:-:S05]  /*6810*/  IMAD.SHL.U32 R148, R148, 0x2, RZ ;  /* 0x0000000294947824 */ /* 0x000fca00078e00ff */
[----:B------:R-:W-:-:S04]  /*6820*/  LOP3.LUT R148, R148, 0x1e, RZ, 0xc0, !PT ;  /* 0x0000001e94947812 */ /* 0x000fc800078ec0ff */
[----:B------:R-:W-:Y:S02]  /*6830*/  SHF.L.U32 R148, R164, R148, RZ ;  /* 0x00000094a4947219 */ /* 0x000fe400000006ff */
[----:B0-----:R-:W-:-:S04]  /*6840*/  LOP3.LUT R150, R150, 0x1, RZ, 0xc0, !PT ;  /* 0x0000000196967812 */ /* 0x001fc800078ec0ff */
[----:B------:R-:W-:-:S04]  /*6850*/  ISETP.NE.U32.AND P0, PT, R150, 0x1, PT ;  /* 0x000000019600780c */ /* 0x000fc80003f05070 */
[----:B------:R-:W-:-:S04]  /*6860*/  SEL R150, R165, 0xa820a820, !P0 ;  /* 0xa820a820a5967807 */ /* 0x000fc80004000000 */
                                                                                                /* 0x4040009696877241 */
                                                                                                /* 0x000fe40000000087 */
                                                                                                /* 0x0000009190967241 */
                                                                                                /* 0x000fe400000003ff */
[----:B------:R-:W-:Y:S02]  /*6890*/  LOP3.LUT R135, R148, R135, RZ, 0xfc, !PT ;  /* 0x0000008794877212 */ /* 0x000fe400078efcff */
                                                                                                /* 0x000000ff07947241 */
                                                                                                /* 0x000fca00000003ff */
[----:B------:R-:W-:Y:S01]  /*68b0*/  IMAD R148, R148, 0x10, R150 ;  /* 0x0000001094947824 */ /* 0x000fe200078e0296 */
                                                                                                /* 0x0000009190967242 */
                                                                                                /* 0x000fc8000000179b */
                                                                                                /* 0x0000009190977241 */
                                                                                                /* 0x000fc80000001096 */
                                                                                                /* 0x00000007973c7242 */
                                                                                                /* 0x000fc8000000173c */
                                                                                                /* 0x0000000797977241 */
                                                                                                /* 0x000fe4000000103c */
[----:B------:R-:W0:Y:S04]  /*6900*/  POPC R7, R148 ;  /* 0x0000009400077309 */ /* 0x000e280000000000 */
[----:B------:R-:W-:Y:S01]  /*6910*/  HFMA2.MMA R151, R151, R113, -RZ ;  /* 0x0000007197977235 */ /* 0x000fe200001000ff */
[----:B0-----:R-:W-:-:S04]  /*6920*/  LOP3.LUT R7, R7, 0x1, RZ, 0xc0, !PT ;  /* 0x0000000107077812 */ /* 0x001fc800078ec0ff */
[----:B------:R-:W-:Y:S02]  /*6930*/  ISETP.NE.U32.AND P0, PT, R7, 0x1, PT ;  /* 0x000000010700780c */ /* 0x000fe40003f05070 */
                                                                                                /* 0x200000ff96077241 */
                                                                                                /* 0x000fe4000000103c */
[----:B------:R-:W-:Y:S02]  /*6950*/  SEL R150, R165, 0xa820a820, !P0 ;  /* 0xa820a820a5967807 */ /* 0x000fe40004000000 */
[----:B------:R-:W-:Y:S01]  /*6960*/  PLOP3.LUT P0, PT, PT, PT, UP1, 0x40, 0x0 ;  /* 0x000000000000781c */ /* 0x000fe20003f0e818 */
[----:B------:R-:W-:Y:S01]  /*6970*/  IMAD.SHL.U32 R7, R7, 0x2, RZ ;  /* 0x0000000207077824 */ /* 0x000fe200078e00ff */
                                                                                                /* 0x4040009696947241 */
                                                                                                /* 0x000fc80000000094 */
[----:B------:R-:W-:Y:S02]  /*6990*/  LOP3.LUT R152, R7, 0x1e, RZ, 0xc0, !PT ;  /* 0x0000001e07987812 */ /* 0x000fe400078ec0ff */
[----:B------:R-:W-:Y:S02]  /*69a0*/  HMNMX2 R7, |R147|, 65504, 65504, PT ;  /* 0x7bff7bff93077840 */ /* 0x000fe40003800200 */
[----:B------:R-:W-:-:S04]  /*69b0*/  SHF.L.U32 R147, R164, R152, RZ ;  /* 0x00000098a4937219 */ /* 0x000fc800000006ff */
[----:B------:R-:W-:Y:S02]  /*69c0*/  LOP3.LUT R147, R147, R148, RZ, 0xfc, !PT ;  /* 0x0000009493937212 */ /* 0x000fe400078efcff */
[----:B------:R-:W-:-:S04]  /*69d0*/  LOP3.LUT R148, R7, 0x80008000, RZ, 0xfc, !PT ;  /* 0x8000800007947812 */ /* 0x000fc800078efcff */
                                                                                                /* 0x0000009407967241 */
                                                                                                /* 0x000fe40000000087 */
                                                                                                /* 0x0000009407947241 */
                                                                                                /* 0x000fc60000008087 */
[----:B------:R-:W-:Y:S01]  /*6a00*/  HADD2 R150, R6, R150 ;  /* 0x0000009606967230 */ /* 0x000fe20000000000 */
[----:B------:R-:W-:Y:S02]  /*6a10*/  HMNMX2 R6, |R151|, 65504, 65504, PT ;  /* 0x7bff7bff97067840 */ /* 0x000fe40003800200 */
[----:B------:R-:W-:-:S03]  /*6a20*/  HFMA2.MMA R146, R146, 1, 1, R148 ;  /* 0x3c003c0092927835 */ /* 0x000fc60000000094 */
[----:B------:R-:W-:-:S04]  /*6a30*/  LOP3.LUT R148, R6, 0x80008000, RZ, 0xfc, !PT ;  /* 0x8000800006947812 */ /* 0x000fc800078efcff */
                                                                                                /* 0x0000009406977241 */
                                                                                                /* 0x000fe40000000093 */
                                                                                                /* 0x0000009406947241 */
                                                                                                /* 0x000fc60000008093 */
[----:B------:R-:W-:-:S03]  /*6a60*/  HADD2 R144, R144, R151 ;  /* 0x0000009790907230 */ /* 0x000fc60000000000 */
[----:B------:R-:W-:Y:S02]  /*6a70*/  HFMA2.MMA R145, R145, 1, 1, R148 ;  /* 0x3c003c0091917835 */ /* 0x000fe40000000094 */
[C-C-:B------:R-:W-:Y:S02]  /*6a80*/  PRMT R148, R144.reuse, 0x5410, R150.reuse ;  /* 0x0000541090947816 */ /* 0x140fe40000000096 */
[----:B------:R-:W-:Y:S02]  /*6a90*/  PRMT R150, R144, 0x7632, R150 ;  /* 0x0000763290967816 */ /* 0x000fe40000000096 */
[----:B------:R-:W-:Y:S01]  /*6aa0*/  LOP3.LUT R144, R147, 0xffff, RZ, 0xc0, !PT ;  /* 0x0000ffff93907812 */ /* 0x000fe200078ec0ff */
[----:B------:R-:W-:Y:S03]  /*6ab0*/  STS [R83+UR5], R148 ;  /* 0x0000009453007988 */ /* 0x000fe60008000805 */
[----:B------:R-:W-:Y:S01]  /*6ac0*/  PRMT R135, R135, 0x1054, R144 ;  /* 0x0000105487877816 */ /* 0x000fe20000000090 */
[----:B------:R0:W-:Y:S02]  /*6ad0*/  STS [R82+UR5], R150 ;  /* 0x0000009652007988 */ /* 0x0001e40008000805 */
[----:B0-----:R-:W-:-:S02]  /*6ae0*/  PRMT R82, R145, 0x5410, R146 ;  /* 0x0000541091527816 */ /* 0x001fc40000000092 */
[----:B------:R-:W-:-:S03]  /*6af0*/  PRMT R146, R145, 0x7632, R146 ;  /* 0x0000763291927816 */ /* 0x000fc60000000092 */
[----:B------:R0:W-:Y:S04]  /*6b00*/  STS [R143+UR5], R82 ;  /* 0x000000528f007988 */ /* 0x0001e80008000805 */
[----:B------:R0:W-:Y:S01]  /*6b10*/  STS [R142+UR5], R146 ;  /* 0x000000928e007988 */ /* 0x0001e20008000805 */
[----:B------:R-:W-:Y:S06]  /*6b20*/  BAR.SYNC 0x0 ;  /* 0x000000ff0000791d */ /* 0x000fec0000000000 */
[----:B0-----:R-:W-:Y:S05]  /*6b30*/  @P0 BRA `(.L_x_68) ;  /* 0x000000a8008c0947 */ /* 0x001fea0003800000 */
[----:B------:R-:W0:Y:S01]  /*6b40*/  LDC R142, c[0x0][0x43c] ;  /* 0x00010f00ff8e7b82 */ /* 0x000e220000000800 */
[----:B------:R-:W-:Y:S01]  /*6b50*/  LOP3.LUT R145, R8, 0x80008000, RZ, 0xfc, !PT ;  /* 0x8000800008917812 */ /* 0x000fe200078efcff */
[----:B------:R-:W-:Y:S01]  /*6b60*/  UISETP.NE.AND UP1, UPT, UR6, 0xc, UPT ;  /* 0x0000000c0600788c */ /* 0x000fe2000bf25270 */
[----:B------:R-:W-:Y:S02]  /*6b70*/  SHF.R.U32.HI R143, RZ, 0x10, R136 ;  /* 0x00000010ff8f7819 */ /* 0x000fe40000011688 */
[----:B------:R-:W-:-:S03]  /*6b80*/  LOP3.LUT R146, R9, 0x80008000, RZ, 0xfc, !PT ;  /* 0x8000800009927812 */ /* 0x000fc600078efcff */
[----:B------:R-:W1:Y:S01]  /*6b90*/  LDC.64 R82, c[0x0][0x440] ;  /* 0x00011000ff527b82 */ /* 0x000e620000000a00 */
[----:B0-----:R-:W-:-:S05]  /*6ba0*/  HSET2.BF.GE.AND R142, R47.H0_H0, R142, PT ;  /* 0x0000008e2f8e7233 */ /* 0x001fca0003806880 */
[----:B------:R-:W-:-:S05]  /*6bb0*/  HFMA2 R142, -R142, UR7.H0_H0, R50.H0_H0 ;  /* 0x200000078e8e7c31 */ /* 0x000fca0008040132 */
[C---:B-1----:R-:W-:Y:S02]  /*6bc0*/  IDP.2A.LO.S16.S8 R82, R142.reuse, UR8, R82 ;  /* 0x000000088e527c26 */ /* 0x042fe40008001652 */
[----:B------:R-:W-:Y:S01]  /*6bd0*/  IDP.2A.HI.S16.S8 R83, R142, UR9, R83 ;  /* 0x000000098e537c26 */ /* 0x000fe20008003653 */
[----:B------:R-:W-:Y:S02]  /*6be0*/  LOP3.LUT R142, R136, 0xffff, RZ, 0xc0, !PT ;  /* 0x0000ffff888e7812 */ /* 0x000fe400078ec0ff */
                                                                                                /* 0x0000009209887241 */
                                                                                                /* 0x000fe4000000008f */
                                                                                                /* 0x0000009108907241 */
                                                                                                /* 0x000fe2000000008e */
[----:B------:R-:W-:Y:S01]  /*6c10*/  LDS R148, [R83+UR5] ;  /* 0x0000000553947984 */ /* 0x000fe20008000800 */
                                                                                                /* 0x0000009108917241 */
                                                                                                /* 0x000fe4000000808e */
[----:B------:R-:W0:Y:S01]  /*6c30*/  LDC R142, c[0x0][0x448] ;  /* 0x00011200ff8e7b82 */ /* 0x000e220000000800 */
[----:B------:R-:W1:Y:S01]  /*6c40*/  LDS R8, [R82+UR5] ;  /* 0x0000000552087984 */ /* 0x000e620008000800 */
                                                                                                /* 0x0000009209927241 */
                                                                                                /* 0x000fcc000000808f */
[----:B------:R-:W2:Y:S08]  /*6c60*/  LDC R143, c[0x0][0x44c] ;  /* 0x00011300ff8f7b82 */ /* 0x000eb00000000800 */
[----:B------:R-:W3:Y:S01]  /*6c70*/  LDC R9, c[0x0][0x450] ;  /* 0x00011400ff097b82 */ /* 0x000ee20000000800 */
[----:B0-----:R-:W-:-:S05]  /*6c80*/  HSET2.BF.GE.AND R142, R47.H0_H0, R142, PT ;  /* 0x0000008e2f8e7233 */ /* 0x001fca0003806880 */
[----:B------:R-:W-:-:S05]  /*6c90*/  HFMA2 R142, -R142, UR7.H0_H0, R50.H0_H0 ;  /* 0x200000078e8e7c31 */ /* 0x000fca0008040132 */
[C---:B--2---:R-:W-:Y:S02]  /*6ca0*/  IDP.2A.LO.S16.S8 R143, R142.reuse, UR8, R143 ;  /* 0x000000088e8f7c26 */ /* 0x044fe4000800168f */
[----:B---3--:R-:W-:Y:S01]  /*6cb0*/  IDP.2A.HI.S16.S8 R142, R142, UR9, R9 ;  /* 0x000000098e8e7c26 */ /* 0x008fe20008003609 */
[C-C-:B-1----:R-:W-:Y:S02]  /*6cc0*/  PRMT R147, R8.reuse, 0x5410, R148.reuse ;  /* 0x0000541008937816 */ /* 0x142fe40000000094 */
[----:B------:R-:W-:Y:S01]  /*6cd0*/  LDS R9, [R143+UR5] ;  /* 0x000000058f097984 */ /* 0x000fe20008000800 */
[----:B------:R-:W-:-:S03]  /*6ce0*/  PRMT R8, R8, 0x7632, R148 ;  /* 0x0000763208087816 */ /* 0x000fc60000000094 */
[----:B------:R-:W0:Y:S01]  /*6cf0*/  LDS R148, [R142+UR5] ;  /* 0x000000058e947984 */ /* 0x000e220008000800 */
[----:B------:R-:W-:Y:S02]  /*6d00*/  HADD2 R144, R147, -R144 ;  /* 0x8000009093907230 */ /* 0x000fe40000000000 */
[----:B------:R-:W-:Y:S01]  /*6d10*/  HADD2 R8, R8, -R136 ;  /* 0x8000008808087230 */ /* 0x000fe20000000000 */
[C-C-:B0-----:R-:W-:Y:S02]  /*6d20*/  PRMT R136, R9.reuse, 0x5410, R148.reuse ;  /* 0x0000541009887816 */ /* 0x141fe40000000094 */
[----:B------:R-:W-:Y:S02]  /*6d30*/  PRMT R148, R9, 0x7632, R148 ;  /* 0x0000763209947816 */ /* 0x000fe40000000094 */
[----:B------:R-:W0:Y:S02]  /*6d40*/  LDC R9, c[0x0][0x454] ;  /* 0x00011500ff097b82 */ /* 0x000e240000000800 */
[----:B------:R-:W-:-:S02]  /*6d50*/  HFMA2.MMA R145, R136, 1, 1, -R145 ;  /* 0x3c003c0088917835 */ /* 0x000fc40000100091 */
[----:B------:R-:W-:-:S04]  /*6d60*/  HFMA2.MMA R146, R148, 1, 1, -R146 ;  /* 0x3c003c0094927835 */ /* 0x000fc80000100092 */
[----:B------:R-:W1:Y:S01]  /*6d70*/  LDC R148, c[0x0][0x458] ;  /* 0x00011600ff947b82 */ /* 0x000e620000000800 */
[----:B0-----:R-:W-:-:S05]  /*6d80*/  HSET2.BF.GE.AND R9, R47.H0_H0, R9, PT ;  /* 0x000000092f097233 */ /* 0x001fca0003806880 */
[----:B------:R-:W-:-:S05]  /*6d90*/  HFMA2 R9, -R9, UR7.H0_H0, R50.H0_H0 ;  /* 0x2000000709097c31 */ /* 0x000fca0008040132 */
[----:B-1----:R-:W-:Y:S01]  /*6da0*/  IDP.2A.LO.S16.S8 R9, R9, UR8, R148 ;  /* 0x0000000809097c26 */ /* 0x002fe20008001694 */
                                                                                                /* 0x0000009208947241 */
                                                                                                /* 0x000fca00000003ff */
[----:B------:R-:W0:Y:S02]  /*6dc0*/  LDS R9, [R9+UR5] ;  /* 0x0000000509097984 */ /* 0x000e240008000800 */
[C-C-:B0-----:R-:W-:Y:S02]  /*6dd0*/  PRMT R147, R9.reuse, 0x7632, R149.reuse ;  /* 0x0000763209937816 */ /* 0x141fe40000000095 */
[----:B------:R-:W-:Y:S02]  /*6de0*/  PRMT R9, R9, 0x7610, R149 ;  /* 0x0000761009097816 */ /* 0x000fe40000000095 */
                                                                                                /* 0x000000ff93887241 */
                                                                                                /* 0x000fca00000003ff */
[----:B------:R-:W-:Y:S01]  /*6e00*/  IMAD R136, R136, 0x10, R148 ;  /* 0x0000001088887824 */ /* 0x000fe200078e0294 */
                                                                                                /* 0x0000009208947242 */
                                                                                                /* 0x000fc8000000179b */
                                                                                                /* 0x0000009208967241 */
                                                                                                /* 0x000fc80000001094 */
                                                                                                /* 0x00000093963d7242 */
                                                                                                /* 0x000fc8000000173d */
                                                                                                /* 0x0000009396937241 */
                                                                                                /* 0x000fe4000000103d */
[----:B------:R-:W0:Y:S01]  /*6e50*/  POPC R150, R136 ;  /* 0x0000008800967309 */ /* 0x000e220000000000 */
                                                                                                /* 0x200000ff94947241 */
                                                                                                /* 0x000fe4000000103d */
[----:B------:R-:W-:-:S03]  /*6e70*/  HMUL2 R147, R147, R113 ;  /* 0x0000007193937232 */ /* 0x000fc60000000000 */
[----:B------:R-:W-:-:S05]  /*6e80*/  IMAD.SHL.U32 R148, R148, 0x2, RZ ;  /* 0x0000000294947824 */ /* 0x000fca00078e00ff */
[----:B------:R-:W-:-:S04]  /*6e90*/  LOP3.LUT R148, R148, 0x1e, RZ, 0xc0, !PT ;  /* 0x0000001e94947812 */ /* 0x000fc800078ec0ff */
[----:B------:R-:W-:Y:S02]  /*6ea0*/  SHF.L.U32 R148, R164, R148, RZ ;  /* 0x00000094a4947219 */ /* 0x000fe400000006ff */
[----:B0-----:R-:W-:-:S04]  /*6eb0*/  LOP3.LUT R150, R150, 0x1, RZ, 0xc0, !PT ;  /* 0x0000000196967812 */ /* 0x001fc800078ec0ff */
[----:B------:R-:W-:-:S04]  /*6ec0*/  ISETP.NE.U32.AND P0, PT, R150, 0x1, PT ;  /* 0x000000019600780c */ /* 0x000fc80003f05070 */
[----:B------:R-:W-:-:S04]  /*6ed0*/  SEL R150, R165, 0xa820a820, !P0 ;  /* 0xa820a820a5967807 */ /* 0x000fc80004000000 */
                                                                                                /* 0x4040009696887241 */
                                                                                                /* 0x000fe40000000088 */
                                                                                                /* 0x0000009190967241 */
                                                                                                /* 0x000fe400000003ff */
[----:B------:R-:W-:Y:S02]  /*6f00*/  LOP3.LUT R136, R148, R136, RZ, 0xfc, !PT ;  /* 0x0000008894887212 */ /* 0x000fe400078efcff */
                                                                                                /* 0x000000ff09947241 */
                                                                                                /* 0x000fca00000003ff */
[----:B------:R-:W-:Y:S01]  /*6f20*/  IMAD R148, R148, 0x10, R150 ;  /* 0x0000001094947824 */ /* 0x000fe200078e0296 */
                                                                                                /* 0x0000009190967242 */
                                                                                                /* 0x000fc8000000179b */
                                                                                                /* 0x0000009190977241 */
                                                                                                /* 0x000fc80000001096 */
                                                                                                /* 0x00000009973e7242 */
                                                                                                /* 0x000fc8000000173e */
                                                                                                /* 0x0000000997977241 */
                                                                                                /* 0x000fe4000000103e */
[----:B------:R-:W0:Y:S04]  /*6f70*/  POPC R9, R148 ;  /* 0x0000009400097309 */ /* 0x000e280000000000 */
[----:B------:R-:W-:Y:S01]  /*6f80*/  HFMA2.MMA R151, R151, R113, -RZ ;  /* 0x0000007197977235 */ /* 0x000fe200001000ff */
[----:B0-----:R-:W-:-:S04]  /*6f90*/  LOP3.LUT R9, R9, 0x1, RZ, 0xc0, !PT ;  /* 0x0000000109097812 */ /* 0x001fc800078ec0ff */
[----:B------:R-:W-:Y:S02]  /*6fa0*/  ISETP.NE.U32.AND P0, PT, R9, 0x1, PT ;  /* 0x000000010900780c */ /* 0x000fe40003f05070 */
                                                                                                /* 0x200000ff96097241 */
                                                                                                /* 0x000fe4000000103e */
[----:B------:R-:W-:Y:S02]  /*6fc0*/  SEL R150, R165, 0xa820a820, !P0 ;  /* 0xa820a820a5967807 */ /* 0x000fe40004000000 */
[----:B------:R-:W-:Y:S01]  /*6fd0*/  PLOP3.LUT P0, PT, PT, PT, UP1, 0x40, 0x0 ;  /* 0x000000000000781c */ /* 0x000fe20003f0e818 */
[----:B------:R-:W-:Y:S01]  /*6fe0*/  IMAD.SHL.U32 R9, R9, 0x2, RZ ;  /* 0x0000000209097824 */ /* 0x000fe200078e00ff */
                                                                                                /* 0x4040009696947241 */
                                                                                                /* 0x000fc80000000094 */
[----:B------:R-:W-:Y:S02]  /*7000*/  LOP3.LUT R152, R9, 0x1e, RZ, 0xc0, !PT ;  /* 0x0000001e09987812 */ /* 0x000fe400078ec0ff */
[----:B------:R-:W-:Y:S02]  /*7010*/  HMNMX2 R9, |R147|, 65504, 65504, PT ;  /* 0x7bff7bff93097840 */ /* 0x000fe40003800200 */
[----:B------:R-:W-:-:S04]  /*7020*/  SHF.L.U32 R147, R164, R152, RZ ;  /* 0x00000098a4937219 */ /* 0x000fc800000006ff */
[----:B------:R-:W-:Y:S02]  /*7030*/  LOP3.LUT R147, R147, R148, RZ, 0xfc, !PT ;  /* 0x0000009493937212 */ /* 0x000fe400078efcff */
[----:B------:R-:W-:-:S04]  /*7040*/  LOP3.LUT R148, R9, 0x80008000, RZ, 0xfc, !PT ;  /* 0x8000800009947812 */ /* 0x000fc800078efcff */
                                                                                                /* 0x0000009409967241 */
                                                                                                /* 0x000fe40000000088 */
                                                                                                /* 0x0000009409947241 */
                                                                                                /* 0x000fc60000008088 */
[----:B------:R-:W-:Y:S01]  /*7070*/  HADD2 R150, R8, R150 ;  /* 0x0000009608967230 */ /* 0x000fe20000000000 */
[----:B------:R-:W-:Y:S02]  /*7080*/  HMNMX2 R8, |R151|, 65504, 65504, PT ;  /* 0x7bff7bff97087840 */ /* 0x000fe40003800200 */
[----:B------:R-:W-:-:S03]  /*7090*/  HFMA2.MMA R146, R146, 1, 1, R148 ;  /* 0x3c003c0092927835 */ /* 0x000fc60000000094 */
[----:B------:R-:W-:-:S04]  /*70a0*/  LOP3.LUT R148, R8, 0x80008000, RZ, 0xfc, !PT ;  /* 0x8000800008947812 */ /* 0x000fc800078efcff */
                                                                                                /* 0x0000009408977241 */
                                                                                                /* 0x000fe40000000093 */
                                                                                                /* 0x0000009408947241 */
                                                                                                /* 0x000fe40000008093 */
        /* <DEDUP_REMOVED lines=12> */
[----:B------:R-:W-:Y:S05]  /*7190*/  @P0 BRA `(.L_x_69) ;  /* 0x000000a000f00947 */ /* 0x000fea0003800000 */
[----:B------:R-:W0:Y:S01]  /*71a0*/  LDC R145, c[0x0][0x460] ;  /* 0x00011800ff917b82 */ /* 0x000e220000000800 */
[----:B------:R-:W-:Y:S01]  /*71b0*/  SHF.R.U32.HI R144, RZ, 0x10, R121 ;  /* 0x00000010ff907819 */ /* 0x000fe20000011679 */
[----:B------:R-:W-:Y:S01]  /*71c0*/  UISETP.NE.AND UP1, UPT, UR6, 0xd, UPT ;  /* 0x0000000d0600788c */ /* 0x000fe2000bf25270 */
[----:B-1----:R-:W-:-:S04]  /*71d0*/  LOP3.LUT R83, R86, 0x80008000, RZ, 0xfc, !PT ;  /* 0x8000800056537812 */ /* 0x002fc800078efcff */
                                                                                                /* 0x0000005356527241 */
                                                                                                /* 0x000fe20000000090 */
[----:B------:R-:W1:Y:S01]  /*71f0*/  LDC R143, c[0x0][0x464] ;  /* 0x00011900ff8f7b82 */ /* 0x000e620000000800 */
                                                                                                /* 0x0000005356567241 */
                                                                                                /* 0x000fe40000008090 */
        /* <DEDUP_REMOVED lines=9> */
                                                                                                /* 0x0000009055797241 */
                                                                                                /* 0x000fe20000000053 */
[----:B------:R-:W-:Y:S01]  /*72b0*/  LDS R146, [R142+UR5] ;  /* 0x000000058e927984 */ /* 0x000fe20008000800 */
                                                                                                /* 0x0000009055907241 */
                                                                                                /* 0x000fc60000008053 */
[----:B------:R-:W1:Y:S01]  /*72d0*/  LDS R83, [R143+UR5] ;  /* 0x000000058f537984 */ /* 0x000e620008000800 */
[----:B0-----:R-:W-:Y:S02]  /*72e0*/  HSET2.BF.GE.AND R145, R47.H0_H0, R145, PT ;  /* 0x000000912f917233 */ /* 0x001fe40003806880 */
[----:B------:R-:W-:-:S03]  /*72f0*/  PRMT R144, R144, 0x5410, RZ ;  /* 0x0000541090907816 */ /* 0x000fc600000000ff */
[----:B------:R-:W-:Y:S01]  /*7300*/  HFMA2 R145, -R145, UR7.H0_H0, R50.H0_H0 ;  /* 0x2000000791917c31 */ /* 0x000fe20008040132 */
[C-C-:B-1----:R-:W-:Y:S02]  /*7310*/  PRMT R85, R83.reuse, 0x7632, R146.reuse ;  /* 0x0000763253557816 */ /* 0x142fe40000000092 */
[----:B------:R-:W-:-:S04]  /*7320*/  PRMT R148, R83, 0x5410, R146 ;  /* 0x0000541053947816 */ /* 0x000fc80000000092 */
[----:B------:R-:W-:Y:S01]  /*7330*/  HFMA2.MMA R85, R85, 1, 1, -R82 ;  /* 0x3c003c0055557835 */ /* 0x000fe20000100052 */
[----:B------:R-:W-:Y:S01]  /*7340*/  HADD2 R121, R148, -R121 ;  /* 0x8000007994797230 */ /* 0x000fe20000000000 */
        /* <DEDUP_REMOVED lines=9> */
                                                                                                /* 0x0000009079567241 */
                                                                                                /* 0x000fe400000003ff */
                                                                                                /* 0x0000009079537242 */
                                                                                                /* 0x000fe400000017ff */
[----:B------:R-:W0:Y:S02]  /*7400*/  POPC R145, R86 ;  /* 0x0000005600917309 */ /* 0x000e240000000000 */
                                                                                                /* 0x0000009079967241 */
                                                                                                /* 0x000fe20000001053 */
[----:B------:R-:W-:-:S05]  /*7420*/  IMAD.SHL.U32 R83, R83, 0x2, RZ ;  /* 0x0000000253537824 */ /* 0x000fca00078e00ff */
[----:B------:R-:W-:Y:S01]  /*7430*/  LOP3.LUT R83, R83, 0x1e, RZ, 0xc0, !PT ;  /* 0x0000001e53537812 */ /* 0x000fe200078ec0ff */
[----:B------:R-:W-:-:S03]  /*7440*/  HFMA2.MMA R150, R150, R113, -RZ ;  /* 0x0000007196967235 */ /* 0x000fc600001000ff */
[----:B------:R-:W-:Y:S02]  /*7450*/  SHF.L.U32 R148, R164, R83, RZ ;  /* 0x00000053a4947219 */ /* 0x000fe400000006ff */
[----:B0-----:R-:W-:-:S04]  /*7460*/  LOP3.LUT R145, R145, 0x1, RZ, 0xc0, !PT ;  /* 0x0000000191917812 */ /* 0x001fc800078ec0ff */
[----:B------:R-:W-:-:S04]  /*7470*/  ISETP.NE.U32.AND P0, PT, R145, 0x1, PT ;  /* 0x000000019100780c */ /* 0x000fc80003f05070 */
[----:B------:R-:W-:-:S04]  /*7480*/  SEL R145, R165, 0xa820a820, !P0 ;  /* 0xa820a820a5917807 */ /* 0x000fc80004000000 */
                                                                                                /* 0x4040009191917241 */
                                                                                                /* 0x000fe40000000056 */
                                                                                                /* 0x0000009255567241 */
                                                                                                /* 0x000fe400000003ff */
[----:B------:R-:W-:Y:S02]  /*74b0*/  LOP3.LUT R83, R145, R148, RZ, 0xfc, !PT ;  /* 0x0000009491537212 */ /* 0x000fe400078efcff */
[----:B------:R-:W0:Y:S01]  /*74c0*/  POPC R148, R86 ;  /* 0x0000005600947309 */ /* 0x000e220000000000 */
                                                                                                /* 0x0000009255917242 */
                                                                                                /* 0x000fc800000017ff */
                                                                                                /* 0x0000009255937241 */
                                                                                                /* 0x000fe20000001091 */
        /* <DEDUP_REMOVED lines=8> */
                                                                                                /* 0x4040009494947241 */
                                                                                                /* 0x000fe40000000056 */
[----:B------:R-:W-:Y:S02]  /*7580*/  HMNMX2 R86, |R147|, 65504, 65504, PT ;  /* 0x7bff7bff93567840 */ /* 0x000fe40003800200 */
[----:B------:R-:W-:-:S03]  /*7590*/  LOP3.LUT R145, R148, R145, RZ, 0xfc, !PT ;  /* 0x0000009194917212 */ /* 0x000fc600078efcff */
[----:B------:R-:W-:-:S04]  /*75a0*/  LOP3.LUT R148, R86, 0x80008000, RZ, 0xfc, !PT ;  /* 0x8000800056947812 */ /* 0x000fc800078efcff */
                                                                                                /* 0x0000009456937241 */
                                                                                                /* 0x000fe40000000091 */
                                                                                                /* 0x0000009456947241 */
                                                                                                /* 0x000fc60000008091 */
[----:B------:R-:W-:Y:S01]  /*75d0*/  HADD2 R147, R85, R147 ;  /* 0x0000009355937230 */ /* 0x000fe20000000000 */
[----:B------:R-:W-:Y:S01]  /*75e0*/  HMNMX2 R85, |R150|, 65504, 65504, PT ;  /* 0x7bff7bff96557840 */ /* 0x000fe20003800200 */
[----:B------:R-:W-:-:S04]  /*75f0*/  HADD2 R148, R146.H0_H0, R148.H0_H0 ;  /* 0x2000009492947230 */ /* 0x000fc80000000800 */
[----:B------:R-:W-:-:S04]  /*7600*/  LOP3.LUT R146, R85, 0x80008000, RZ, 0xfc, !PT ;  /* 0x8000800055927812 */ /* 0x000fc800078efcff */
                                                                                                /* 0x0000009255967241 */
                                                                                                /* 0x000fe40000000053 */
                                                                                                /* 0x0000009255927241 */
                                                                                                /* 0x000fc80000008053 */
        /* <DEDUP_REMOVED lines=17> */
                                                                                                /* 0x000000910a907241 */
                                                                                                /* 0x000fe2000000008e */
[----:B------:R-:W1:Y:S01]  /*7750*/  LDC R83, c[0x0][0x47c] ;  /* 0x00011f00ff537b82 */ /* 0x000e620000000800 */
                                                                                                /* 0x000000910a917241 */
                                                                                                /* 0x000fce000000808e */
        /* <DEDUP_REMOVED lines=9> */
                                                                                                /* 0x000000920b897241 */
                                                                                                /* 0x000fe4000000008f */
                                                                                                /* 0x000000920b927241 */
                                                                                                /* 0x000fe4000000808f */
        /* <DEDUP_REMOVED lines=21> */
                                                                                                /* 0x000000920a947241 */
                                                                                                /* 0x000fca00000003ff */
[----:B------:R-:W0:Y:S02]  /*7980*/  LDS R11, [R11+UR5] ;  /* 0x000000050b0b7984 */ /* 0x000e240008000800 */
[C-C-:B0-----:R-:W-:Y:S02]  /*7990*/  PRMT R147, R11.reuse, 0x7632, R149.reuse ;  /* 0x000076320b937816 */ /* 0x141fe40000000095 */
[----:B------:R-:W-:Y:S02]  /*79a0*/  PRMT R11, R11, 0x7610, R149 ;  /* 0x000076100b0b7816 */ /* 0x000fe40000000095 */
                                                                                                /* 0x000000ff93897241 */
                                                                                                /* 0x000fca00000003ff */
[----:B------:R-:W-:Y:S01]  /*79c0*/  IMAD R137, R137, 0x10, R148 ;  /* 0x0000001089897824 */ /* 0x000fe200078e0294 */
                                                                                                /* 0x000000920a947242 */
                                                                                                /* 0x000fc8000000179b */
                                                                                                /* 0x000000920a967241 */
                                                                                                /* 0x000fc80000001094 */
                                                                                                /* 0x00000093963f7242 */
                                                                                                /* 0x000fc8000000173f */
                                                                                                /* 0x0000009396937241 */
                                                                                                /* 0x000fe4000000103f */
[----:B------:R-:W0:Y:S01]  /*7a10*/  POPC R150, R137 ;  /* 0x0000008900967309 */ /* 0x000e220000000000 */
                                                                                                /* 0x200000ff94947241 */
                                                                                                /* 0x000fe4000000103f */
[----:B------:R-:W-:-:S03]  /*7a30*/  HMUL2 R147, R147, R113 ;  /* 0x0000007193937232 */ /* 0x000fc60000000000 */
[----:B------:R-:W-:-:S05]  /*7a40*/  IMAD.SHL.U32 R148, R148, 0x2, RZ ;  /* 0x0000000294947824 */ /* 0x000fca00078e00ff */
[----:B------:R-:W-:-:S04]  /*7a50*/  LOP3.LUT R148, R148, 0x1e, RZ, 0xc0, !PT ;  /* 0x0000001e94947812 */ /* 0x000fc800078ec0ff */
[----:B------:R-:W-:Y:S02]  /*7a60*/  SHF.L.U32 R148, R164, R148, RZ ;  /* 0x00000094a4947219 */ /* 0x000fe400000006ff */
[----:B0-----:R-:W-:-:S04]  /*7a70*/  LOP3.LUT R150, R150, 0x1, RZ, 0xc0, !PT ;  /* 0x0000000196967812 */ /* 0x001fc800078ec0ff */
[----:B------:R-:W-:-:S04]  /*7a80*/  ISETP.NE.U32.AND P0, PT, R150, 0x1, PT ;  /* 0x000000019600780c */ /* 0x000fc80003f05070 */
[----:B------:R-:W-:-:S04]  /*7a90*/  SEL R150, R165, 0xa820a820, !P0 ;  /* 0xa820a820a5967807 */ /* 0x000fc80004000000 */
                                                                                                /* 0x4040009696897241 */
                                                                                                /* 0x000fe40000000089 */
                                                                                                /* 0x0000009190967241 */
                                                                                                /* 0x000fe400000003ff */
[----:B------:R-:W-:Y:S02]  /*7ac0*/  LOP3.LUT R137, R148, R137, RZ, 0xfc, !PT ;  /* 0x0000008994897212 */ /* 0x000fe400078efcff */
                                                                                                /* 0x000000ff0b947241 */
                                                                                                /* 0x000fca00000003ff */
[----:B------:R-:W-:Y:S01]  /*7ae0*/  IMAD R148, R148, 0x10, R150 ;  /* 0x0000001094947824 */ /* 0x000fe200078e0296 */
                                                                                                /* 0x0000009190967242 */
                                                                                                /* 0x000fc8000000179b */
                                                                                                /* 0x0000009190977241 */
                                                                                                /* 0x000fc80000001096 */
                                                                                                /* 0x0000000b97407242 */
                                                                                                /* 0x000fc80000001740 */
                                                                                                /* 0x0000000b97977241 */
                                                                                                /* 0x000fe40000001040 */
[----:B------:R-:W0:Y:S04]  /*7b30*/  POPC R11, R148 ;  /* 0x00000094000b7309 */ /* 0x000e280000000000 */
[----:B------:R-:W-:Y:S01]  /*7b40*/  HFMA2.MMA R151, R151, R113, -RZ ;  /* 0x0000007197977235 */ /* 0x000fe200001000ff */
[----:B0-----:R-:W-:-:S04]  /*7b50*/  LOP3.LUT R11, R11, 0x1, RZ, 0xc0, !PT ;  /* 0x000000010b0b7812 */ /* 0x001fc800078ec0ff */
[----:B------:R-:W-:Y:S02]  /*7b60*/  ISETP.NE.U32.AND P0, PT, R11, 0x1, PT ;  /* 0x000000010b00780c */ /* 0x000fe40003f05070 */
                                                                                                /* 0x200000ff960b7241 */
                                                                                                /* 0x000fe40000001040 */
[----:B------:R-:W-:Y:S02]  /*7b80*/  SEL R150, R165, 0xa820a820, !P0 ;  /* 0xa820a820a5967807 */ /* 0x000fe40004000000 */
[----:B------:R-:W-:Y:S01]  /*7b90*/  PLOP3.LUT P0, PT, PT, PT, UP1, 0x40, 0x0 ;  /* 0x000000000000781c */ /* 0x000fe20003f0e818 */
[----:B------:R-:W-:Y:S01]  /*7ba0*/  IMAD.SHL.U32 R11, R11, 0x2, RZ ;  /* 0x000000020b0b7824 */ /* 0x000fe200078e00ff */
                                                                                                /* 0x4040009696947241 */
                                                                                                /* 0x000fc80000000094 */
[----:B------:R-:W-:Y:S02]  /*7bc0*/  LOP3.LUT R152, R11, 0x1e, RZ, 0xc0, !PT ;  /* 0x0000001e0b987812 */ /* 0x000fe400078ec0ff */
[----:B------:R-:W-:Y:S02]  /*7bd0*/  HMNMX2 R11, |R147|, 65504, 65504, PT ;  /* 0x7bff7bff930b7840 */ /* 0x000fe40003800200 */
[----:B------:R-:W-:-:S04]  /*7be0*/  SHF.L.U32 R147, R164, R152, RZ ;  /* 0x00000098a4937219 */ /* 0x000fc800000006ff */
[----:B------:R-:W-:Y:S02]  /*7bf0*/  LOP3.LUT R147, R147, R148, RZ, 0xfc, !PT ;  /* 0x0000009493937212 */ /* 0x000fe400078efcff */
[----:B------:R-:W-:-:S04]  /*7c00*/  LOP3.LUT R148, R11, 0x80008000, RZ, 0xfc, !PT ;  /* 0x800080000b947812 */ /* 0x000fc800078efcff */
                                                                                                /* 0x000000940b967241 */
                                                                                                /* 0x000fe40000000089 */
                                                                                                /* 0x000000940b947241 */
                                                                                                /* 0x000fc60000008089 */
[----:B------:R-:W-:Y:S01]  /*7c30*/  HADD2 R150, R10, R150 ;  /* 0x000000960a967230 */ /* 0x000fe20000000000 */
[----:B------:R-:W-:Y:S02]  /*7c40*/  HMNMX2 R10, |R151|, 65504, 65504, PT ;  /* 0x7bff7bff970a7840 */ /* 0x000fe40003800200 */
[----:B------:R-:W-:-:S03]  /*7c50*/  HFMA2.MMA R146, R146, 1, 1, R148 ;  /* 0x3c003c0092927835 */ /* 0x000fc60000000094 */
[----:B------:R-:W-:-:S04]  /*7c60*/  LOP3.LUT R148, R10, 0x80008000, RZ, 0xfc, !PT ;  /* 0x800080000a947812 */ /* 0x000fc800078efcff */
                                                                                                /* 0x000000940a977241 */
                                                                                                /* 0x000fe40000000093 */
                                                                                                /* 0x000000940a947241 */
                                                                                                /* 0x000fc60000008093 */
        /* <DEDUP_REMOVED lines=25> */
                                                                                                /* 0x000000920d8a7241 */
                                                                                                /* 0x000fe4000000008f */
                                                                                                /* 0x000000910c907241 */
                                                                                                /* 0x000fe2000000008e */
[----:B------:R-:W-:Y:S01]  /*7e40*/  LDS R148, [R83+UR5] ;  /* 0x0000000553947984 */ /* 0x000fe20008000800 */
                                                                                                /* 0x000000910c917241 */
                                                                                                /* 0x000fe4000000808e */
[----:B------:R-:W0:Y:S01]  /*7e60*/  LDC R142, c[0x0][0x4a8] ;  /* 0x00012a00ff8e7b82 */ /* 0x000e220000000800 */
[----:B------:R-:W1:Y:S01]  /*7e70*/  LDS R12, [R82+UR5] ;  /* 0x00000005520c7984 */ /* 0x000e620008000800 */
                                                                                                /* 0x000000920d927241 */
                                                                                                /* 0x000fcc000000808f */
        /* <DEDUP_REMOVED lines=21> */
                                                                                                /* 0x000000920c947241 */
                                                                                                /* 0x000fca00000003ff */
[----:B------:R-:W0:Y:S02]  /*7ff0*/  LDS R13, [R13+UR5] ;  /* 0x000000050d0d7984 */ /* 0x000e240008000800 */
[C-C-:B0-----:R-:W-:Y:S02]  /*8000*/  PRMT R147, R13.reuse, 0x7632, R149.reuse ;  /* 0x000076320d937816 */ /* 0x141fe40000000095 */
[----:B------:R-:W-:Y:S02]  /*8010*/  PRMT R13, R13, 0x7610, R149 ;  /* 0x000076100d0d7816 */ /* 0x000fe40000000095 */
                                                                                                /* 0x000000ff938a7241 */
                                                                                                /* 0x000fca00000003ff */
[----:B------:R-:W-:Y:S01]  /*8030*/  IMAD R138, R138, 0x10, R148 ;  /* 0x000000108a8a7824 */ /* 0x000fe200078e0294 */
                                                                                                /* 0x000000920c947242 */
                                                                                                /* 0x000fc8000000179b */
                                                                                                /* 0x000000920c967241 */
                                                                                                /* 0x000fc80000001094 */
                                                                                                /* 0x0000009396417242 */
                                                                                                /* 0x000fc80000001741 */
                                                                                                /* 0x0000009396937241 */
                                                                                                /* 0x000fe40000001041 */
[----:B------:R-:W0:Y:S01]  /*8080*/  POPC R150, R138 ;  /* 0x0000008a00967309 */ /* 0x000e220000000000 */
                                                                                                /* 0x200000ff94947241 */
                                                                                                /* 0x000fe40000001041 */
[----:B------:R-:W-:-:S03]  /*80a0*/  HMUL2 R147, R147, R113 ;  /* 0x0000007193937232 */ /* 0x000fc60000000000 */
[----:B------:R-:W-:-:S05]  /*80b0*/  IMAD.SHL.U32 R148, R148, 0x2, RZ ;  /* 0x0000000294947824 */ /* 0x000fca00078e00ff */
[----:B------:R-:W-:-:S04]  /*80c0*/  LOP3.LUT R148, R148, 0x1e, RZ, 0xc0, !PT ;  /* 0x0000001e94947812 */ /* 0x000fc800078ec0ff */
[----:B------:R-:W-:Y:S02]  /*80d0*/  SHF.L.U32 R148, R164, R148, RZ ;  /* 0x00000094a4947219 */ /* 0x000fe400000006ff */
[----:B0-----:R-:W-:-:S04]  /*80e0*/  LOP3.LUT R150, R150, 0x1, RZ, 0xc0, !PT ;  /* 0x0000000196967812 */ /* 0x001fc800078ec0ff */
[----:B------:R-:W-:-:S04]  /*80f0*/  ISETP.NE.U32.AND P0, PT, R150, 0x1, PT ;  /* 0x000000019600780c */ /* 0x000fc80003f05070 */
[----:B------:R-:W-:-:S04]  /*8100*/  SEL R150, R165, 0xa820a820, !P0 ;  /* 0xa820a820a5967807 */ /* 0x000fc80004000000 */
                                                                                                /* 0x40400096968a7241 */
                                                                                                /* 0x000fe4000000008a */
                                                                                                /* 0x0000009190967241 */
                                                                                                /* 0x000fe400000003ff */
[----:B------:R-:W-:Y:S02]  /*8130*/  LOP3.LUT R138, R148, R138, RZ, 0xfc, !PT ;  /* 0x0000008a948a7212 */ /* 0x000fe400078efcff */
                                                                                                /* 0x000000ff0d947241 */
                                                                                                /* 0x000fca00000003ff */
[----:B------:R-:W-:Y:S01]  /*8150*/  IMAD R148, R148, 0x10, R150 ;  /* 0x0000001094947824 */ /* 0x000fe200078e0296 */
                                                                                                /* 0x0000009190967242 */
                                                                                                /* 0x000fc8000000179b */
                                                                                                /* 0x0000009190977241 */
                                                                                                /* 0x000fc80000001096 */
                                                                                                /* 0x0000000d97427242 */
                                                                                                /* 0x000fc80000001742 */
                                                                                                /* 0x0000000d97977241 */
                                                                                                /* 0x000fe40000001042 */
[----:B------:R-:W0:Y:S04]  /*81a0*/  POPC R13, R148 ;  /* 0x00000094000d7309 */ /* 0x000e280000000000 */
[----:B------:R-:W-:Y:S01]  /*81b0*/  HFMA2.MMA R151, R151, R113, -RZ ;  /* 0x0000007197977235 */ /* 0x000fe200001000ff */
[----:B0-----:R-:W-:-:S04]  /*81c0*/  LOP3.LUT R13, R13, 0x1, RZ, 0xc0, !PT ;  /* 0x000000010d0d7812 */ /* 0x001fc800078ec0ff */
[----:B------:R-:W-:Y:S02]  /*81d0*/  ISETP.NE.U32.AND P0, PT, R13, 0x1, PT ;  /* 0x000000010d00780c */ /* 0x000fe40003f05070 */
                                                                                                /* 0x200000ff960d7241 */
                                                                                                /* 0x000fe40000001042 */
[----:B------:R-:W-:Y:S02]  /*81f0*/  SEL R150, R165, 0xa820a820, !P0 ;  /* 0xa820a820a5967807 */ /* 0x000fe40004000000 */
[----:B------:R-:W-:Y:S01]  /*8200*/  PLOP3.LUT P0, PT, PT, PT, UP1, 0x40, 0x0 ;  /* 0x000000000000781c */ /* 0x000fe20003f0e818 */
[----:B------:R-:W-:Y:S01]  /*8210*/  IMAD.SHL.U32 R13, R13, 0x2, RZ ;  /* 0x000000020d0d7824 */ /* 0x000fe200078e00ff */
                                                                                                /* 0x4040009696947241 */
                                                                                                /* 0x000fc80000000094 */
[----:B------:R-:W-:Y:S02]  /*8230*/  LOP3.LUT R152, R13, 0x1e, RZ, 0xc0, !PT ;  /* 0x0000001e0d987812 */ /* 0x000fe400078ec0ff */
[----:B------:R-:W-:Y:S02]  /*8240*/  HMNMX2 R13, |R147|, 65504, 65504, PT ;  /* 0x7bff7bff930d7840 */ /* 0x000fe40003800200 */
[----:B------:R-:W-:-:S04]  /*8250*/  SHF.L.U32 R147, R164, R152, RZ ;  /* 0x00000098a4937219 */ /* 0x000fc800000006ff */
[----:B------:R-:W-:Y:S02]  /*8260*/  LOP3.LUT R147, R147, R148, RZ, 0xfc, !PT ;  /* 0x0000009493937212 */ /* 0x000fe400078efcff */
[----:B------:R-:W-:-:S04]  /*8270*/  LOP3.LUT R148, R13, 0x80008000, RZ, 0xfc, !PT ;  /* 0x800080000d947812 */ /* 0x000fc800078efcff */
                                                                                                /* 0x000000940d967241 */
                                                                                                /* 0x000fe4000000008a */
                                                                                                /* 0x000000940d947241 */
                                                                                                /* 0x000fc6000000808a */
[----:B------:R-:W-:Y:S01]  /*82a0*/  HADD2 R150, R12, R150 ;  /* 0x000000960c967230 */ /* 0x000fe20000000000 */
[----:B------:R-:W-:Y:S02]  /*82b0*/  HMNMX2 R12, |R151|, 65504, 65504, PT ;  /* 0x7bff7bff970c7840 */ /* 0x000fe40003800200 */
[----:B------:R-:W-:-:S03]  /*82c0*/  HFMA2.MMA R146, R146, 1, 1, R148 ;  /* 0x3c003c0092927835 */ /* 0x000fc60000000094 */
[----:B------:R-:W-:-:S04]  /*82d0*/  LOP3.LUT R148, R12, 0x80008000, RZ, 0xfc, !PT ;  /* 0x800080000c947812 */ /* 0x000fc800078efcff */
                                                                                                /* 0x000000940c977241 */
                                                                                                /* 0x000fe40000000093 */
                                                                                                /* 0x000000940c947241 */
                                                                                                /* 0x000fe40000008093 */
        /* <DEDUP_REMOVED lines=17> */
[----:B------:R-:W-:-:S04]  /*8410*/  LOP3.LUT R83, R88, 0x80008000, RZ, 0xfc, !PT ;  /* 0x8000800058537812 */ /* 0x000fc800078efcff */
                                                                                                /* 0x0000005358527241 */
                                                                                                /* 0x000fe20000000090 */
[----:B------:R-:W1:Y:S01]  /*8430*/  LDC R143, c[0x0][0x4c4] ;  /* 0x00013100ff8f7b82 */ /* 0x000e620000000800 */
                                                                                                /* 0x0000005358587241 */
                                                                                                /* 0x000fe40000008090 */
        /* <DEDUP_REMOVED lines=9> */
                                                                                                /* 0x00000090577a7241 */
                                                                                                /* 0x000fe20000000053 */
[----:B------:R-:W-:Y:S01]  /*84f0*/  LDS R146, [R142+UR5] ;  /* 0x000000058e927984 */ /* 0x000fe20008000800 */
                                                                                                /* 0x0000009057907241 */
                                                                                                /* 0x000fc60000008053 */
        /* <DEDUP_REMOVED lines=17> */
                                                                                                /* 0x000000907a587241 */
                                                                                                /* 0x000fe400000003ff */
                                                                                                /* 0x000000907a537242 */
                                                                                                /* 0x000fe400000017ff */
[----:B------:R-:W0:Y:S02]  /*8640*/  POPC R145, R88 ;  /* 0x0000005800917309 */ /* 0x000e240000000000 */
                                                                                                /* 0x000000907a967241 */
                                                                                                /* 0x000fe20000001053 */
[----:B------:R-:W-:-:S05]  /*8660*/  IMAD.SHL.U32 R83, R83, 0x2, RZ ;  /* 0x0000000253537824 */ /* 0x000fca00078e00ff */
[----:B------:R-:W-:Y:S01]  /*8670*/  LOP3.LUT R83, R83, 0x1e, RZ, 0xc0, !PT ;  /* 0x0000001e53537812 */ /* 0x000fe200078ec0ff */
[----:B------:R-:W-:-:S03]  /*8680*/  HFMA2.MMA R150, R150, R113, -RZ ;  /* 0x0000007196967235 */ /* 0x000fc600001000ff */
[----:B------:R-:W-:Y:S02]  /*8690*/  SHF.L.U32 R148, R164, R83, RZ ;  /* 0x00000053a4947219 */ /* 0x000fe400000006ff */
[----:B0-----:R-:W-:-:S04]  /*86a0*/  LOP3.LUT R145, R145, 0x1, RZ, 0xc0, !PT ;  /* 0x0000000191917812 */ /* 0x001fc800078ec0ff */
[----:B------:R-:W-:-:S04]  /*86b0*/  ISETP.NE.U32.AND P0, PT, R145, 0x1, PT ;  /* 0x000000019100780c */ /* 0x000fc80003f05070 */
[----:B------:R-:W-:-:S04]  /*86c0*/  SEL R145, R165, 0xa820a820, !P0 ;  /* 0xa820a820a5917807 */ /* 0x000fc80004000000 */
                                                                                                /* 0x4040009191917241 */
                                                                                                /* 0x000fe40000000058 */
                                                                                                /* 0x0000009257587241 */
                                                                                                /* 0x000fe400000003ff */
[----:B------:R-:W-:Y:S02]  /*86f0*/  LOP3.LUT R83, R145, R148, RZ, 0xfc, !PT ;  /* 0x0000009491537212 */ /* 0x000fe400078efcff */
[----:B------:R-:W0:Y:S01]  /*8700*/  POPC R148, R88 ;  /* 0x0000005800947309 */ /* 0x000e220000000000 */
                                                                                                /* 0x0000009257917242 */
                                                                                                /* 0x000fc800000017ff */
                                                                                                /* 0x0000009257937241 */
                                                                                                /* 0x000fe20000001091 */
        /* <DEDUP_REMOVED lines=8> */
                                                                                                /* 0x4040009494947241 */
                                                                                                /* 0x000fe40000000058 */
[----:B------:R-:W-:Y:S02]  /*87c0*/  HMNMX2 R88, |R147|, 65504, 65504, PT ;  /* 0x7bff7bff93587840 */ /* 0x000fe40003800200 */
[----:B------:R-:W-:-:S03]  /*87d0*/  LOP3.LUT R145, R148, R145, RZ, 0xfc, !PT ;  /* 0x0000009194917212 */ /* 0x000fc600078efcff */
[----:B------:R-:W-:-:S04]  /*87e0*/  LOP3.LUT R148, R88, 0x80008000, RZ, 0xfc, !PT ;  /* 0x8000800058947812 */ /* 0x000fc800078efcff */
                                                                                                /* 0x0000009458937241 */
                                                                                                /* 0x000fe40000000091 */
                                                                                                /* 0x0000009458947241 */
                                                                                                /* 0x000fc60000008091 */
[----:B------:R-:W-:Y:S01]  /*8810*/  HADD2 R147, R87, R147 ;  /* 0x0000009357937230 */ /* 0x000fe20000000000 */
[----:B------:R-:W-:Y:S01]  /*8820*/  HMNMX2 R87, |R150|, 65504, 65504, PT ;  /* 0x7bff7bff96577840 */ /* 0x000fe20003800200 */
[----:B------:R-:W-:-:S04]  /*8830*/  HADD2 R148, R146.H0_H0, R148.H0_H0 ;  /* 0x2000009492947230 */ /* 0x000fc80000000800 */
[----:B------:R-:W-:-:S04]  /*8840*/  LOP3.LUT R146, R87, 0x80008000, RZ, 0xfc, !PT ;  /* 0x8000800057927812 */ /* 0x000fc800078efcff */
                                                                                                /* 0x0000009257967241 */
                                                                                                /* 0x000fe40000000053 */
                                                                                                /* 0x0000009257927241 */
                                                                                                /* 0x000fc80000008053 */
        /* <DEDUP_REMOVED lines=17> */
                                                                                                /* 0x000000910e907241 */
                                                                                                /* 0x000fe2000000008e */
[----:B------:R-:W1:Y:S01]  /*8990*/  LDC R83, c[0x0][0x4dc] ;  /* 0x00013700ff537b82 */ /* 0x000e620000000800 */
                                                                                                /* 0x000000910e917241 */
                                                                                                /* 0x000fce000000808e */
        /* <DEDUP_REMOVED lines=9> */
                                                                                                /* 0x000000920f8b7241 */
                                                                                                /* 0x000fe4000000008f */
                                                                                                /* 0x000000920f927241 */
                                                                                                /* 0x000fe4000000808f */
        /* <DEDUP_REMOVED lines=21> */
                                                                                                /* 0x000000920e947241 */
                                                                                                /* 0x000fca00000003ff */
[----:B------:R-:W0:Y:S02]  /*8bc0*/  LDS R15, [R15+UR5] ;  /* 0x000000050f0f7984 */ /* 0x000e240008000800 */
[C-C-:B0-----:R-:W-:Y:S02]  /*8bd0*/  PRMT R147, R15.reuse, 0x7632, R149.reuse ;  /* 0x000076320f937816 */ /* 0x141fe40000000095 */
[----:B------:R-:W-:Y:S02]  /*8be0*/  PRMT R15, R15, 0x7610, R149 ;  /* 0x000076100f0f7816 */ /* 0x000fe40000000095 */
                                                                                                /* 0x000000ff938b7241 */
                                                                                                /* 0x000fca00000003ff */
[----:B------:R-:W-:Y:S01]  /*8c00*/  IMAD R139, R139, 0x10, R148 ;  /* 0x000000108b8b7824 */ /* 0x000fe200078e0294 */
                                                                                                /* 0x000000920e947242 */
                                                                                                /* 0x000fc8000000179b */
                                                                                                /* 0x000000920e967241 */
                                                                                                /* 0x000fc80000001094 */
                                                                                                /* 0x0000009396437242 */
                                                                                                /* 0x000fc80000001743 */
                                                                                                /* 0x0000009396937241 */
                                                                                                /* 0x000fe40000001043 */
[----:B------:R-:W0:Y:S01]  /*8c50*/  POPC R150, R139 ;  /* 0x0000008b00967309 */ /* 0x000e220000000000 */
                                                                                                /* 0x200000ff94947241 */
                                                                                                /* 0x000fe40000001043 */
[----:B------:R-:W-:-:S03]  /*8c70*/  HMUL2 R147, R147, R113 ;  /* 0x0000007193937232 */ /* 0x000fc60000000000 */
[----:B------:R-:W-:-:S05]  /*8c80*/  IMAD.SHL.U32 R148, R148, 0x2, RZ ;  /* 0x0000000294947824 */ /* 0x000fca00078e00ff */
[----:B------:R-:W-:-:S04]  /*8c90*/  LOP3.LUT R148, R148, 0x1e, RZ, 0xc0, !PT ;  /* 0x0000001e94947812 */ /* 0x000fc800078ec0ff */
[----:B------:R-:W-:Y:S02]  /*8ca0*/  SHF.L.U32 R148, R164, R148, RZ ;  /* 0x00000094a4947219 */ /* 0x000fe400000006ff */
[----:B0-----:R-:W-:-:S04]  /*8cb0*/  LOP3.LUT R150, R150, 0x1, RZ, 0xc0, !PT ;  /* 0x0000000196967812 */ /* 0x001fc800078ec0ff */
[----:B------:R-:W-:-:S04]  /*8cc0*/  ISETP.NE.U32.AND P0, PT, R150, 0x1, PT ;  /* 0x000000019600780c */ /* 0x000fc80003f05070 */
[----:B------:R-:W-:-:S04]  /*8cd0*/  SEL R150, R165, 0xa820a820, !P0 ;  /* 0xa820a820a5967807 */ /* 0x000fc80004000000 */
                                                                                                /* 0x40400096968b7241 */
                                                                                                /* 0x000fe4000000008b */
                                                                                                /* 0x0000009190967241 */
                                                                                                /* 0x000fe400000003ff */
[----:B------:R-:W-:Y:S02]  /*8d00*/  LOP3.LUT R139, R148, R139, RZ, 0xfc, !PT ;  /* 0x0000008b948b7212 */ /* 0x000fe400078efcff */
                                                                                                /* 0x000000ff0f947241 */
                                                                                                /* 0x000fca00000003ff */
[----:B------:R-:W-:Y:S01]  /*8d20*/  IMAD R148, R148, 0x10, R150 ;  /* 0x0000001094947824 */ /* 0x000fe200078e0296 */
                                                                                                /* 0x0000009190967242 */
                                                                                                /* 0x000fc8000000179b */
                                                                                                /* 0x0000009190977241 */
                                                                                                /* 0x000fc80000001096 */
                                                                                                /* 0x0000000f97447242 */
                                                                                                /* 0x000fc80000001744 */
                                                                                                /* 0x0000000f97977241 */
                                                                                                /* 0x000fe40000001044 */
[----:B------:R-:W0:Y:S04]  /*8d70*/  POPC R15, R148 ;  /* 0x00000094000f7309 */ /* 0x000e280000000000 */
[----:B------:R-:W-:Y:S01]  /*8d80*/  HFMA2.MMA R151, R151, R113, -RZ ;  /* 0x0000007197977235 */ /* 0x000fe200001000ff */
[----:B0-----:R-:W-:-:S04]  /*8d90*/  LOP3.LUT R15, R15, 0x1, RZ, 0xc0, !PT ;  /* 0x000000010f0f7812 */ /* 0x001fc800078ec0ff */
[----:B------:R-:W-:Y:S02]  /*8da0*/  ISETP.NE.U32.AND P0, PT, R15, 0x1, PT ;  /* 0x000000010f00780c */ /* 0x000fe40003f05070 */
                                                                                                /* 0x200000ff960f7241 */
                                                                                                /* 0x000fe40000001044 */
[----:B------:R-:W-:Y:S02]  /*8dc0*/  SEL R150, R165, 0xa820a820, !P0 ;  /* 0xa820a820a5967807 */ /* 0x000fe40004000000 */
[----:B------:R-:W-:Y:S01]  /*8dd0*/  PLOP3.LUT P0, PT, PT, PT, UP1, 0x40, 0x0 ;  /* 0x000000000000781c */ /* 0x000fe20003f0e818 */
[----:B------:R-:W-:Y:S01]  /*8de0*/  IMAD.SHL.U32 R15, R15, 0x2, RZ ;  /* 0x000000020f0f7824 */ /* 0x000fe200078e00ff */
                                                                                                /* 0x4040009696947241 */
                                                                                                /* 0x000fc80000000094 */
[----:B------:R-:W-:Y:S02]  /*8e00*/  LOP3.LUT R152, R15, 0x1e, RZ, 0xc0, !PT ;  /* 0x0000001e0f987812 */ /* 0x000fe400078ec0ff */
[----:B------:R-:W-:Y:S02]  /*8e10*/  HMNMX2 R15, |R147|, 65504, 65504, PT ;  /* 0x7bff7bff930f7840 */ /* 0x000fe40003800200 */
[----:B------:R-:W-:-:S04]  /*8e20*/  SHF.L.U32 R147, R164, R152, RZ ;  /* 0x00000098a4937219 */ /* 0x000fc800000006ff */
[----:B------:R-:W-:Y:S02]  /*8e30*/  LOP3.LUT R147, R147, R148, RZ, 0xfc, !PT ;  /* 0x0000009493937212 */ /* 0x000fe400078efcff */
[----:B------:R-:W-:-:S04]  /*8e40*/  LOP3.LUT R148, R15, 0x80008000, RZ, 0xfc, !PT ;  /* 0x800080000f947812 */ /* 0x000fc800078efcff */
                                                                                                /* 0x000000940f967241 */
                                                                                                /* 0x000fe4000000008b */
                                                                                                /* 0x000000940f947241 */
                                                                                                /* 0x000fc6000000808b */
[----:B------:R-:W-:Y:S01]  /*8e70*/  HADD2 R150, R14, R150 ;  /* 0x000000960e967230 */ /* 0x000fe20000000000 */
[----:B------:R-:W-:Y:S02]  /*8e80*/  HMNMX2 R14, |R151|, 65504, 65504, PT ;  /* 0x7bff7bff970e7840 */ /* 0x000fe40003800200 */
[----:B------:R-:W-:-:S03]  /*8e90*/  HFMA2.MMA R146, R146, 1, 1, R148 ;  /* 0x3c003c0092927835 */ /* 0x000fc60000000094 */
[----:B------:R-:W-:-:S04]  /*8ea0*/  LOP3.LUT R148, R14, 0x80008000, RZ, 0xfc, !PT ;  /* 0x800080000e947812 */ /* 0x000fc800078efcff */
                                                                                                /* 0x000000940e977241 */
                                                                                                /* 0x000fe40000000093 */
                                                                                                /* 0x000000940e947241 */
                                                                                                /* 0x000fc60000008093 */
        /* <DEDUP_REMOVED lines=25> */
                                                                                                /* 0x00000092118c7241 */
                                                                                                /* 0x000fe4000000008f */
                                                                                                /* 0x0000009110907241 */
                                                                                                /* 0x000fe2000000008e */
[----:B------:R-:W-:Y:S01]  /*9080*/  LDS R148, [R83+UR5] ;  /* 0x0000000553947984 */ /* 0x000fe20008000800 */
                                                                                                /* 0x0000009110917241 */
                                                                                                /* 0x000fe4000000808e */
[----:B------:R-:W0:Y:S01]  /*90a0*/  LDC R142, c[0x0][0x508] ;  /* 0x00014200ff8e7b82 */ /* 0x000e220000000800 */
[----:B------:R-:W1:Y:S01]  /*90b0*/  LDS R16, [R82+UR5] ;  /* 0x0000000552107984 */ /* 0x000e620008000800 */
                                                                                                /* 0x0000009211927241 */
                                                                                                /* 0x000fcc000000808f */
        /* <DEDUP_REMOVED lines=21> */
                                                                                                /* 0x0000009210947241 */
                                                                                                /* 0x000fca00000003ff */
[----:B------:R-:W0:Y:S02]  /*9230*/  LDS R17, [R17+UR5] ;  /* 0x0000000511117984 */ /* 0x000e240008000800 */
[C-C-:B0-----:R-:W-:Y:S02]  /*9240*/  PRMT R147, R17.reuse, 0x7632, R149.reuse ;  /* 0x0000763211937816 */ /* 0x141fe40000000095 */
[----:B------:R-:W-:Y:S02]  /*9250*/  PRMT R17, R17, 0x7610, R149 ;  /* 0x0000761011117816 */ /* 0x000fe40000000095 */
                                                                                                /* 0x000000ff938c7241 */
                                                                                                /* 0x000fca00000003ff */
[----:B------:R-:W-:Y:S01]  /*9270*/  IMAD R140, R140, 0x10, R148 ;  /* 0x000000108c8c7824 */ /* 0x000fe200078e0294 */
                                                                                                /* 0x0000009210947242 */
                                                                                                /* 0x000fc8000000179b */
                                                                                                /* 0x0000009210967241 */
                                                                                                /* 0x000fc80000001094 */
                                                                                                /* 0x0000009396457242 */
                                                                                                /* 0x000fc80000001745 */
                                                                                                /* 0x0000009396937241 */
                                                                                                /* 0x000fe40000001045 */
[----:B------:R-:W0:Y:S01]  /*92c0*/  POPC R150, R140 ;  /* 0x0000008c00967309 */ /* 0x000e220000000000 */
                                                                                                /* 0x200000ff94947241 */
                                                                                                /* 0x000fe40000001045 */
[----:B------:R-:W-:-:S03]  /*92e0*/  HMUL2 R147, R147, R113 ;  /* 0x0000007193937232 */ /* 0x000fc60000000000 */
[----:B------:R-:W-:-:S05]  /*92f0*/  IMAD.SHL.U32 R148, R148, 0x2, RZ ;  /* 0x0000000294947824 */ /* 0x000fca00078e00ff */
[----:B------:R-:W-:-:S04]  /*9300*/  LOP3.LUT R148, R148, 0x1e, RZ, 0xc0, !PT ;  /* 0x0000001e94947812 */ /* 0x000fc800078ec0ff */
[----:B------:R-:W-:Y:S02]  /*9310*/  SHF.L.U32 R148, R164, R148, RZ ;  /* 0x00000094a4947219 */ /* 0x000fe400000006ff */
[----:B0-----:R-:W-:-:S04]  /*9320*/  LOP3.LUT R150, R150, 0x1, RZ, 0xc0, !PT ;  /* 0x0000000196967812 */ /* 0x001fc800078ec0ff */
[----:B------:R-:W-:-:S04]  /*9330*/  ISETP.NE.U32.AND P0, PT, R150, 0x1, PT ;  /* 0x000000019600780c */ /* 0x000fc80003f05070 */
[----:B------:R-:W-:-:S04]  /*9340*/  SEL R150, R165, 0xa820a820, !P0 ;  /* 0xa820a820a5967807 */ /* 0x000fc80004000000 */
                                                                                                /* 0x40400096968c7241 */
                                                                                                /* 0x000fe4000000008c */
                                                                                                /* 0x0000009190967241 */
                                                                                                /* 0x000fe400000003ff */
[----:B------:R-:W-:Y:S02]  /*9370*/  LOP3.LUT R140, R148, R140, RZ, 0xfc, !PT ;  /* 0x0000008c948c7212 */ /* 0x000fe400078efcff */
                                                                                                /* 0x000000ff11947241 */
                                                                                                /* 0x000fca00000003ff */
[----:B------:R-:W-:Y:S01]  /*9390*/  IMAD R148, R148, 0x10, R150 ;  /* 0x0000001094947824 */ /* 0x000fe200078e0296 */
                                                                                                /* 0x0000009190967242 */
                                                                                                /* 0x000fc8000000179b */
                                                                                                /* 0x0000009190977241 */
                                                                                                /* 0x000fc80000001096 */
                                                                                                /* 0x0000001197467242 */
                                                                                                /* 0x000fc80000001746 */
                                                                                                /* 0x0000001197977241 */
                                                                                                /* 0x000fe40000001046 */
[----:B------:R-:W0:Y:S04]  /*93e0*/  POPC R17, R148 ;  /* 0x0000009400117309 */ /* 0x000e280000000000 */
[----:B------:R-:W-:Y:S01]  /*93f0*/  HFMA2.MMA R151, R151, R113, -RZ ;  /* 0x0000007197977235 */ /* 0x000fe200001000ff */
[----:B0-----:R-:W-:-:S04]  /*9400*/  LOP3.LUT R17, R17, 0x1, RZ, 0xc0, !PT ;  /* 0x0000000111117812 */ /* 0x001fc800078ec0ff */
[----:B------:R-:W-:Y:S02]  /*9410*/  ISETP.NE.U32.AND P0, PT, R17, 0x1, PT ;  /* 0x000000011100780c */ /* 0x000fe40003f05070 */
                                                                                                /* 0x200000ff96117241 */
                                                                                                /* 0x000fe40000001046 */
[----:B------:R-:W-:Y:S02]  /*9430*/  SEL R150, R165, 0xa820a820, !P0 ;  /* 0xa820a820a5967807 */ /* 0x000fe40004000000 */
[----:B------:R-:W-:Y:S01]  /*9440*/  PLOP3.LUT P0, PT, PT, PT, UP1, 0x40, 0x0 ;  /* 0x000000000000781c */ /* 0x000fe20003f0e818 */
[----:B------:R-:W-:Y:S01]  /*9450*/  IMAD.SHL.U32 R17, R17, 0x2, RZ ;  /* 0x0000000211117824 */ /* 0x000fe200078e00ff */
                                                                                                /* 0x4040009696947241 */
                                                                                                /* 0x000fc80000000094 */
[----:B------:R-:W-:Y:S02]  /*9470*/  LOP3.LUT R152, R17, 0x1e, RZ, 0xc0, !PT ;  /* 0x0000001e11987812 */ /* 0x000fe400078ec0ff */
[----:B------:R-:W-:Y:S02]  /*9480*/  HMNMX2 R17, |R147|, 65504, 65504, PT ;  /* 0x7bff7bff93117840 */ /* 0x000fe40003800200 */
[----:B------:R-:W-:-:S04]  /*9490*/  SHF.L.U32 R147, R164, R152, RZ ;  /* 0x00000098a4937219 */ /* 0x000fc800000006ff */
[----:B------:R-:W-:Y:S02]  /*94a0*/  LOP3.LUT R147, R147, R148, RZ, 0xfc, !PT ;  /* 0x0000009493937212 */ /* 0x000fe400078efcff */
[----:B------:R-:W-:-:S04]  /*94b0*/  LOP3.LUT R148, R17, 0x80008000, RZ, 0xfc, !PT ;  /* 0x8000800011947812 */ /* 0x000fc800078efcff */
                                                                                                /* 0x0000009411967241 */
                                                                                                /* 0x000fe4000000008c */
                                                                                                /* 0x0000009411947241 */
                                                                                                /* 0x000fc6000000808c */
[----:B------:R-:W-:Y:S01]  /*94e0*/  HADD2 R150, R16, R150 ;  /* 0x0000009610967230 */ /* 0x000fe20000000000 */
[----:B------:R-:W-:Y:S02]  /*94f0*/  HMNMX2 R16, |R151|, 65504, 65504, PT ;  /* 0x7bff7bff97107840 */ /* 0x000fe40003800200 */
[----:B------:R-:W-:-:S03]  /*9500*/  HFMA2.MMA R146, R146, 1, 1, R148 ;  /* 0x3c003c0092927835 */ /* 0x000fc60000000094 */
[----:B------:R-:W-:-:S04]  /*9510*/  LOP3.LUT R148, R16, 0x80008000, RZ, 0xfc, !PT ;  /* 0x8000800010947812 */ /* 0x000fc800078efcff */
                                                                                                /* 0x0000009410977241 */
                                                                                                /* 0x000fe40000000093 */
                                                                                                /* 0x0000009410947241 */
                                                                                                /* 0x000fe40000008093 */
        /* <DEDUP_REMOVED lines=17> */
                                                                                                /* 0x000000535a527241 */
                                                                                                /* 0x000fe20000000090 */
[----:B------:R-:W1:Y:S01]  /*9660*/  LDC R143, c[0x0][0x524] ;  /* 0x00014900ff8f7b82 */ /* 0x000e620000000800 */
                                                                                                /* 0x000000535a5a7241 */
                                                                                                /* 0x000fe40000008090 */
        /* <DEDUP_REMOVED lines=9> */
                                                                                                /* 0x00000090597b7241 */
                                                                                                /* 0x000fe20000000053 */
[----:B------:R-:W-:Y:S01]  /*9720*/  LDS R146, [R142+UR5] ;  /* 0x000000058e927984 */ /* 0x000fe20008000800 */
                                                                                                /* 0x0000009059907241 */
                                                                                                /* 0x000fc60000008053 */
        /* <DEDUP_REMOVED lines=17> */
                                                                                                /* 0x000000907b5a7241 */
                                                                                                /* 0x000fe400000003ff */
                                                                                                /* 0x000000907b537242 */
                                                                                                /* 0x000fe400000017ff */
[----:B------:R-:W0:Y:S02]  /*9870*/  POPC R145, R90 ;  /* 0x0000005a00917309 */ /* 0x000e240000000000 */
                                                                                                /* 0x000000907b967241 */
                                                                                                /* 0x000fe20000001053 */
[----:B------:R-:W-:-:S05]  /*9890*/  IMAD.SHL.U32 R83, R83, 0x2, RZ ;  /* 0x0000000253537824 */ /* 0x000fca00078e00ff */
[----:B------:R-:W-:Y:S01]  /*98a0*/  LOP3.LUT R83, R83, 0x1e, RZ, 0xc0, !PT ;  /* 0x0000001e53537812 */ /* 0x000fe200078ec0ff */
[----:B------:R-:W-:-:S03]  /*98b0*/  HFMA2.MMA R150, R150, R113, -RZ ;  /* 0x0000007196967235 */ /* 0x000fc600001000ff */
[----:B------:R-:W-:Y:S02]  /*98c0*/  SHF.L.U32 R148, R164, R83, RZ ;  /* 0x00000053a4947219 */ /* 0x000fe400000006ff */
[----:B0-----:R-:W-:-:S04]  /*98d0*/  LOP3.LUT R145, R145, 0x1, RZ, 0xc0, !PT ;  /* 0x0000000191917812 */ /* 0x001fc800078ec0ff */
[----:B------:R-:W-:-:S04]  /*98e0*/  ISETP.NE.U32.AND P0, PT, R145, 0x1, PT ;  /* 0x000000019100780c */ /* 0x000fc80003f05070 */
[----:B------:R-:W-:-:S04]  /*98f0*/  SEL R145, R165, 0xa820a820, !P0 ;  /* 0xa820a820a5917807 */ /* 0x000fc80004000000 */
                                                                                                /* 0x4040009191917241 */
                                                                                                /* 0x000fe4000000005a */
                                                                                                /* 0x00000092595a7241 */
                                                                                                /* 0x000fe400000003ff */
[----:B------:R-:W-:Y:S02]  /*9920*/  LOP3.LUT R83, R145, R148, RZ, 0xfc, !PT ;  /* 0x0000009491537212 */ /* 0x000fe400078efcff */
[----:B------:R-:W0:Y:S01]  /*9930*/  POPC R148, R90 ;  /* 0x0000005a00947309 */ /* 0x000e220000000000 */
                                                                                                /* 0x0000009259917242 */
                                                                                                /* 0x000fc800000017ff */
                                                                                                /* 0x0000009259937241 */
                                                                                                /* 0x000fe20000001091 */
        /* <DEDUP_REMOVED lines=8> */
                                                                                                /* 0x4040009494947241 */
                                                                                                /* 0x000fe4000000005a */
[----:B------:R-:W-:Y:S02]  /*99f0*/  HMNMX2 R90, |R147|, 65504, 65504, PT ;  /* 0x7bff7bff935a7840 */ /* 0x000fe40003800200 */
[----:B------:R-:W-:-:S03]  /*9a00*/  LOP3.LUT R145, R148, R145, RZ, 0xfc, !PT ;  /* 0x0000009194917212 */ /* 0x000fc600078efcff */
[----:B------:R-:W-:-:S04]  /*9a10*/  LOP3.LUT R148, R90, 0x80008000, RZ, 0xfc, !PT ;  /* 0x800080005a947812 */ /* 0x000fc800078efcff */
                                                                                                /* 0x000000945a937241 */
                                                                                                /* 0x000fe40000000091 */
                                                                                                /* 0x000000945a947241 */
                                                                                                /* 0x000fc60000008091 */
[----:B------:R-:W-:Y:S01]  /*9a40*/  HADD2 R147, R89, R147 ;  /* 0x0000009359937230 */ /* 0x000fe20000000000 */
[----:B------:R-:W-:Y:S01]  /*9a50*/  HMNMX2 R89, |R150|, 65504, 65504, PT ;  /* 0x7bff7bff96597840 */ /* 0x000fe20003800200 */
[----:B------:R-:W-:-:S04]  /*9a60*/  HADD2 R148, R146.H0_H0, R148.H0_H0 ;  /* 0x2000009492947230 */ /* 0x000fc80000000800 */
[----:B------:R-:W-:-:S04]  /*9a70*/  LOP3.LUT R146, R89, 0x80008000, RZ, 0xfc, !PT ;  /* 0x8000800059927812 */ /* 0x000fc800078efcff */
                                                                                                /* 0x0000009259967241 */
                                                                                                /* 0x000fe40000000053 */
                                                                                                /* 0x0000009259927241 */
                                                                                                /* 0x000fc80000008053 */
        /* <DEDUP_REMOVED lines=15> */
[----:B------:R-:W-:-:S05]  /*9b90*/  LOP3.LUT R144, R19, 0x80008000, RZ, 0xfc, !PT ;  /* 0x8000800013907812 */ /* 0x000fca00078efcff */
[----:B------:R-:W1:Y:S08]  /*9ba0*/  LDC R143, c[0x0][0x54c] ;  /* 0x00015300ff8f7b82 */ /* 0x000e700000000800 */
[----:B------:R-:W2:Y:S01]  /*9bb0*/  LDC R83, c[0x0][0x548] ;  /* 0x00015200ff537b82 */ /* 0x000ea20000000800 */
[----:B0-----:R-:W-:-:S05]  /*9bc0*/  HSET2.BF.GE.AND R82, R47.H0_H0, R82, PT ;  /* 0x000000522f527233 */ /* 0x001fca0003806880 */
[----:B------:R-:W-:-:S05]  /*9bd0*/  HFMA2 R82, -R82, UR7.H0_H0, R50.H0_H0 ;  /* 0x2000000752527c31 */ /* 0x000fca0008040132 */
[C---:B-1----:R-:W-:Y:S01]  /*9be0*/  IDP.2A.HI.S16.S8 R142, R82.reuse, UR9, R143 ;  /* 0x00000009528e7c26 */ /* 0x042fe2000800368f */
                                                                                                /* 0x00000090138f7241 */
                                                                                                /* 0x000fe40000000091 */
                                                                                                /* 0x0000009013137241 */
                                                                                                /* 0x000fe40000008091 */
[----:B------:R-:W-:Y:S01]  /*9c10*/  LOP3.LUT R145, R141, 0xffff, RZ, 0xc0, !PT ;  /* 0x0000ffff8d917812 */ /* 0x000fe200078ec0ff */
[----:B--2---:R-:W-:Y:S01]  /*9c20*/  IDP.2A.LO.S16.S8 R82, R82, UR8, R83 ;  /* 0x0000000852527c26 */ /* 0x004fe20008001653 */
[----:B------:R-:W-:Y:S01]  /*9c30*/  LDS R142, [R142+UR5] ;  /* 0x000000058e8e7984 */ /* 0x000fe20008000800 */
[----:B------:R-:W-:-:S03]  /*9c40*/  LOP3.LUT R141, R18, 0x80008000, RZ, 0xfc, !PT ;  /* 0x80008000128d7812 */ /* 0x000fc600078efcff */
[----:B------:R-:W0:Y:S01]  /*9c50*/  LDS R83, [R82+UR5] ;  /* 0x0000000552537984 */ /* 0x000e220008000800 */
                                                                                                /* 0x0000008d12907241 */
                                                                                                /* 0x000fe40000000091 */
                                                                                                /* 0x0000008d128d7241 */
                                                                                                /* 0x000fe40000008091 */
[----:B------:R-:W1:Y:S02]  /*9c80*/  LDC R18, c[0x0][0x538] ;  /* 0x00014e00ff127b82 */ /* 0x000e640000000800 */
[----:B------:R-:W-:Y:S02]  /*9c90*/  PRMT R145, R141, 0x5410, RZ ;  /* 0x000054108d917816 */ /* 0x000fe400000000ff */
[----:B-1----:R-:W-:-:S05]  /*9ca0*/  HSET2.BF.GE.AND R18, R47.H0_H0, R18, PT ;  /* 0x000000122f127233 */ /* 0x002fca0003806880 */
[----:B------:R-:W-:Y:S01]  /*9cb0*/  HFMA2 R18, -R18, UR7.H0_H0, R50.H0_H0 ;  /* 0x2000000712127c31 */ /* 0x000fe20008040132 */
[C-C-:B0-----:R-:W-:Y:S02]  /*9cc0*/  PRMT R146, R83.reuse, 0x5410, R142.reuse ;  /* 0x0000541053927816 */ /* 0x141fe4000000008e */
[----:B------:R-:W-:Y:S02]  /*9cd0*/  PRMT R141, R83, 0x7632, R142 ;  /* 0x00007632538d7816 */ /* 0x000fe4000000008e */
[----:B------:R-:W0:Y:S02]  /*9ce0*/  LDC R142, c[0x0][0x53c] ;  /* 0x00014f00ff8e7b82 */ /* 0x000e240000000800 */
[----:B------:R-:W-:Y:S01]  /*9cf0*/  HFMA2.MMA R145, R146, 1, 1, -R145 ;  /* 0x3c003c0092917835 */ /* 0x000fe20000100091 */
[----:B------:R-:W-:-:S05]  /*9d00*/  PRMT R146, R19, 0x5410, RZ ;  /* 0x0000541013927816 */ /* 0x000fca00000000ff */
[----:B------:R-:W1:Y:S01]  /*9d10*/  LDC R83, c[0x0][0x540] ;  /* 0x00015000ff537b82 */ /* 0x000e620000000800 */
[----:B------:R-:W-:Y:S02]  /*9d20*/  HADD2 R141, R141, -R146 ;  /* 0x800000928d8d7230 */ /* 0x000fe40000000000 */
[C---:B0-----:R-:W-:Y:S02]  /*9d30*/  IDP.2A.LO.S16.S8 R142, R18.reuse, UR8, R142 ;  /* 0x00000008128e7c26 */ /* 0x041fe4000800168e */
[----:B-1----:R-:W-:-:S03]  /*9d40*/  IDP.2A.HI.S16.S8 R83, R18, UR9, R83 ;  /* 0x0000000912537c26 */ /* 0x002fc60008003653 */
[----:B------:R-:W-:Y:S04]  /*9d50*/  LDS R18, [R142+UR5] ;  /* 0x000000058e127984 */ /* 0x000fe80008000800 */
[----:B------:R-:W0:Y:S02]  /*9d60*/  LDS R19, [R83+UR5] ;  /* 0x0000000553137984 */ /* 0x000e240008000800 */
[C-C-:B0-----:R-:W-:Y:S02]  /*9d70*/  PRMT R147, R18.reuse, 0x5410, R19.reuse ;  /* 0x0000541012937816 */ /* 0x141fe40000000013 */
[----:B------:R-:W-:-:S04]  /*9d80*/  PRMT R18, R18, 0x7632, R19 ;  /* 0x0000763212127816 */ /* 0x000fc80000000013 */
[----:B------:R-:W-:Y:S01]  /*9d90*/  HFMA2.MMA R144, R147, 1, 1, -R144 ;  /* 0x3c003c0093907835 */ /* 0x000fe20000100090 */
[----:B------:R-:W-:-:S09]  /*9da0*/  HADD2 R143, R18, -R143 ;  /* 0x8000008f128f7230 */ /* 0x000fd20000000000 */
                                                                                                /* 0x0000009190127241 */
                                                                                                /* 0x000fe400000003ff */
                                                                                                /* 0x0000009190137242 */
                                                                                                /* 0x000fe400000017ff */
[----:B------:R-:W0:Y:S02]  /*9dd0*/  POPC R146, R18 ;  /* 0x0000001200927309 */ /* 0x000e240000000000 */
                                                                                                /* 0x0000009190947241 */
                                                                                                /* 0x000fe20000001013 */
[----:B------:R-:W-:-:S05]  /*9df0*/  IMAD.SHL.U32 R19, R19, 0x2, RZ ;  /* 0x0000000213137824 */ /* 0x000fca00078e00ff */
[----:B------:R-:W-:Y:S01]  /*9e00*/  LOP3.LUT R19, R19, 0x1e, RZ, 0xc0, !PT ;  /* 0x0000001e13137812 */ /* 0x000fe200078ec0ff */
[----:B------:R-:W-:-:S03]  /*9e10*/  HFMA2.MMA R148, R148, R113, -RZ ;  /* 0x0000007194947235 */ /* 0x000fc600001000ff */
[----:B------:R-:W-:Y:S02]  /*9e20*/  SHF.L.U32 R19, R164, R19, RZ ;  /* 0x00000013a4137219 */ /* 0x000fe400000006ff */
[----:B0-----:R-:W-:-:S04]  /*9e30*/  LOP3.LUT R146, R146, 0x1, RZ, 0xc0, !PT ;  /* 0x0000000192927812 */ /* 0x001fc800078ec0ff */
[----:B------:R-:W-:-:S04]  /*9e40*/  ISETP.NE.U32.AND P0, PT, R146, 0x1, PT ;  /* 0x000000019200780c */ /* 0x000fc80003f05070 */
[----:B------:R-:W-:-:S04]  /*9e50*/  SEL R147, R165, 0xa820a820, !P0 ;  /* 0xa820a820a5937807 */ /* 0x000fc80004000000 */
                                                                                                /* 0x4040009393927241 */
                                                                                                /* 0x000fe40000000012 */
                                                                                                /* 0x0000008d8f127242 */
                                                                                                /* 0x000fe400000017ff */
[----:B------:R-:W-:Y:S02]  /*9e80*/  LOP3.LUT R146, R146, R19, RZ, 0xfc, !PT ;  /* 0x0000001392927212 */ /* 0x000fe400078efcff */
                                                                                                /* 0x0000008d8f137241 */
                                                                                                /* 0x000fe400000003ff */
                                                                                                /* 0x0000008d8f937241 */
                                                                                                /* 0x000fe20000001012 */
        /* <DEDUP_REMOVED lines=9> */
                                                                                                /* 0x4040009696967241 */
                                                                                                /* 0x000fe40000000013 */
[----:B------:R-:W-:Y:S02]  /*9f50*/  HMNMX2 R19, |R147|, 65504, 65504, PT ;  /* 0x7bff7bff93137840 */ /* 0x000fe40003800200 */
[----:B------:R-:W-:-:S03]  /*9f60*/  LOP3.LUT R147, R150, R18, RZ, 0xfc, !PT ;  /* 0x0000001296937212 */ /* 0x000fc600078efcff */
[----:B------:R-:W-:-:S04]  /*9f70*/  LOP3.LUT R18, R19, 0x80008000, RZ, 0xfc, !PT ;  /* 0x8000800013127812 */ /* 0x000fc800078efcff */
                                                                                                /* 0x0000001213967241 */
                                                                                                /* 0x000fca0000000093 */
[----:B------:R-:W-:Y:S01]  /*9f90*/  HADD2 R143, R143, R150 ;  /* 0x000000968f8f7230 */ /* 0x000fe20000000000 */
                                                                                                /* 0x0000001213967241 */
                                                                                                /* 0x000fe40000008093 */
[----:B------:R-:W-:-:S03]  /*9fb0*/  HMNMX2 R18, |R148|, 65504, 65504, PT ;  /* 0x7bff7bff94127840 */ /* 0x000fc60003800200 */
[----:B------:R-:W-:Y:S02]  /*9fc0*/  HADD2 R150, R141.H0_H0, R150.H0_H0 ;  /* 0x200000968d967230 */ /* 0x000fe40000000800 */
[----:B------:R-:W-:-:S04]  /*9fd0*/  LOP3.LUT R141, R18, 0x80008000, RZ, 0xfc, !PT ;  /* 0x80008000128d7812 */ /* 0x000fc800078efcff */
                                                                                                /* 0x0000008d12947241 */
                                                                                                /* 0x000fe40000000092 */
                                                                                                /* 0x0000008d128d7241 */
                                                                                                /* 0x000fe40000008092 */
        /* <DEDUP_REMOVED lines=16> */
                                                                                                /* 0x000000535c527241 */
                                                                                                /* 0x000fe20000000090 */
[----:B------:R-:W1:Y:S01]  /*a110*/  LDC R143, c[0x0][0x554] ;  /* 0x00015500ff8f7b82 */ /* 0x000e620000000800 */
                                                                                                /* 0x000000535c5c7241 */
                                                                                                /* 0x000fe40000008090 */
        /* <DEDUP_REMOVED lines=9> */
                                                                                                /* 0x000000905b7c7241 */
                                                                                                /* 0x000fe20000000053 */
[----:B------:R-:W-:Y:S01]  /*a1d0*/  LDS R146, [R142+UR5] ;  /* 0x000000058e927984 */ /* 0x000fe20008000800 */
                                                                                                /* 0x000000905b907241 */
                                                                                                /* 0x000fc60000008053 */
        /* <DEDUP_REMOVED lines=17> */
                                                                                                /* 0x000000907c5c7241 */
                                                                                                /* 0x000fe400000003ff */
                                                                                                /* 0x000000907c537242 */
                                                                                                /* 0x000fe400000017ff */
[----:B------:R-:W0:Y:S02]  /*a320*/  POPC R145, R92 ;  /* 0x0000005c00917309 */ /* 0x000e240000000000 */
                                                                                                /* 0x000000907c967241 */
                                                                                                /* 0x000fe20000001053 */
[----:B------:R-:W-:-:S05]  /*a340*/  IMAD.SHL.U32 R83, R83, 0x2, RZ ;  /* 0x0000000253537824 */ /* 0x000fca00078e00ff */
[----:B------:R-:W-:Y:S01]  /*a350*/  LOP3.LUT R83, R83, 0x1e, RZ, 0xc0, !PT ;  /* 0x0000001e53537812 */ /* 0x000fe200078ec0ff */
[----:B------:R-:W-:-:S03]  /*a360*/  HFMA2.MMA R150, R150, R113, -RZ ;  /* 0x0000007196967235 */ /* 0x000fc600001000ff */
[----:B------:R-:W-:Y:S02]  /*a370*/  SHF.L.U32 R148, R164, R83, RZ ;  /* 0x00000053a4947219 */ /* 0x000fe400000006ff */
[----:B0-----:R-:W-:-:S04]  /*a380*/  LOP3.LUT R145, R145, 0x1, RZ, 0xc0, !PT ;  /* 0x0000000191917812 */ /* 0x001fc800078ec0ff */
[----:B------:R-:W-:-:S04]  /*a390*/  ISETP.NE.U32.AND P0, PT, R145, 0x1, PT ;  /* 0x000000019100780c */ /* 0x000fc80003f05070 */
[----:B------:R-:W-:-:S04]  /*a3a0*/  SEL R145, R165, 0xa820a820, !P0 ;  /* 0xa820a820a5917807 */ /* 0x000fc80004000000 */
                                                                                                /* 0x4040009191917241 */
                                                                                                /* 0x000fe4000000005c */
                                                                                                /* 0x000000925b5c7241 */
                                                                                                /* 0x000fe400000003ff */
[----:B------:R-:W-:Y:S02]  /*a3d0*/  LOP3.LUT R83, R145, R148, RZ, 0xfc, !PT ;  /* 0x0000009491537212 */ /* 0x000fe400078efcff */
[----:B------:R-:W0:Y:S01]  /*a3e0*/  POPC R148, R92 ;  /* 0x0000005c00947309 */ /* 0x000e220000000000 */
                                                                                                /* 0x000000925b917242 */
                                                                                                /* 0x000fc800000017ff */
                                                                                                /* 0x000000925b937241 */
                                                                                                /* 0x000fe20000001091 */
        /* <DEDUP_REMOVED lines=8> */
                                                                                                /* 0x4040009494947241 */
                                                                                                /* 0x000fe4000000005c */
[----:B------:R-:W-:Y:S02]  /*a4a0*/  HMNMX2 R92, |R147|, 65504, 65504, PT ;  /* 0x7bff7bff935c7840 */ /* 0x000fe40003800200 */
[----:B------:R-:W-:-:S03]  /*a4b0*/  LOP3.LUT R145, R148, R145, RZ, 0xfc, !PT ;  /* 0x0000009194917212 */ /* 0x000fc600078efcff */
[----:B------:R-:W-:-:S04]  /*a4c0*/  LOP3.LUT R148, R92, 0x80008000, RZ, 0xfc, !PT ;  /* 0x800080005c947812 */ /* 0x000fc800078efcff */
                                                                                                /* 0x000000945c937241 */
                                                                                                /* 0x000fe40000000091 */
                                                                                                /* 0x000000945c947241 */
                                                                                                /* 0x000fc60000008091 */
[----:B------:R-:W-:Y:S01]  /*a4f0*/  HADD2 R147, R91, R147 ;  /* 0x000000935b937230 */ /* 0x000fe20000000000 */
[----:B------:R-:W-:Y:S01]  /*a500*/  HMNMX2 R91, |R150|, 65504, 65504, PT ;  /* 0x7bff7bff965b7840 */ /* 0x000fe20003800200 */
[----:B------:R-:W-:-:S04]  /*a510*/  HADD2 R148, R146.H0_H0, R148.H0_H0 ;  /* 0x2000009492947230 */ /* 0x000fc80000000800 */
[----:B------:R-:W-:-:S04]  /*a520*/  LOP3.LUT R146, R91, 0x80008000, RZ, 0xfc, !PT ;  /* 0x800080005b927812 */ /* 0x000fc800078efcff */
                                                                                                /* 0x000000925b967241 */
                                                                                                /* 0x000fe40000000053 */
                                                                                                /* 0x000000925b927241 */
                                                                                                /* 0x000fc80000008053 */
        /* <DEDUP_REMOVED lines=10> */
[----:B------:R-:W-:Y:S05]  /*a5f0*/  @P0 BRA `(.L_x_71) ;  /* 0x0000006c00c80947 */ /* 0x000fea0003800000 */
[----:B------:R-:W2:Y:S01]  /*a600*/  LDL.LU R163, [R1] ;  /* 0x0000000001a37983 */ /* 0x000ea20000300800 */
[----:B0-----:R-:W0:Y:S01]  /*a610*/  LDC R82, c[0x0][0x574] ;  /* 0x00015d00ff527b82 */ /* 0x001e220000000800 */
        /* <DEDUP_REMOVED lines=12> */
                                                                                                /* 0x0000008e158f7241 */
                                                                                                /* 0x000fe40000000091 */
                                                                                                /* 0x0000008e15157241 */
                                                                                                /* 0x000fe40000008091 */
[----:B------:R-:W-:Y:S02]  /*a700*/  LOP3.LUT R142, R163, 0xffff, RZ, 0xc0, !PT ;  /* 0x0000ffffa38e7812 */ /* 0x000fe400078ec0ff */
[----:B------:R-:W-:Y:S02]  /*a710*/  PRMT R21, R21, 0x5410, RZ ;  /* 0x0000541015157816 */ /* 0x000fe400000000ff */
                                                                                                /* 0x0000009314917241 */
                                                                                                /* 0x000fe4000000008e */
                                                                                                /* 0x00000093148e7241 */
                                                                                                /* 0x000fc4000000808e */
        /* <DEDUP_REMOVED lines=18> */
                                                                                                /* 0x0000009291157242 */
                                                                                                /* 0x000fe400000017ff */
                                                                                                /* 0x0000009291147241 */
                                                                                                /* 0x000fe400000003ff */
                                                                                                /* 0x0000009291967241 */
                                                                                                /* 0x000fe20000001015 */
[----:B------:R-:W-:Y:S01]  /*a890*/  IMAD.SHL.U32 R21, R21, 0x2, RZ ;  /* 0x0000000215157824 */ /* 0x000fe200078e00ff */
[----:B------:R-:W0:Y:S04]  /*a8a0*/  POPC R147, R20 ;  /* 0x0000001400937309 */ /* 0x000e280000000000 */
[----:B------:R-:W-:Y:S01]  /*a8b0*/  LOP3.LUT R21, R21, 0x1e, RZ, 0xc0, !PT ;  /* 0x0000001e15157812 */ /* 0x000fe200078ec0ff */
[----:B------:R-:W-:-:S03]  /*a8c0*/  HFMA2.MMA R150, R150, R113, -RZ ;  /* 0x0000007196967235 */ /* 0x000fc600001000ff */
[----:B------:R-:W-:Y:S02]  /*a8d0*/  SHF.L.U32 R148, R164, R21, RZ ;  /* 0x00000015a4947219 */ /* 0x000fe400000006ff */
                                                                                                /* 0x000000908f157241 */
                                                                                                /* 0x000fc800000003ff */
[----:B------:R-:W1:Y:S01]  /*a8f0*/  POPC R151, R21 ;  /* 0x0000001500977309 */ /* 0x000e620000000000 */
[----:B0-----:R-:W-:-:S04]  /*a900*/  LOP3.LUT R147, R147, 0x1, RZ, 0xc0, !PT ;  /* 0x0000000193937812 */ /* 0x001fc800078ec0ff */
[----:B------:R-:W-:-:S04]  /*a910*/  ISETP.NE.U32.AND P0, PT, R147, 0x1, PT ;  /* 0x000000019300780c */ /* 0x000fc80003f05070 */
[----:B------:R-:W-:-:S04]  /*a920*/  SEL R147, R165, 0xa820a820, !P0 ;  /* 0xa820a820a5937807 */ /* 0x000fc80004000000 */
                                                                                                /* 0x4040009393937241 */
                                                                                                /* 0x000fe40000000014 */
                                                                                                /* 0x000000908f147242 */
                                                                                                /* 0x000fe400000017ff */
[----:B-1----:R-:W-:Y:S02]  /*a950*/  LOP3.LUT R151, R151, 0x1, RZ, 0xc0, !PT ;  /* 0x0000000197977812 */ /* 0x002fe400078ec0ff */
[----:B------:R-:W-:Y:S02]  /*a960*/  LOP3.LUT R147, R147, R148, RZ, 0xfc, !PT ;  /* 0x0000009493937212 */ /* 0x000fe400078efcff */
                                                                                                /* 0x000000908f947241 */
                                                                                                /* 0x000fe20000001014 */
[----:B------:R-:W-:Y:S01]  /*a980*/  IMAD.SHL.U32 R20, R20, 0x2, RZ ;  /* 0x0000000214147824 */ /* 0x000fe200078e00ff */
[----:B------:R-:W-:-:S03]  /*a990*/  ISETP.NE.U32.AND P0, PT, R151, 0x1, PT ;  /* 0x000000019700780c */ /* 0x000fc60003f05070 */
[----:B------:R-:W-:Y:S01]  /*a9a0*/  HMUL2 R148, R148, R113 ;  /* 0x0000007194947232 */ /* 0x000fe20000000000 */
[----:B------:R-:W-:Y:S02]  /*a9b0*/  SEL R151, R165, 0xa820a820, !P0 ;  /* 0xa820a820a5977807 */ /* 0x000fe40004000000 */
[----:B------:R-:W-:Y:S02]  /*a9c0*/  LOP3.LUT R20, R20, 0x1e, RZ, 0xc0, !PT ;  /* 0x0000001e14147812 */ /* 0x000fe400078ec0ff */
                                                                                                /* 0x4040009797977241 */
                                                                                                /* 0x000fe40000000015 */
[----:B------:R-:W-:Y:S02]  /*a9e0*/  HMNMX2 R21, |R148|, 65504, 65504, PT ;  /* 0x7bff7bff94157840 */ /* 0x000fe40003800200 */
[----:B------:R-:W-:Y:S02]  /*a9f0*/  SHF.L.U32 R20, R164, R20, RZ ;  /* 0x00000014a4147219 */ /* 0x000fe400000006ff */
[----:B------:R-:W-:-:S02]  /*aa00*/  PLOP3.LUT P0, PT, PT, PT, UP1, 0x40, 0x0 ;  /* 0x000000000000781c */ /* 0x000fc40003f0e818 */
[----:B------:R-:W-:Y:S02]  /*aa10*/  LOP3.LUT R148, R151, R20, RZ, 0xfc, !PT ;  /* 0x0000001497947212 */ /* 0x000fe400078efcff */
[----:B------:R-:W-:-:S04]  /*aa20*/  LOP3.LUT R20, R21, 0x80008000, RZ, 0xfc, !PT ;  /* 0x8000800015147812 */ /* 0x000fc800078efcff */
                                                                                                /* 0x0000001415977241 */
                                                                                                /* 0x000fca0000000094 */
[----:B------:R-:W-:Y:S01]  /*aa40*/  HADD2 R143, R143, R151 ;  /* 0x000000978f8f7230 */ /* 0x000fe20000000000 */
                                                                                                /* 0x0000001415977241 */
                                                                                                /* 0x000fe40000008094 */
[----:B------:R-:W-:-:S03]  /*aa60*/  HMNMX2 R20, |R150|, 65504, 65504, PT ;  /* 0x7bff7bff96147840 */ /* 0x000fc60003800200 */
[----:B------:R-:W-:Y:S02]  /*aa70*/  HADD2 R151, R144.H0_H0, R151.H0_H0 ;  /* 0x2000009790977230 */ /* 0x000fe40000000800 */
[----:B------:R-:W-:-:S04]  /*aa80*/  LOP3.LUT R144, R20, 0x80008000, RZ, 0xfc, !PT ;  /* 0x8000800014907812 */ /* 0x000fc800078efcff */
                                                                                                /* 0x0000009014967241 */
                                                                                                /* 0x000fe40000000093 */
                                                                                                /* 0x0000009014907241 */
                                                                                                /* 0x000fe40000008093 */
        /* <DEDUP_REMOVED lines=22> */
[----:B---3--:R-:W-:Y:S01]  /*ac10*/  IDP.2A.HI.S16.S8 R83, R83, UR9, R144 ;  /* 0x0000000953537c26 */ /* 0x008fe20008003690 */
[----:B------:R-:W-:Y:S02]  /*ac20*/  LOP3.LUT R144, R23, 0x80008000, RZ, 0xfc, !PT ;  /* 0x8000800017907812 */ /* 0x000fe400078efcff */
[----:B--2---:R-:W-:Y:S02]  /*ac30*/  LOP3.LUT R142, R163, 0xffff, RZ, 0xc0, !PT ;  /* 0x0000ffffa38e7812 */ /* 0x004fe400078ec0ff */
[----:B------:R-:W-:Y:S02]  /*ac40*/  SHF.R.U32.HI R145, RZ, 0x10, R163 ;  /* 0x00000010ff917819 */ /* 0x000fe400000116a3 */
                                                                                                /* 0x0000008f168e7241 */
                                                                                                /* 0x000fe4000000008e */
[----:B------:R-:W-:Y:S01]  /*ac60*/  LDS R143, [R82+UR5] ;  /* 0x00000005528f7984 */ /* 0x000fe20008000800 */
                                                                                                /* 0x0000009017177241 */
                                                                                                /* 0x000fc40000000091 */
[----:B------:R-:W0:Y:S01]  /*ac80*/  LDC R144, c[0x0][0x58c] ;  /* 0x00016300ff907b82 */ /* 0x000e220000000800 */
[----:B------:R-:W1:Y:S01]  /*ac90*/  LDS R22, [R83+UR5] ;  /* 0x0000000553167984 */ /* 0x000e620008000800 */
[----:B0-----:R-:W-:-:S05]  /*aca0*/  HSET2.BF.GE.AND R144, R47.H0_H0, R144, PT ;  /* 0x000000902f907233 */ /* 0x001fca0003806880 */
[----:B------:R-:W-:Y:S01]  /*acb0*/  HFMA2 R144, -R144, UR7.H0_H0, R50.H0_H0 ;  /* 0x2000000790907c31 */ /* 0x000fe20008040132 */
[C-C-:B-1----:R-:W-:Y:S02]  /*acc0*/  PRMT R145, R143.reuse, 0x5410, R22.reuse ;  /* 0x000054108f917816 */ /* 0x142fe40000000016 */
[----:B------:R-:W-:-:S04]  /*acd0*/  PRMT R22, R143, 0x7632, R22 ;  /* 0x000076328f167816 */ /* 0x000fc80000000016 */
[----:B------:R-:W-:Y:S01]  /*ace0*/  HFMA2.MMA R142, R145, 1, 1, -R142 ;  /* 0x3c003c00918e7835 */ /* 0x000fe2000010008e */
[----:B------:R-:W-:Y:S01]  /*acf0*/  HADD2 R143, R22, -R23 ;  /* 0x80000017168f7230 */ /* 0x000fe20000000000 */
[----:B------:R-:W0:Y:S02]  /*ad00*/  LDC R145, c[0x0][0x590] ;  /* 0x00016400ff917b82 */ /* 0x000e240000000800 */
[----:B0-----:R-:W-:-:S06]  /*ad10*/  IDP.2A.LO.S16.S8 R144, R144, UR8, R145 ;  /* 0x0000000890907c26 */ /* 0x001fcc0008001691 */
[----:B------:R-:W0:Y:S02]  /*ad20*/  LDS R144, [R144+UR5] ;  /* 0x0000000590907984 */ /* 0x000e240008000800 */
[----:B0-----:R-:W-:-:S04]  /*ad30*/  PRMT R149, R144, 0x7610, R149 ;  /* 0x0000761090957816 */ /* 0x001fc80000000095 */
                                                                                                /* 0x000000958e177241 */
                                                                                                /* 0x000fe400000003ff */
                                                                                                /* 0x000000958e917242 */
                                                                                                /* 0x000fe400000017ff */
[----:B------:R-:W0:Y:S02]  /*ad60*/  POPC R146, R23 ;  /* 0x0000001700927309 */ /* 0x000e240000000000 */
                                                                                                /* 0x000000958e167241 */
                                                                                                /* 0x000fe20000001091 */
[----:B------:R-:W-:Y:S01]  /*ad80*/  IMAD.SHL.U32 R145, R145, 0x2, RZ ;  /* 0x0000000291917824 */ /* 0x000fe200078e00ff */
[----:B------:R-:W-:-:S04]  /*ad90*/  PRMT R149, R144, 0x7632, R149 ;  /* 0x0000763290957816 */ /* 0x000fc80000000095 */
[----:B------:R-:W-:Y:S01]  /*ada0*/  LOP3.LUT R147, R145, 0x1e, RZ, 0xc0, !PT ;  /* 0x0000001e91937812 */ /* 0x000fe200078ec0ff */
[----:B------:R-:W-:Y:S01]  /*adb0*/  HFMA2.MMA R22, R22, R113, -RZ ;  /* 0x0000007116167235 */ /* 0x000fe200001000ff */
                                                                                                /* 0x000000958f907241 */
                                                                                                /* 0x000fe400000003ff */
[----:B0-----:R-:W-:-:S07]  /*add0*/  LOP3.LUT R146, R146, 0x1, RZ, 0xc0, !PT ;  /* 0x0000000192927812 */ /* 0x001fce00078ec0ff */
[----:B------:R-:W-:Y:S02]  /*ade0*/  HMNMX2 R22, |R22|, 65504, 65504, PT ;  /* 0x7bff7bff16167840 */ /* 0x000fe40003800200 */
[----:B------:R-:W-:-:S04]  /*adf0*/  ISETP.NE.U32.AND P0, PT, R146, 0x1, PT ;  /* 0x000000019200780c */ /* 0x000fc80003f05070 */
[----:B------:R-:W-:-:S04]  /*ae00*/  SEL R146, R165, 0xa820a820, !P0 ;  /* 0xa820a820a5927807 */ /* 0x000fc80004000000 */
                                                                                                /* 0x4040009292917241 */
                                                                                                /* 0x000fe40000000017 */
[----:B------:R-:W-:Y:S02]  /*ae20*/  SHF.L.U32 R146, R164, R147, RZ ;  /* 0x00000093a4927219 */ /* 0x000fe400000006ff */
[----:B------:R-:W0:Y:S01]  /*ae30*/  POPC R147, R144 ;  /* 0x0000009000937309 */ /* 0x000e220000000000 */
                                                                                                /* 0x000000958f177242 */
                                                                                                /* 0x000fe400000017ff */
[----:B------:R-:W-:Y:S02]  /*ae50*/  LOP3.LUT R145, R145, R146, RZ, 0xfc, !PT ;  /* 0x0000009291917212 */ /* 0x000fe400078efcff */
                                                                                                /* 0x000000958f927241 */
                                                                                                /* 0x000fe20000001017 */
[----:B------:R-:W-:-:S04]  /*ae70*/  IMAD.SHL.U32 R23, R23, 0x2, RZ ;  /* 0x0000000217177824 */ /* 0x000fc800078e00ff */
[----:B------:R-:W-:Y:S01]  /*ae80*/  HMUL2 R146, R146, R113 ;  /* 0x0000007192927232 */ /* 0x000fe20000000000 */
[----:B------:R-:W-:-:S04]  /*ae90*/  LOP3.LUT R23, R23, 0x1e, RZ, 0xc0, !PT ;  /* 0x0000001e17177812 */ /* 0x000fc800078ec0ff */
[----:B------:R-:W-:Y:S02]  /*aea0*/  SHF.L.U32 R148, R164, R23, RZ ;  /* 0x00000017a4947219 */ /* 0x000fe400000006ff */
[----:B0-----:R-:W-:Y:S02]  /*aeb0*/  LOP3.LUT R147, R147, 0x1, RZ, 0xc0, !PT ;  /* 0x0000000193937812 */ /* 0x001fe400078ec0ff */
[----:B------:R-:W-:Y:S02]  /*aec0*/  HMNMX2 R23, |R146|, 65504, 65504, PT ;  /* 0x7bff7bff92177840 */ /* 0x000fe40003800200 */
[----:B------:R-:W-:-:S04]  /*aed0*/  ISETP.NE.U32.AND P0, PT, R147, 0x1, PT ;  /* 0x000000019300780c */ /* 0x000fc80003f05070 */
[----:B------:R-:W-:Y:S02]  /*aee0*/  SEL R147, R165, 0xa820a820, !P0 ;  /* 0xa820a820a5937807 */ /* 0x000fe40004000000 */
[----:B------:R-:W-:Y:S02]  /*aef0*/  PLOP3.LUT P0, PT, PT, PT, UP1, 0x40, 0x0 ;  /* 0x000000000000781c */ /* 0x000fe40003f0e818 */
                                                                                                /* 0x4040009393937241 */
                                                                                                /* 0x000fe40000000090 */
[----:B------:R-:W-:Y:S02]  /*af10*/  LOP3.LUT R144, R23, 0x80008000, RZ, 0xfc, !PT ;  /* 0x8000800017907812 */ /* 0x000fe400078efcff */
[----:B------:R-:W-:-:S04]  /*af20*/  LOP3.LUT R146, R147, R148, RZ, 0xfc, !PT ;  /* 0x0000009493927212 */ /* 0x000fc800078efcff */
                                                                                                /* 0x0000009017907241 */
                                                                                                /* 0x000fca0000000092 */
[----:B------:R-:W-:Y:S01]  /*af40*/  HADD2 R143, R143, R144 ;  /* 0x000000908f8f7230 */ /* 0x000fe20000000000 */
[----:B------:R-:W-:-:S04]  /*af50*/  LOP3.LUT R144, R22, 0x80008000, RZ, 0xfc, !PT ;  /* 0x8000800016907812 */ /* 0x000fc800078efcff */
                                                                                                /* 0x0000009016937241 */
                                                                                                /* 0x000fe40000000091 */
[----:B------:R-:W-:-:S04]  /*af70*/  LOP3.LUT R145, R145, 0xffff, RZ, 0xc0, !PT ;  /* 0x0000ffff91917812 */ /* 0x000fc800078ec0ff */
[----:B------:R-:W-:-:S10]  /*af80*/  HFMA2.MMA R142, R142, 1, 1, R147 ;  /* 0x3c003c008e8e7835 */ /* 0x000fd40000000093 */
[C-C-:B------:R-:W-:Y:S02]  /*af90*/  PRMT R147, R142.reuse, 0x5410, R143.reuse ;  /* 0x000054108e937816 */ /* 0x140fe4000000008f */
[----:B------:R-:W-:-:S03]  /*afa0*/  PRMT R143, R142, 0x7632, R143 ;  /* 0x000076328e8f7816 */ /* 0x000fc6000000008f */
[----:B------:R-:W-:Y:S04]  /*afb0*/  STS [R82+UR5], R147 ;  /* 0x0000009352007988 */ /* 0x000fe80008000805 */
[----:B------:R0:W-:Y:S02]  /*afc0*/  STS [R83+UR5], R143 ;  /* 0x0000008f53007988 */ /* 0x0001e40008000805 */
[----:B0-----:R-:W-:-:S05]  /*afd0*/  PRMT R83, R146, 0x1054, R145 ;  /* 0x0000105492537816 */ /* 0x001fca0000000091 */
[----:B------:R0:W-:Y:S01]  /*afe0*/  STL [R1+0x20], R83 ;  /* 0x0000205301007387 */ /* 0x0001e20000100800 */
[----:B------:R-:W-:Y:S05]  /*aff0*/  @P0 BRA `(.L_x_72) ;  /* 0x0000006400400947 */ /* 0x000fea0003800000 */
[----:B------:R-:W2:Y:S01]  /*b000*/  LDL.LU R150, [R1+0x4] ;  /* 0x0000040001967983 */ /* 0x000ea20000300800 */
[----:B------:R-:W1:Y:S01]  /*b010*/  LDC R82, c[0x0][0x5a4] ;  /* 0x00016900ff527b82 */ /* 0x000e620000000800 */
[----:B------:R-:W-:Y:S01]  /*b020*/  LOP3.LUT R142, R25, 0x80008000, RZ, 0xfc, !PT ;  /* 0x80008000198e7812 */ /* 0x000fe200078efcff */
[----:B------:R-:W-:Y:S01]  /*b030*/  UISETP.NE.AND UP1, UPT, UR6, 0x18, UPT ;  /* 0x000000180600788c */ /* 0x000fe2000bf25270 */
[----:B------:R-:W-:-:S05]  /*b040*/  LOP3.LUT R147, R24, 0x80008000, RZ, 0xfc, !PT ;  /* 0x8000800018937812 */ /* 0x000fca00078efcff */
[----:B0-----:R-:W0:Y:S08]  /*b050*/  LDC R83, c[0x0][0x5ac] ;  /* 0x00016b00ff537b82 */ /* 0x001e300000000800 */
[----:B------:R-:W3:Y:S01]  /*b060*/  LDC R143, c[0x0][0x5a8] ;  /* 0x00016a00ff8f7b82 */ /* 0x000ee20000000800 */
[----:B-1----:R-:W-:-:S05]  /*b070*/  HSET2.BF.GE.AND R82, R47.H0_H0, R82, PT ;  /* 0x000000522f527233 */ /* 0x002fca0003806880 */
[----:B------:R-:W-:-:S05]  /*b080*/  HFMA2 R82, -R82, UR7.H0_H0, R50.H0_H0 ;  /* 0x2000000752527c31 */ /* 0x000fca0008040132 */
[C---:B0-----:R-:W-:Y:S02]  /*b090*/  IDP.2A.HI.S16.S8 R83, R82.reuse, UR9, R83 ;  /* 0x0000000952537c26 */ /* 0x041fe40008003653 */
[----:B---3--:R-:W-:-:S04]  /*b0a0*/  IDP.2A.LO.S16.S8 R82, R82, UR8, R143 ;  /* 0x0000000852527c26 */ /* 0x008fc8000800168f */
[----:B------:R-:W-:Y:S04]  /*b0b0*/  LDS R83, [R83+UR5] ;  /* 0x0000000553537984 */ /* 0x000fe80008000800 */
[----:B------:R-:W0:Y:S01]  /*b0c0*/  LDS R144, [R82+UR5] ;  /* 0x0000000552907984 */ /* 0x000e220008000800 */
[----:B--2---:R-:W-:-:S04]  /*b0d0*/  SHF.R.U32.HI R145, RZ, 0x10, R150 ;  /* 0x00000010ff917819 */ /* 0x004fc80000011696 */
                                                                                                /* 0x0000008e198f7241 */
                                                                                                /* 0x000fe40000000091 */
                                                                                                /* 0x0000008e19197241 */
                                                                                                /* 0x000fe40000008091 */
[----:B------:R-:W-:Y:S02]  /*b100*/  LOP3.LUT R142, R150, 0xffff, RZ, 0xc0, !PT ;  /* 0x0000ffff968e7812 */ /* 0x000fe400078ec0ff */
[----:B------:R-:W-:Y:S02]  /*b110*/  PRMT R25, R25, 0x5410, RZ ;  /* 0x0000541019197816 */ /* 0x000fe400000000ff */
                                                                                                /* 0x0000009318917241 */
                                                                                                /* 0x000fe4000000008e */
                                                                                                /* 0x00000093188e7241 */
                                                                                                /* 0x000fc4000000808e */
[----:B------:R-:W1:Y:S01]  /*b140*/  LDC R24, c[0x0][0x598] ;  /* 0x00016600ff187b82 */ /* 0x000e620000000800 */
[--C-:B0-----:R-:W-:Y:S02]  /*b150*/  PRMT R147, R144, 0x5410, R83.reuse ;  /* 0x0000541090937816 */ /* 0x101fe40000000053 */
[----:B------:R-:W-:Y:S02]  /*b160*/  PRMT R142, R142, 0x5410, RZ ;  /* 0x000054108e8e7816 */ /* 0x000fe400000000ff */
[----:B------:R-:W-:-:S03]  /*b170*/  PRMT R144, R144, 0x7632, R83 ;  /* 0x0000763290907816 */ /* 0x000fc60000000053 */
[----:B------:R-:W-:Y:S01]  /*b180*/  HADD2 R146, R147, -R142 ;  /* 0x8000008e93927230 */ /* 0x000fe20000000000 */
[----:B------:R-:W0:Y:S02]  /*b190*/  LDC R83, c[0x0][0x5a0] ;  /* 0x00016800ff537b82 */ /* 0x000e240000000800 */
[----:B------:R-:W-:-:S06]  /*b1a0*/  HFMA2.MMA R144, R144, 1, 1, -R25 ;  /* 0x3c003c0090907835 */ /* 0x000fcc0000100019 */
        /* <DEDUP_REMOVED lines=8> */
[----:B------:R-:W-:-:S03]  /*b230*/  PRMT R24, R24, 0x7632, R25 ;  /* 0x0000763218187816 */ /* 0x000fc60000000019 */
[----:B------:R-:W-:-:S03]  /*b240*/  HADD2 R145, R148, -R145 ;  /* 0x8000009194917230 */ /* 0x000fc60000000000 */
[----:B------:R-:W-:Y:S02]  /*b250*/  HFMA2.MMA R143, R24, 1, 1, -R143 ;  /* 0x3c003c00188f7835 */ /* 0x000fe4000010008f */
                                                                                                /* 0x0000009291197242 */
                                                                                                /* 0x000fe400000017ff */
                                                                                                /* 0x0000009291187241 */
                                                                                                /* 0x000fe400000003ff */
                                                                                                /* 0x0000009291967241 */
                                                                                                /* 0x000fe20000001019 */
[----:B------:R-:W-:Y:S01]  /*b290*/  IMAD.SHL.U32 R25, R25, 0x2, RZ ;  /* 0x0000000219197824 */ /* 0x000fe200078e00ff */
[----:B------:R-:W0:Y:S04]  /*b2a0*/  POPC R147, R24 ;  /* 0x0000001800937309 */ /* 0x000e280000000000 */
[----:B------:R-:W-:Y:S01]  /*b2b0*/  LOP3.LUT R25, R25, 0x1e, RZ, 0xc0, !PT ;  /* 0x0000001e19197812 */ /* 0x000fe200078ec0ff */
[----:B------:R-:W-:-:S03]  /*b2c0*/  HFMA2.MMA R150, R150, R113, -RZ ;  /* 0x0000007196967235 */ /* 0x000fc600001000ff */
[----:B------:R-:W-:Y:S02]  /*b2d0*/  SHF.L.U32 R148, R164, R25, RZ ;  /* 0x00000019a4947219 */ /* 0x000fe400000006ff */
                                                                                                /* 0x000000908f197241 */
                                                                                                /* 0x000fc800000003ff */
[----:B------:R-:W1:Y:S01]  /*b2f0*/  POPC R151, R25 ;  /* 0x0000001900977309 */ /* 0x000e620000000000 */
[----:B0-----:R-:W-:-:S04]  /*b300*/  LOP3.LUT R147, R147, 0x1, RZ, 0xc0, !PT ;  /* 0x0000000193937812 */ /* 0x001fc800078ec0ff */
[----:B------:R-:W-:-:S04]  /*b310*/  ISETP.NE.U32.AND P0, PT, R147, 0x1, PT ;  /* 0x000000019300780c */ /* 0x000fc80003f05070 */
[----:B------:R-:W-:-:S04]  /*b320*/  SEL R147, R165, 0xa820a820, !P0 ;  /* 0xa820a820a5937807 */ /* 0x000fc80004000000 */
                                                                                                /* 0x4040009393937241 */
                                                                                                /* 0x000fe40000000018 */
                                                                                                /* 0x000000908f187242 */
                                                                                                /* 0x000fe400000017ff */
[----:B-1----:R-:W-:Y:S02]  /*b350*/  LOP3.LUT R151, R151, 0x1, RZ, 0xc0, !PT ;  /* 0x0000000197977812 */ /* 0x002fe400078ec0ff */
[----:B------:R-:W-:Y:S02]  /*b360*/  LOP3.LUT R147, R147, R148, RZ, 0xfc, !PT ;  /* 0x0000009493937212 */ /* 0x000fe400078efcff */
                                                                                                /* 0x000000908f947241 */
                                                                                                /* 0x000fe20000001018 */
[----:B------:R-:W-:Y:S01]  /*b380*/  IMAD.SHL.U32 R24, R24, 0x2, RZ ;  /* 0x0000000218187824 */ /* 0x000fe200078e00ff */
[----:B------:R-:W-:-:S03]  /*b390*/  ISETP.NE.U32.AND P0, PT, R151, 0x1, PT ;  /* 0x000000019700780c */ /* 0x000fc60003f05070 */
[----:B------:R-:W-:Y:S01]  /*b3a0*/  HMUL2 R148, R148, R113 ;  /* 0x0000007194947232 */ /* 0x000fe20000000000 */
[----:B------:R-:W-:Y:S02]  /*b3b0*/  SEL R151, R165, 0xa820a820, !P0 ;  /* 0xa820a820a5977807 */ /* 0x000fe40004000000 */
[----:B------:R-:W-:Y:S02]  /*b3c0*/  LOP3.LUT R24, R24, 0x1e, RZ, 0xc0, !PT ;  /* 0x0000001e18187812 */ /* 0x000fe400078ec0ff */
                                                                                                /* 0x4040009797977241 */
                                                                                                /* 0x000fe40000000019 */
[----:B------:R-:W-:Y:S02]  /*b3e0*/  HMNMX2 R25, |R148|, 65504, 65504, PT ;  /* 0x7bff7bff94197840 */ /* 0x000fe40003800200 */
[----:B------:R-:W-:Y:S02]  /*b3f0*/  SHF.L.U32 R24, R164, R24, RZ ;  /* 0x00000018a4187219 */ /* 0x000fe400000006ff */
[----:B------:R-:W-:-:S02]  /*b400*/  PLOP3.LUT P0, PT, PT, PT, UP1, 0x40, 0x0 ;  /* 0x000000000000781c */ /* 0x000fc40003f0e818 */
[----:B------:R-:W-:Y:S02]  /*b410*/  LOP3.LUT R148, R151, R24, RZ, 0xfc, !PT ;  /* 0x0000001897947212 */ /* 0x000fe400078efcff */
[----:B------:R-:W-:-:S04]  /*b420*/  LOP3.LUT R24, R25, 0x80008000, RZ, 0xfc, !PT ;  /* 0x8000800019187812 */ /* 0x000fc800078efcff */
                                                                                                /* 0x0000001819977241 */
                                                                                                /* 0x000fca0000000094 */
[----:B------:R-:W-:Y:S01]  /*b440*/  HADD2 R143, R143, R151 ;  /* 0x000000978f8f7230 */ /* 0x000fe20000000000 */
                                                                                                /* 0x0000001819977241 */
                                                                                                /* 0x000fe40000008094 */
[----:B------:R-:W-:-:S03]  /*b460*/  HMNMX2 R24, |R150|, 65504, 65504, PT ;  /* 0x7bff7bff96187840 */ /* 0x000fc60003800200 */
[----:B------:R-:W-:Y:S02]  /*b470*/  HADD2 R151, R144.H0_H0, R151.H0_H0 ;  /* 0x2000009790977230 */ /* 0x000fe40000000800 */
[----:B------:R-:W-:-:S04]  /*b480*/  LOP3.LUT R144, R24, 0x80008000, RZ, 0xfc, !PT ;  /* 0x8000800018907812 */ /* 0x000fc800078efcff */
                                                                                                /* 0x0000009018967241 */
                                                                                                /* 0x000fe40000000093 */
                                                                                                /* 0x0000009018907241 */
                                                                                                /* 0x000fe40000008093 */
        /* <DEDUP_REMOVED lines=17> */
                                                                                                /* 0x000000535e527241 */
                                                                                                /* 0x000fe20000000090 */
[----:B------:R-:W1:Y:S01]  /*b5d0*/  LDC R143, c[0x0][0x5b4] ;  /* 0x00016d00ff8f7b82 */ /* 0x000e620000000800 */
                                                                                                /* 0x000000535e5e7241 */
                                                                                                /* 0x000fe40000008090 */
        /* <DEDUP_REMOVED lines=9> */
                                                                                                /* 0x000000905d7d7241 */
                                                                                                /* 0x000fe20000000053 */
[----:B------:R-:W-:Y:S01]  /*b690*/  LDS R146, [R142+UR5] ;  /* 0x000000058e927984 */ /* 0x000fe20008000800 */
                                                                                                /* 0x000000905d907241 */
                                                                                                /* 0x000fc60000008053 */
        /* <DEDUP_REMOVED lines=17> */
                                                                                                /* 0x000000907d5e7241 */
                                                                                                /* 0x000fe400000003ff */
                                                                                                /* 0x000000907d537242 */
                                                                                                /* 0x000fe400000017ff */
[----:B------:R-:W0:Y:S02]  /*b7e0*/  POPC R145, R94 ;  /* 0x0000005e00917309 */ /* 0x000e240000000000 */
                                                                                                /* 0x000000907d967241 */
                                                                                                /* 0x000fe20000001053 */
[----:B------:R-:W-:-:S05]  /*b800*/  IMAD.SHL.U32 R83, R83, 0x2, RZ ;  /* 0x0000000253537824 */ /* 0x000fca00078e00ff */
[----:B------:R-:W-:Y:S01]  /*b810*/  LOP3.LUT R83, R83, 0x1e, RZ, 0xc0, !PT ;  /* 0x0000001e53537812 */ /* 0x000fe200078ec0ff */
[----:B------:R-:W-:-:S03]  /*b820*/  HFMA2.MMA R150, R150, R113, -RZ ;  /* 0x0000007196967235 */ /* 0x000fc600001000ff */
[----:B------:R-:W-:Y:S02]  /*b830*/  SHF.L.U32 R148, R164, R83, RZ ;  /* 0x00000053a4947219 */ /* 0x000fe400000006ff */
[----:B0-----:R-:W-:-:S04]  /*b840*/  LOP3.LUT R145, R145, 0x1, RZ, 0xc0, !PT ;  /* 0x0000000191917812 */ /* 0x001fc800078ec0ff */
[----:B------:R-:W-:-:S04]  /*b850*/  ISETP.NE.U32.AND P0, PT, R145, 0x1, PT ;  /* 0x000000019100780c */ /* 0x000fc80003f05070 */
[----:B------:R-:W-:-:S04]  /*b860*/  SEL R145, R165, 0xa820a820, !P0 ;  /* 0xa820a820a5917807 */ /* 0x000fc80004000000 */
                                                                                                /* 0x4040009191917241 */
                                                                                                /* 0x000fe4000000005e */
                                                                                                /* 0x000000925d5e7241 */
                                                                                                /* 0x000fe400000003ff */
[----:B------:R-:W-:Y:S02]  /*b890*/  LOP3.LUT R83, R145, R148, RZ, 0xfc, !PT ;  /* 0x0000009491537212 */ /* 0x000fe400078efcff */
[----:B------:R-:W0:Y:S01]  /*b8a0*/  POPC R148, R94 ;  /* 0x0000005e00947309 */ /* 0x000e220000000000 */
                                                                                                /* 0x000000925d917242 */
                                                                                                /* 0x000fc800000017ff */
                                                                                                /* 0x000000925d937241 */
                                                                                                /* 0x000fe20000001091 */
        /* <DEDUP_REMOVED lines=8> */
                                                                                                /* 0x4040009494947241 */
                                                                                                /* 0x000fe4000000005e */
[----:B------:R-:W-:Y:S02]  /*b960*/  HMNMX2 R94, |R147|, 65504, 65504, PT ;  /* 0x7bff7bff935e7840 */ /* 0x000fe40003800200 */
[----:B------:R-:W-:-:S03]  /*b970*/  LOP3.LUT R145, R148, R145, RZ, 0xfc, !PT ;  /* 0x0000009194917212 */ /* 0x000fc600078efcff */
[----:B------:R-:W-:-:S04]  /*b980*/  LOP3.LUT R148, R94, 0x80008000, RZ, 0xfc, !PT ;  /* 0x800080005e947812 */ /* 0x000fc800078efcff */
                                                                                                /* 0x000000945e937241 */
                                                                                                /* 0x000fe40000000091 */
                                                                                                /* 0x000000945e947241 */
                                                                                                /* 0x000fc60000008091 */
[----:B------:R-:W-:Y:S01]  /*b9b0*/  HADD2 R147, R93, R147 ;  /* 0x000000935d937230 */ /* 0x000fe20000000000 */
[----:B------:R-:W-:Y:S01]  /*b9c0*/  HMNMX2 R93, |R150|, 65504, 65504, PT ;  /* 0x7bff7bff965d7840 */ /* 0x000fe20003800200 */
[----:B------:R-:W-:-:S04]  /*b9d0*/  HADD2 R148, R146.H0_H0, R148.H0_H0 ;  /* 0x2000009492947230 */ /* 0x000fc80000000800 */
[----:B------:R-:W-:-:S04]  /*b9e0*/  LOP3.LUT R146, R93, 0x80008000, RZ, 0xfc, !PT ;  /* 0x800080005d927812 */ /* 0x000fc800078efcff */
                                                                                                /* 0x000000925d967241 */
                                                                                                /* 0x000fe40000000053 */
                                                                                                /* 0x000000925d927241 */
                                                                                                /* 0x000fc80000008053 */
        /* <DEDUP_REMOVED lines=11> */
[----:B------:R-:W2:Y:S01]  /*bac0*/  LDL.LU R152, [R1+0x24] ;  /* 0x0000240001987983 */ /* 0x000ea20000300800 */
[----:B0-----:R-:W0:Y:S01]  /*bad0*/  LDC R82, c[0x0][0x5c8] ;  /* 0x00017200ff527b82 */ /* 0x001e220000000800 */
        /* <DEDUP_REMOVED lines=11> */
                                                                                                /* 0x0000008f1a8e7241 */
                                                                                                /* 0x000fe4000000008e */
[----:B------:R-:W-:Y:S01]  /*bba0*/  LDS R143, [R82+UR5] ;  /* 0x00000005528f7984 */ /* 0x000fe20008000800 */
                                                                                                /* 0x000000901b1b7241 */
                                                                                                /* 0x000fc40000000091 */
        /* <DEDUP_REMOVED lines=12> */
                                                                                                /* 0x000000958e1b7241 */
                                                                                                /* 0x000fe400000003ff */
                                                                                                /* 0x000000958e917242 */
                                                                                                /* 0x000fe400000017ff */
[----:B------:R-:W0:Y:S02]  /*bca0*/  POPC R146, R27 ;  /* 0x0000001b00927309 */ /* 0x000e240000000000 */
                                                                                                /* 0x000000958e1a7241 */
                                                                                                /* 0x000fe20000001091 */
[----:B------:R-:W-:Y:S01]  /*bcc0*/  IMAD.SHL.U32 R145, R145, 0x2, RZ ;  /* 0x0000000291917824 */ /* 0x000fe200078e00ff */
[----:B------:R-:W-:-:S04]  /*bcd0*/  PRMT R149, R144, 0x7632, R149 ;  /* 0x0000763290957816 */ /* 0x000fc80000000095 */
[----:B------:R-:W-:Y:S01]  /*bce0*/  LOP3.LUT R147, R145, 0x1e, RZ, 0xc0, !PT ;  /* 0x0000001e91937812 */ /* 0x000fe200078ec0ff */
[----:B------:R-:W-:Y:S01]  /*bcf0*/  HFMA2.MMA R26, R26, R113, -RZ ;  /* 0x000000711a1a7235 */ /* 0x000fe200001000ff */
                                                                                                /* 0x000000958f907241 */
                                                                                                /* 0x000fe400000003ff */
[----:B0-----:R-:W-:-:S07]  /*bd10*/  LOP3.LUT R146, R146, 0x1, RZ, 0xc0, !PT ;  /* 0x0000000192927812 */ /* 0x001fce00078ec0ff */
[----:B------:R-:W-:Y:S02]  /*bd20*/  HMNMX2 R26, |R26|, 65504, 65504, PT ;  /* 0x7bff7bff1a1a7840 */ /* 0x000fe40003800200 */
[----:B------:R-:W-:-:S04]  /*bd30*/  ISETP.NE.U32.AND P0, PT, R146, 0x1, PT ;  /* 0x000000019200780c */ /* 0x000fc80003f05070 */
[----:B------:R-:W-:-:S04]  /*bd40*/  SEL R146, R165, 0xa820a820, !P0 ;  /* 0xa820a820a5927807 */ /* 0x000fc80004000000 */
                                                                                                /* 0x4040009292917241 */
                                                                                                /* 0x000fe4000000001b */
[----:B------:R-:W-:Y:S02]  /*bd60*/  SHF.L.U32 R146, R164, R147, RZ ;  /* 0x00000093a4927219 */ /* 0x000fe400000006ff */
[----:B------:R-:W0:Y:S01]  /*bd70*/  POPC R147, R144 ;  /* 0x0000009000937309 */ /* 0x000e220000000000 */
                                                                                                /* 0x000000958f1b7242 */
                                                                                                /* 0x000fe400000017ff */
[----:B------:R-:W-:Y:S02]  /*bd90*/  LOP3.LUT R145, R145, R146, RZ, 0xfc, !PT ;  /* 0x0000009291917212 */ /* 0x000fe400078efcff */
                                                                                                /* 0x000000958f927241 */
                                                                                                /* 0x000fe2000000101b */
        /* <DEDUP_REMOVED lines=9> */
                                                                                                /* 0x4040009393937241 */
                                                                                                /* 0x000fe40000000090 */
[----:B------:R-:W-:Y:S02]  /*be50*/  LOP3.LUT R144, R27, 0x80008000, RZ, 0xfc, !PT ;  /* 0x800080001b907812 */ /* 0x000fe400078efcff */
[----:B------:R-:W-:-:S04]  /*be60*/  LOP3.LUT R146, R147, R148, RZ, 0xfc, !PT ;  /* 0x0000009493927212 */ /* 0x000fc800078efcff */
                                                                                                /* 0x000000901b907241 */
                                                                                                /* 0x000fca0000000092 */
[----:B------:R-:W-:Y:S01]  /*be80*/  HADD2 R143, R143, R144 ;  /* 0x000000908f8f7230 */ /* 0x000fe20000000000 */
[----:B------:R-:W-:-:S04]  /*be90*/  LOP3.LUT R144, R26, 0x80008000, RZ, 0xfc, !PT ;  /* 0x800080001a907812 */ /* 0x000fc800078efcff */
                                                                                                /* 0x000000901a937241 */
                                                                                                /* 0x000fe40000000091 */
        /* <DEDUP_REMOVED lines=22> */
                                                                                                /* 0x000000525f907241 */
                                                                                                /* 0x000fe20000000091 */
[----:B------:R-:W-:Y:S01]  /*c020*/  LDS R146, [R142+UR5] ;  /* 0x000000058e927984 */ /* 0x000fe20008000800 */
                                                                                                /* 0x000000525f917241 */
                                                                                                /* 0x000fe40000008091 */
[----:B------:R-:W-:Y:S01]  /*c040*/  SHF.R.U32.HI R82, RZ, 0x10, R126 ;  /* 0x00000010ff527819 */ /* 0x000fe2000001167e */
[----:B------:R-:W1:Y:S01]  /*c050*/  LDS R95, [R143+UR5] ;  /* 0x000000058f5f7984 */ /* 0x000e620008000800 */
[----:B0-----:R-:W-:-:S02]  /*c060*/  HSET2.BF.GE.AND R147, R47.H0_H0, R147, PT ;  /* 0x000000932f937233 */ /* 0x001fc40003806880 */
                                                                                                /* 0x00000053607e7241 */
                                                                                                /* 0x000fe40000000052 */
                                                                                                /* 0x0000005360607241 */
                                                                                                /* 0x000fe20000008052 */
        /* <DEDUP_REMOVED lines=19> */
                                                                                                /* 0x000000925f947241 */
                                                                                                /* 0x000fca00000003ff */
[----:B------:R-:W0:Y:S02]  /*c1d0*/  LDS R96, [R96+UR5] ;  /* 0x0000000560607984 */ /* 0x000e240008000800 */
[C-C-:B0-----:R-:W-:Y:S02]  /*c1e0*/  PRMT R147, R96.reuse, 0x7632, R149.reuse ;  /* 0x0000763260937816 */ /* 0x141fe40000000095 */
[----:B------:R-:W-:Y:S02]  /*c1f0*/  PRMT R96, R96, 0x7610, R149 ;  /* 0x0000761060607816 */ /* 0x000fe40000000095 */
                                                                                                /* 0x000000ff937e7241 */
                                                                                                /* 0x000fca00000003ff */
[----:B------:R-:W-:Y:S01]  /*c210*/  IMAD R126, R126, 0x10, R148 ;  /* 0x000000107e7e7824 */ /* 0x000fe200078e0294 */
                                                                                                /* 0x000000925f947242 */
                                                                                                /* 0x000fc8000000179b */
                                                                                                /* 0x000000925f967241 */
                                                                                                /* 0x000fc80000001094 */
                                                                                                /* 0x0000009396477242 */
                                                                                                /* 0x000fc80000001747 */
                                                                                                /* 0x0000009396937241 */
                                                                                                /* 0x000fe40000001047 */
[----:B------:R-:W0:Y:S01]  /*c260*/  POPC R150, R126 ;  /* 0x0000007e00967309 */ /* 0x000e220000000000 */
                                                                                                /* 0x200000ff94947241 */
                                                                                                /* 0x000fe40000001047 */
[----:B------:R-:W-:-:S03]  /*c280*/  HMUL2 R147, R147, R113 ;  /* 0x0000007193937232 */ /* 0x000fc60000000000 */
[----:B------:R-:W-:-:S05]  /*c290*/  IMAD.SHL.U32 R148, R148, 0x2, RZ ;  /* 0x0000000294947824 */ /* 0x000fca00078e00ff */
[----:B------:R-:W-:-:S04]  /*c2a0*/  LOP3.LUT R148, R148, 0x1e, RZ, 0xc0, !PT ;  /* 0x0000001e94947812 */ /* 0x000fc800078ec0ff */
[----:B------:R-:W-:Y:S02]  /*c2b0*/  SHF.L.U32 R148, R164, R148, RZ ;  /* 0x00000094a4947219 */ /* 0x000fe400000006ff */
[----:B0-----:R-:W-:-:S04]  /*c2c0*/  LOP3.LUT R150, R150, 0x1, RZ, 0xc0, !PT ;  /* 0x0000000196967812 */ /* 0x001fc800078ec0ff */
[----:B------:R-:W-:-:S04]  /*c2d0*/  ISETP.NE.U32.AND P0, PT, R150, 0x1, PT ;  /* 0x000000019600780c */ /* 0x000fc80003f05070 */
[----:B------:R-:W-:-:S04]  /*c2e0*/  SEL R150, R165, 0xa820a820, !P0 ;  /* 0xa820a820a5967807 */ /* 0x000fc80004000000 */
                                                                                                /* 0x40400096967e7241 */
                                                                                                /* 0x000fe4000000007e */
                                                                                                /* 0x0000009190967241 */
                                                                                                /* 0x000fe400000003ff */
[----:B------:R-:W-:Y:S02]  /*c310*/  LOP3.LUT R126, R148, R126, RZ, 0xfc, !PT ;  /* 0x0000007e947e7212 */ /* 0x000fe400078efcff */
                                                                                                /* 0x000000ff60947241 */
                                                                                                /* 0x000fca00000003ff */
[----:B------:R-:W-:Y:S01]  /*c330*/  IMAD R148, R148, 0x10, R150 ;  /* 0x0000001094947824 */ /* 0x000fe200078e0296 */
                                                                                                /* 0x0000009190967242 */
                                                                                                /* 0x000fc8000000179b */
                                                                                                /* 0x0000009190977241 */
                                                                                                /* 0x000fc80000001096 */
                                                                                                /* 0x0000006097487242 */
                                                                                                /* 0x000fc80000001748 */
                                                                                                /* 0x0000006097977241 */
                                                                                                /* 0x000fe40000001048 */
[----:B------:R-:W0:Y:S04]  /*c380*/  POPC R96, R148 ;  /* 0x0000009400607309 */ /* 0x000e280000000000 */
[----:B------:R-:W-:Y:S01]  /*c390*/  HFMA2.MMA R151, R151, R113, -RZ ;  /* 0x0000007197977235 */ /* 0x000fe200001000ff */
[----:B0-----:R-:W-:-:S04]  /*c3a0*/  LOP3.LUT R96, R96, 0x1, RZ, 0xc0, !PT ;  /* 0x0000000160607812 */ /* 0x001fc800078ec0ff */
[----:B------:R-:W-:Y:S02]  /*c3b0*/  ISETP.NE.U32.AND P0, PT, R96, 0x1, PT ;  /* 0x000000016000780c */ /* 0x000fe40003f05070 */
                                                                                                /* 0x200000ff96607241 */
                                                                                                /* 0x000fe40000001048 */
[----:B------:R-:W-:Y:S02]  /*c3d0*/  SEL R150, R165, 0xa820a820, !P0 ;  /* 0xa820a820a5967807 */ /* 0x000fe40004000000 */
[----:B------:R-:W-:Y:S01]  /*c3e0*/  PLOP3.LUT P0, PT, PT, PT, UP1, 0x40, 0x0 ;  /* 0x000000000000781c */ /* 0x000fe20003f0e818 */
[----:B------:R-:W-:Y:S01]  /*c3f0*/  IMAD.SHL.U32 R96, R96, 0x2, RZ ;  /* 0x0000000260607824 */ /* 0x000fe200078e00ff */
                                                                                                /* 0x4040009696947241 */
                                                                                                /* 0x000fc80000000094 */
[----:B------:R-:W-:Y:S02]  /*c410*/  LOP3.LUT R152, R96, 0x1e, RZ, 0xc0, !PT ;  /* 0x0000001e60987812 */ /* 0x000fe400078ec0ff */
[----:B------:R-:W-:Y:S02]  /*c420*/  HMNMX2 R96, |R147|, 65504, 65504, PT ;  /* 0x7bff7bff93607840 */ /* 0x000fe40003800200 */
[----:B------:R-:W-:-:S04]  /*c430*/  SHF.L.U32 R147, R164, R152, RZ ;  /* 0x00000098a4937219 */ /* 0x000fc800000006ff */
[----:B------:R-:W-:Y:S02]  /*c440*/  LOP3.LUT R147, R147, R148, RZ, 0xfc, !PT ;  /* 0x0000009493937212 */ /* 0x000fe400078efcff */
[----:B------:R-:W-:-:S04]  /*c450*/  LOP3.LUT R148, R96, 0x80008000, RZ, 0xfc, !PT ;  /* 0x8000800060947812 */ /* 0x000fc800078efcff */
                                                                                                /* 0x0000009460967241 */
                                                                                                /* 0x000fe4000000007e */
                                                                                                /* 0x0000009460947241 */
                                                                                                /* 0x000fc6000000807e */
[----:B------:R-:W-:Y:S01]  /*c480*/  HADD2 R150, R95, R150 ;  /* 0x000000965f967230 */ /* 0x000fe20000000000 */
[----:B------:R-:W-:Y:S02]  /*c490*/  HMNMX2 R95, |R151|, 65504, 65504, PT ;  /* 0x7bff7bff975f7840 */ /* 0x000fe40003800200 */
[----:B------:R-:W-:-:S03]  /*c4a0*/  HFMA2.MMA R146, R146, 1, 1, R148 ;  /* 0x3c003c0092927835 */ /* 0x000fc60000000094 */
[----:B------:R-:W-:-:S04]  /*c4b0*/  LOP3.LUT R148, R95, 0x80008000, RZ, 0xfc, !PT ;  /* 0x800080005f947812 */ /* 0x000fc800078efcff */
                                                                                                /* 0x000000945f977241 */
                                                                                                /* 0x000fe40000000093 */
                                                                                                /* 0x000000945f947241 */
                                                                                                /* 0x000fe40000008093 */
        /* <DEDUP_REMOVED lines=13> */
[----:B------:R-:W2:Y:S01]  /*c5b0*/  LDL.LU R153, [R1+0x28] ;  /* 0x0000280001997983 */ /* 0x000ea20000300800 */
[----:B-1----:R-:W0:Y:S01]  /*c5c0*/  LDC R142, c[0x0][0x604] ;  /* 0x00018100ff8e7b82 */ /* 0x002e220000000800 */
        /* <DEDUP_REMOVED lines=8> */
[----:B--2---:R-:W-:Y:S02]  /*c650*/  LOP3.LUT R142, R153, 0xffff, RZ, 0xc0, !PT ;  /* 0x0000ffff998e7812 */ /* 0x004fe400078ec0ff */
[----:B------:R-:W-:Y:S02]  /*c660*/  SHF.R.U32.HI R145, RZ, 0x10, R153 ;  /* 0x00000010ff917819 */ /* 0x000fe40000011699 */
                                                                                                /* 0x0000008f1c8e7241 */
                                                                                                /* 0x000fe4000000008e */
[----:B------:R-:W-:Y:S01]  /*c680*/  LDS R143, [R82+UR5] ;  /* 0x00000005528f7984 */ /* 0x000fe20008000800 */
                                                                                                /* 0x000000901d1d7241 */
                                                                                                /* 0x000fc40000000091 */
[----:B------:R-:W0:Y:S01]  /*c6a0*/  LDC R144, c[0x0][0x610] ;  /* 0x00018400ff907b82 */ /* 0x000e220000000800 */
[----:B------:R-:W1:Y:S01]  /*c6b0*/  LDS R28, [R83+UR5] ;  /* 0x00000005531c7984 */ /* 0x000e620008000800 */
[----:B0-----:R-:W-:-:S05]  /*c6c0*/  HSET2.BF.GE.AND R144, R47.H0_H0, R144, PT ;  /* 0x000000902f907233 */ /* 0x001fca0003806880 */
[----:B------:R-:W-:Y:S01]  /*c6d0*/  HFMA2 R144, -R144, UR7.H0_H0, R50.H0_H0 ;  /* 0x2000000790907c31 */ /* 0x000fe20008040132 */
[C-C-:B-1----:R-:W-:Y:S02]  /*c6e0*/  PRMT R145, R143.reuse, 0x5410, R28.reuse ;  /* 0x000054108f917816 */ /* 0x142fe4000000001c */
[----:B------:R-:W-:-:S03]  /*c6f0*/  PRMT R28, R143, 0x7632, R28 ;  /* 0x000076328f1c7816 */ /* 0x000fc6000000001c */
[----:B------:R-:W-:Y:S02]  /*c700*/  HADD2 R142, R145, -R142 ;  /* 0x8000008e918e7230 */ /* 0x000fe40000000000 */
[----:B------:R-:W0:Y:S01]  /*c710*/  LDC R145, c[0x0][0x614] ;  /* 0x00018500ff917b82 */ /* 0x000e220000000800 */
[----:B------:R-:W-:Y:S01]  /*c720*/  HFMA2.MMA R143, R28, 1, 1, -R29 ;  /* 0x3c003c001c8f7835 */ /* 0x000fe2000010001d */
[----:B0-----:R-:W-:-:S06]  /*c730*/  IDP.2A.LO.S16.S8 R144, R144, UR8, R145 ;  /* 0x0000000890907c26 */ /* 0x001fcc0008001691 */
[----:B------:R-:W0:Y:S02]  /*c740*/  LDS R144, [R144+UR5] ;  /* 0x0000000590907984 */ /* 0x000e240008000800 */
[----:B0-----:R-:W-:-:S04]  /*c750*/  PRMT R149, R144, 0x7610, R149 ;  /* 0x0000761090957816 */ /* 0x001fc80000000095 */
                                                                                                /* 0x000000958e1d7241 */
                                                                                                /* 0x000fe400000003ff */
                                                                                                /* 0x000000958e917242 */
                                                                                                /* 0x000fe400000017ff */
[----:B------:R-:W0:Y:S02]  /*c780*/  POPC R146, R29 ;  /* 0x0000001d00927309 */ /* 0x000e240000000000 */
                                                                                                /* 0x000000958e1c7241 */
                                                                                                /* 0x000fe20000001091 */
[----:B------:R-:W-:Y:S01]  /*c7a0*/  IMAD.SHL.U32 R145, R145, 0x2, RZ ;  /* 0x0000000291917824 */ /* 0x000fe200078e00ff */
[----:B------:R-:W-:-:S04]  /*c7b0*/  PRMT R149, R144, 0x7632, R149 ;  /* 0x0000763290957816 */ /* 0x000fc80000000095 */
[----:B------:R-:W-:Y:S01]  /*c7c0*/  LOP3.LUT R147, R145, 0x1e, RZ, 0xc0, !PT ;  /* 0x0000001e91937812 */ /* 0x000fe200078ec0ff */
[----:B------:R-:W-:Y:S01]  /*c7d0*/  HFMA2.MMA R28, R28, R113, -RZ ;  /* 0x000000711c1c7235 */ /* 0x000fe200001000ff */
                                                                                                /* 0x000000958f907241 */
                                                                                                /* 0x000fe400000003ff */
[----:B0-----:R-:W-:-:S07]  /*c7f0*/  LOP3.LUT R146, R146, 0x1, RZ, 0xc0, !PT ;  /* 0x0000000192927812 */ /* 0x001fce00078ec0ff */
[----:B------:R-:W-:Y:S02]  /*c800*/  HMNMX2 R28, |R28|, 65504, 65504, PT ;  /* 0x7bff7bff1c1c7840 */ /* 0x000fe40003800200 */
[----:B------:R-:W-:-:S04]  /*c810*/  ISETP.NE.U32.AND P0, PT, R146, 0x1, PT ;  /* 0x000000019200780c */ /* 0x000fc80003f05070 */
[----:B------:R-:W-:-:S04]  /*c820*/  SEL R146, R165, 0xa820a820, !P0 ;  /* 0xa820a820a5927807 */ /* 0x000fc80004000000 */
                                                                                                /* 0x4040009292917241 */
                                                                                                /* 0x000fe4000000001d */
[----:B------:R-:W-:Y:S02]  /*c840*/  SHF.L.U32 R146, R164, R147, RZ ;  /* 0x00000093a4927219 */ /* 0x000fe400000006ff */
[----:B------:R-:W0:Y:S01]  /*c850*/  POPC R147, R144 ;  /* 0x0000009000937309 */ /* 0x000e220000000000 */
                                                                                                /* 0x000000958f1d7242 */
                                                                                                /* 0x000fe400000017ff */
[----:B------:R-:W-:Y:S02]  /*c870*/  LOP3.LUT R145, R145, R146, RZ, 0xfc, !PT ;  /* 0x0000009291917212 */ /* 0x000fe400078efcff */
                                                                                                /* 0x000000958f927241 */
                                                                                                /* 0x000fe2000000101d */
        /* <DEDUP_REMOVED lines=9> */
                                                                                                /* 0x4040009393937241 */
                                                                                                /* 0x000fe40000000090 */
[----:B------:R-:W-:Y:S02]  /*c930*/  LOP3.LUT R144, R29, 0x80008000, RZ, 0xfc, !PT ;  /* 0x800080001d907812 */ /* 0x000fe400078efcff */
[----:B------:R-:W-:-:S04]  /*c940*/  LOP3.LUT R146, R147, R148, RZ, 0xfc, !PT ;  /* 0x0000009493927212 */ /* 0x000fc800078efcff */
                                                                                                /* 0x000000901d907241 */
                                                                                                /* 0x000fca0000000092 */
[----:B------:R-:W-:Y:S01]  /*c960*/  HADD2 R143, R143, R144 ;  /* 0x000000908f8f7230 */ /* 0x000fe20000000000 */
[----:B------:R-:W-:-:S04]  /*c970*/  LOP3.LUT R144, R28, 0x80008000, RZ, 0xfc, !PT ;  /* 0x800080001c907812 */ /* 0x000fc800078efcff */
                                                                                                /* 0x000000901c937241 */
                                                                                                /* 0x000fe40000000091 */
        /* <DEDUP_REMOVED lines=20> */
[----:B------:R-:W-:Y:S02]  /*cad0*/  SHF.R.U32.HI R82, RZ, 0x10, R127 ;  /* 0x00000010ff527819 */ /* 0x000fe4000001167f */
[----:B------:R-:W-:Y:S01]  /*cae0*/  LOP3.LUT R127, R127, 0xffff, RZ, 0xc0, !PT ;  /* 0x0000ffff7f7f7812 */ /* 0x000fe200078ec0ff */
[----:B------:R-:W0:Y:S01]  /*caf0*/  LDS R144, [R142+UR5] ;  /* 0x000000058e907984 */ /* 0x000e220008000800 */
                                                                                                /* 0x00000091628f7241 */
                                                                                                /* 0x000fe40000000052 */
                                                                                                /* 0x0000009162627241 */
                                                                                                /* 0x000fe40000008052 */
[----:B------:R-:W-:-:S04]  /*cb20*/  LOP3.LUT R82, R97, 0x80008000, RZ, 0xfc, !PT ;  /* 0x8000800061527812 */ /* 0x000fc800078efcff */
                                                                                                /* 0x0000005261917241 */
                                                                                                /* 0x000fe4000000007f */
                                                                                                /* 0x0000005261527241 */
                                                                                                /* 0x000fe4000000807f */
[----:B------:R-:W1:Y:S02]  /*cb50*/  LDC R97, c[0x0][0x61c] ;  /* 0x00018700ff617b82 */ /* 0x000e640000000800 */
[----:B------:R-:W-:Y:S02]  /*cb60*/  PRMT R82, R82, 0x5410, RZ ;  /* 0x0000541052527816 */ /* 0x000fe400000000ff */
[----:B-1----:R-:W-:Y:S02]  /*cb70*/  HSET2.BF.GE.AND R97, R47.H0_H0, R97, PT ;  /* 0x000000612f617233 */ /* 0x002fe40003806880 */
[----:B0-----:R-:W-:-:S02]  /*cb80*/  PRMT R127, R144, 0x5410, R83 ;  /* 0x00005410907f7816 */ /* 0x001fc40000000053 */
[----:B------:R-:W-:Y:S01]  /*cb90*/  PRMT R144, R144, 0x7632, R83 ;  /* 0x0000763290907816 */ /* 0x000fe20000000053 */
[----:B------:R-:W-:Y:S02]  /*cba0*/  HFMA2 R97, -R97, UR7.H0_H0, R50.H0_H0 ;  /* 0x2000000761617c31 */ /* 0x000fe40008040132 */
[----:B------:R-:W-:Y:S02]  /*cbb0*/  HADD2 R127, R127, -R82 ;  /* 0x800000527f7f7230 */ /* 0x000fe40000000000 */
[----:B------:R-:W0:Y:S02]  /*cbc0*/  LDC.64 R82, c[0x0][0x620] ;  /* 0x00018800ff527b82 */ /* 0x000e240000000a00 */
[C---:B0-----:R-:W-:Y:S02]  /*cbd0*/  IDP.2A.LO.S16.S8 R82, R97.reuse, UR8, R82 ;  /* 0x0000000861527c26 */ /* 0x041fe40008001652 */
[----:B------:R-:W-:Y:S01]  /*cbe0*/  IDP.2A.HI.S16.S8 R83, R97, UR9, R83 ;  /* 0x0000000961537c26 */ /* 0x000fe20008003653 */
[----:B------:R-:W-:-:S04]  /*cbf0*/  PRMT R97, R98, 0x5410, RZ ;  /* 0x0000541062617816 */ /* 0x000fc800000000ff */
[----:B------:R-:W-:Y:S02]  /*cc00*/  LDS R98, [R83+UR5] ;  /* 0x0000000553627984 */ /* 0x000fe40008000800 */
[----:B------:R-:W-:Y:S02]  /*cc10*/  HFMA2.MMA R144, R144, 1, 1, -R97 ;  /* 0x3c003c0090907835 */ /* 0x000fe40000100061 */
[----:B------:R-:W0:Y:S02]  /*cc20*/  LDS R97, [R82+UR5] ;  /* 0x0000000552617984 */ /* 0x000e240008000800 */
[C-C-:B0-----:R-:W-:Y:S02]  /*cc30*/  PRMT R146, R97.reuse, 0x5410, R98.reuse ;  /* 0x0000541061927816 */ /* 0x141fe40000000062 */
[----:B------:R-:W-:-:S03]  /*cc40*/  PRMT R98, R97, 0x7632, R98 ;  /* 0x0000763261627816 */ /* 0x000fc60000000062 */
[----:B------:R-:W-:-:S03]  /*cc50*/  HADD2 R145, R146, -R145 ;  /* 0x8000009192917230 */ /* 0x000fc60000000000 */
[----:B------:R-:W-:Y:S02]  /*cc60*/  HFMA2.MMA R143, R98, 1, 1, -R143 ;  /* 0x3c003c00628f7835 */ /* 0x000fe4000010008f */
                                                                                                /* 0x0000007f91627242 */
                                                                                                /* 0x000fe400000017ff */
                                                                                                /* 0x0000007f91617241 */
                                                                                                /* 0x000fe400000003ff */
                                                                                                /* 0x0000007f91947241 */
                                                                                                /* 0x000fe20000001062 */
[----:B------:R-:W-:Y:S01]  /*cca0*/  IMAD.SHL.U32 R98, R98, 0x2, RZ ;  /* 0x0000000262627824 */ /* 0x000fe200078e00ff */
[----:B------:R-:W0:Y:S04]  /*ccb0*/  POPC R146, R97 ;  /* 0x0000006100927309 */ /* 0x000e280000000000 */
[----:B------:R-:W-:Y:S01]  /*ccc0*/  LOP3.LUT R98, R98, 0x1e, RZ, 0xc0, !PT ;  /* 0x0000001e62627812 */ /* 0x000fe200078ec0ff */
[----:B------:R-:W-:-:S03]  /*ccd0*/  HFMA2.MMA R148, R148, R113, -RZ ;  /* 0x0000007194947235 */ /* 0x000fc600001000ff */
[----:B------:R-:W-:Y:S02]  /*cce0*/  SHF.L.U32 R147, R164, R98, RZ ;  /* 0x00000062a4937219 */ /* 0x000fe400000006ff */
                                                                                                /* 0x000000908f627241 */
                                                                                                /* 0x000fc800000003ff */
[----:B------:R-:W1:Y:S01]  /*cd00*/  POPC R150, R98 ;  /* 0x0000006200967309 */ /* 0x000e620000000000 */
[----:B0-----:R-:W-:-:S04]  /*cd10*/  LOP3.LUT R146, R146, 0x1, RZ, 0xc0, !PT ;  /* 0x0000000192927812 */ /* 0x001fc800078ec0ff */
[----:B------:R-:W-:-:S04]  /*cd20*/  ISETP.NE.U32.AND P0, PT, R146, 0x1, PT ;  /* 0x000000019200780c */ /* 0x000fc80003f05070 */
[----:B------:R-:W-:-:S04]  /*cd30*/  SEL R146, R165, 0xa820a820, !P0 ;  /* 0xa820a820a5927807 */ /* 0x000fc80004000000 */
                                                                                                /* 0x4040009292927241 */
                                                                                                /* 0x000fe40000000061 */
                                                                                                /* 0x000000908f617242 */
                                                                                                /* 0x000fe400000017ff */
[----:B-1----:R-:W-:Y:S02]  /*cd60*/  LOP3.LUT R150, R150, 0x1, RZ, 0xc0, !PT ;  /* 0x0000000196967812 */ /* 0x002fe400078ec0ff */
[----:B------:R-:W-:Y:S02]  /*cd70*/  LOP3.LUT R146, R146, R147, RZ, 0xfc, !PT ;  /* 0x0000009392927212 */ /* 0x000fe400078efcff */
                                                                                                /* 0x000000908f937241 */
                                                                                                /* 0x000fe20000001061 */
[----:B------:R-:W-:Y:S01]  /*cd90*/  IMAD.SHL.U32 R97, R97, 0x2, RZ ;  /* 0x0000000261617824 */ /* 0x000fe200078e00ff */
[----:B------:R-:W-:-:S03]  /*cda0*/  ISETP.NE.U32.AND P0, PT, R150, 0x1, PT ;  /* 0x000000019600780c */ /* 0x000fc60003f05070 */
[----:B------:R-:W-:Y:S01]  /*cdb0*/  HMUL2 R147, R147, R113 ;  /* 0x0000007193937232 */ /* 0x000fe20000000000 */
[----:B------:R-:W-:Y:S02]  /*cdc0*/  SEL R150, R165, 0xa820a820, !P0 ;  /* 0xa820a820a5967807 */ /* 0x000fe40004000000 */
[----:B------:R-:W-:Y:S02]  /*cdd0*/  LOP3.LUT R97, R97, 0x1e, RZ, 0xc0, !PT ;  /* 0x0000001e61617812 */ /* 0x000fe400078ec0ff */
                                                                                                /* 0x4040009696967241 */
                                                                                                /* 0x000fe40000000062 */
[----:B------:R-:W-:Y:S02]  /*cdf0*/  HMNMX2 R98, |R147|, 65504, 65504, PT ;  /* 0x7bff7bff93627840 */ /* 0x000fe40003800200 */
[----:B------:R-:W-:Y:S02]  /*ce00*/  SHF.L.U32 R97, R164, R97, RZ ;  /* 0x00000061a4617219 */ /* 0x000fe400000006ff */
[----:B------:R-:W-:-:S02]  /*ce10*/  PLOP3.LUT P0, PT, PT, PT, UP1, 0x40, 0x0 ;  /* 0x000000000000781c */ /* 0x000fc40003f0e818 */
[----:B------:R-:W-:Y:S02]  /*ce20*/  LOP3.LUT R147, R150, R97, RZ, 0xfc, !PT ;  /* 0x0000006196937212 */ /* 0x000fe400078efcff */
[----:B------:R-:W-:-:S04]  /*ce30*/  LOP3.LUT R97, R98, 0x80008000, RZ, 0xfc, !PT ;  /* 0x8000800062617812 */ /* 0x000fc800078efcff */
                                                                                                /* 0x0000006162967241 */
                                                                                                /* 0x000fca0000000093 */
[----:B------:R-:W-:Y:S01]  /*ce50*/  HADD2 R143, R143, R150 ;  /* 0x000000968f8f7230 */ /* 0x000fe20000000000 */
                                                                                                /* 0x0000006162967241 */
                                                                                                /* 0x000fe40000008093 */
[----:B------:R-:W-:-:S03]  /*ce70*/  HMNMX2 R97, |R148|, 65504, 65504, PT ;  /* 0x7bff7bff94617840 */ /* 0x000fc60003800200 */
[----:B------:R-:W-:Y:S02]  /*ce80*/  HADD2 R150, R144.H0_H0, R150.H0_H0 ;  /* 0x2000009690967230 */ /* 0x000fe40000000800 */
[----:B------:R-:W-:-:S04]  /*ce90*/  LOP3.LUT R144, R97, 0x80008000, RZ, 0xfc, !PT ;  /* 0x8000800061907812 */ /* 0x000fc800078efcff */
                                                                                                /* 0x0000009061947241 */
                                                                                                /* 0x000fe40000000092 */
                                                                                                /* 0x0000009061907241 */
                                                                                                /* 0x000fe40000008092 */
        /* <DEDUP_REMOVED lines=23> */
                                                                                                /* 0x0000008f1e8e7241 */
                                                                                                /* 0x000fe4000000008e */
[----:B------:R-:W-:Y:S01]  /*d040*/  LDS R143, [R82+UR5] ;  /* 0x00000005528f7984 */ /* 0x000fe20008000800 */
                                                                                                /* 0x000000901f1f7241 */
                                                                                                /* 0x000fc40000000091 */
        /* <DEDUP_REMOVED lines=12> */
                                                                                                /* 0x000000958e1f7241 */
                                                                                                /* 0x000fe400000003ff */
                                                                                                /* 0x000000958e917242 */
                                                                                                /* 0x000fe400000017ff */
[----:B------:R-:W0:Y:S02]  /*d140*/  POPC R146, R31 ;  /* 0x0000001f00927309 */ /* 0x000e240000000000 */
                                                                                                /* 0x000000958e1e7241 */
                                                                                                /* 0x000fe20000001091 */
[----:B------:R-:W-:Y:S01]  /*d160*/  IMAD.SHL.U32 R145, R145, 0x2, RZ ;  /* 0x0000000291917824 */ /* 0x000fe200078e00ff */
[----:B------:R-:W-:-:S04]  /*d170*/  PRMT R149, R144, 0x7632, R149 ;  /* 0x0000763290957816 */ /* 0x000fc80000000095 */
[----:B------:R-:W-:Y:S01]  /*d180*/  LOP3.LUT R147, R145, 0x1e, RZ, 0xc0, !PT ;  /* 0x0000001e91937812 */ /* 0x000fe200078ec0ff */
[----:B------:R-:W-:Y:S01]  /*d190*/  HFMA2.MMA R30, R30, R113, -RZ ;  /* 0x000000711e1e7235 */ /* 0x000fe200001000ff */
                                                                                                /* 0x000000958f907241 */
                                                                                                /* 0x000fe400000003ff */
[----:B0-----:R-:W-:-:S07]  /*d1b0*/  LOP3.LUT R146, R146, 0x1, RZ, 0xc0, !PT ;  /* 0x0000000192927812 */ /* 0x001fce00078ec0ff */
[----:B------:R-:W-:Y:S02]  /*d1c0*/  HMNMX2 R30, |R30|, 65504, 65504, PT ;  /* 0x7bff7bff1e1e7840 */ /* 0x000fe40003800200 */
[----:B------:R-:W-:-:S04]  /*d1d0*/  ISETP.NE.U32.AND P0, PT, R146, 0x1, PT ;  /* 0x000000019200780c */ /* 0x000fc80003f05070 */
[----:B------:R-:W-:-:S04]  /*d1e0*/  SEL R146, R165, 0xa820a820, !P0 ;  /* 0xa820a820a5927807 */ /* 0x000fc80004000000 */
                                                                                                /* 0x4040009292917241 */
                                                                                                /* 0x000fe4000000001f */
[----:B------:R-:W-:Y:S02]  /*d200*/  SHF.L.U32 R146, R164, R147, RZ ;  /* 0x00000093a4927219 */ /* 0x000fe400000006ff */
[----:B------:R-:W0:Y:S01]  /*d210*/  POPC R147, R144 ;  /* 0x0000009000937309 */ /* 0x000e220000000000 */
                                                                                                /* 0x000000958f1f7242 */
                                                                                                /* 0x000fe400000017ff */
[----:B------:R-:W-:Y:S02]  /*d230*/  LOP3.LUT R145, R145, R146, RZ, 0xfc, !PT ;  /* 0x0000009291917212 */ /* 0x000fe400078efcff */
                                                                                                /* 0x000000958f927241 */
                                                                                                /* 0x000fe2000000101f */
        /* <DEDUP_REMOVED lines=9> */
                                                                                                /* 0x4040009393937241 */
                                                                                                /* 0x000fe40000000090 */
[----:B------:R-:W-:Y:S02]  /*d2f0*/  LOP3.LUT R144, R31, 0x80008000, RZ, 0xfc, !PT ;  /* 0x800080001f907812 */ /* 0x000fe400078efcff */
[----:B------:R-:W-:-:S04]  /*d300*/  LOP3.LUT R146, R147, R148, RZ, 0xfc, !PT ;  /* 0x0000009493927212 */ /* 0x000fc800078efcff */
                                                                                                /* 0x000000901f907241 */
                                                                                                /* 0x000fca0000000092 */
[----:B------:R-:W-:Y:S01]  /*d320*/  HADD2 R143, R143, R144 ;  /* 0x000000908f8f7230 */ /* 0x000fe20000000000 */
[----:B------:R-:W-:-:S04]  /*d330*/  LOP3.LUT R144, R30, 0x80008000, RZ, 0xfc, !PT ;  /* 0x800080001e907812 */ /* 0x000fc800078efcff */
                                                                                                /* 0x000000901e937241 */
                                                                                                /* 0x000fe40000000091 */
        /* <DEDUP_REMOVED lines=18> */
[----:B------:R-:W-:Y:S01]  /*d470*/  HFMA2 R145, -R145, UR7.H0_H0, R50.H0_H0 ;  /* 0x2000000791917c31 */ /* 0x000fe20008040132 */
[----:B--2---:R-:W-:Y:S02]  /*d480*/  LOP3.LUT R82, R151, 0xffff, RZ, 0xc0, !PT ;  /* 0x0000ffff97527812 */ /* 0x004fe400078ec0ff */
[----:B------:R-:W-:Y:S02]  /*d490*/  SHF.R.U32.HI R147, RZ, 0x10, R151 ;  /* 0x00000010ff937819 */ /* 0x000fe40000011697 */
                                                                                                /* 0x0000009263907241 */
                                                                                                /* 0x000fe40000000052 */
                                                                                                /* 0x0000009263927241 */
                                                                                                /* 0x000fe40000008052 */
[----:B------:R-:W0:Y:S01]  /*d4c0*/  LDC.64 R82, c[0x0][0x650] ;  /* 0x00019400ff527b82 */ /* 0x000e220000000a00 */
                                                                                                /* 0x00000094208f7241 */
                                                                                                /* 0x000fc40000000093 */
                                                                                                /* 0x0000009420937241 */
                                                                                                /* 0x000fe40000008093 */
[----:B-1----:R-:W-:-:S03]  /*d4f0*/  HSET2.BF.GE.AND R32, R47.H0_H0, R142, PT ;  /* 0x0000008e2f207233 */ /* 0x002fc60003806880 */
[----:B------:R-:W1:Y:S02]  /*d500*/  LDC R99, c[0x0][0x65c] ;  /* 0x00019700ff637b82 */ /* 0x000e640000000800 */
[----:B------:R-:W-:Y:S02]  /*d510*/  HFMA2 R32, -R32, UR7.H0_H0, R50.H0_H0 ;  /* 0x2000000720207c31 */ /* 0x000fe40008040132 */
[C---:B0-----:R-:W-:Y:S02]  /*d520*/  IDP.2A.LO.S16.S8 R82, R145.reuse, UR8, R82 ;  /* 0x0000000891527c26 */ /* 0x041fe40008001652 */
[----:B------:R-:W-:Y:S02]  /*d530*/  IDP.2A.HI.S16.S8 R145, R145, UR9, R83 ;  /* 0x0000000991917c26 */ /* 0x000fe40008003653 */
[----:B---3--:R-:W-:-:S03]  /*d540*/  IDP.2A.HI.S16.S8 R83, R32, UR9, R150 ;  /* 0x0000000920537c26 */ /* 0x008fc60008003696 */
[----:B------:R-:W-:Y:S01]  /*d550*/  LDS R148, [R145+UR5] ;  /* 0x0000000591947984 */ /* 0x000fe20008000800 */
[----:B-1----:R-:W-:-:S03]  /*d560*/  IDP.2A.LO.S16.S8 R142, R32, UR8, R99 ;  /* 0x00000008208e7c26 */ /* 0x002fc60008001663 */
[----:B------:R-:W0:Y:S04]  /*d570*/  LDS R99, [R82+UR5] ;  /* 0x0000000552637984 */ /* 0x000e280008000800 */
[----:B------:R-:W-:Y:S04]  /*d580*/  LDS R32, [R142+UR5] ;  /* 0x000000058e207984 */ /* 0x000fe80008000800 */
[----:B------:R-:W1:Y:S01]  /*d590*/  LDS R150, [R83+UR5] ;  /* 0x0000000553967984 */ /* 0x000e620008000800 */
[C-C-:B0-----:R-:W-:Y:S02]  /*d5a0*/  PRMT R151, R99.reuse, 0x5410, R148.reuse ;  /* 0x0000541063977816 */ /* 0x141fe40000000094 */
        /* <DEDUP_REMOVED lines=9> */
                                                                                                /* 0x0000009290947241 */
                                                                                                /* 0x000fe400000003ff */
                                                                                                /* 0x000000938f987241 */
                                                                                                /* 0x000fe400000003ff */
[----:B-1----:R-:W-:-:S05]  /*d660*/  HSET2.BF.GE.AND R150, R47.H0_H0, R150, PT ;  /* 0x000000962f967233 */ /* 0x002fca0003806880 */
[----:B------:R-:W-:-:S05]  /*d670*/  HFMA2 R150, -R150, UR7.H0_H0, R50.H0_H0 ;  /* 0x2000000796967c31 */ /* 0x000fca0008040132 */
[----:B0-----:R-:W-:-:S06]  /*d680*/  IDP.2A.LO.S16.S8 R150, R150, UR8, R151 ;  /* 0x0000000896967c26 */ /* 0x001fcc0008001697 */
[----:B------:R-:W0:Y:S02]  /*d690*/  LDS R150, [R150+UR5] ;  /* 0x0000000596967984 */ /* 0x000e240008000800 */
[C-C-:B0-----:R-:W-:Y:S02]  /*d6a0*/  PRMT R99, R150.reuse, 0x7610, R149.reuse ;  /* 0x0000761096637816 */ /* 0x141fe40000000095 */
[----:B------:R-:W-:Y:S02]  /*d6b0*/  PRMT R149, R150, 0x7632, R149 ;  /* 0x0000763296957816 */ /* 0x000fe40000000095 */
                                                                                                /* 0x000000ff63207241 */
                                                                                                /* 0x000fe400000003ff */
                                                                                                /* 0x000000938f967242 */
                                                                                                /* 0x000fc6000000179b */
[----:B------:R-:W-:Y:S01]  /*d6e0*/  IMAD R32, R32, 0x10, R148 ;  /* 0x0000001020207824 */ /* 0x000fe200078e0294 */
                                                                                                /* 0x0000009290947242 */
                                                                                                /* 0x000fc8000000179b */
                                                                                                /* 0x0000009290977241 */
                                                                                                /* 0x000fc80000001094 */
                                                                                                /* 0x0000006397497242 */
                                                                                                /* 0x000fc80000001749 */
                                                                                                /* 0x0000006397637241 */
                                                                                                /* 0x000fe40000001049 */
                                                                                                /* 0x000000ff95977241 */
                                                                                                /* 0x000fe400000003ff */
                                                                                                /* 0x200000ff94947241 */
                                                                                                /* 0x000fe40000001049 */
[----:B------:R-:W-:Y:S01]  /*d750*/  HFMA2.MMA R99, R99, R113, -RZ ;  /* 0x0000007163637235 */ /* 0x000fe200001000ff */
[----:B------:R-:W-:Y:S01]  /*d760*/  IMAD R151, R151, 0x10, R152 ;  /* 0x0000001097977824 */ /* 0x000fe200078e0298 */
                                                                                                /* 0x000000938f987241 */
                                                                                                /* 0x000fe20000001096 */
[----:B------:R-:W-:Y:S02]  /*d780*/  IMAD.SHL.U32 R148, R148, 0x2, RZ ;  /* 0x0000000294947824 */ /* 0x000fe400078e00ff */
[----:B------:R-:W0:Y:S01]  /*d790*/  POPC R153, R151 ;  /* 0x0000009700997309 */ /* 0x000e220000000000 */
                                                                                                /* 0x00000095984a7242 */
                                                                                                /* 0x000fc4000000174a */
[----:B------:R-:W-:Y:S02]  /*d7b0*/  LOP3.LUT R148, R148, 0x1e, RZ, 0xc0, !PT ;  /* 0x0000001e94947812 */ /* 0x000fe400078ec0ff */
                                                                                                /* 0x200000ff96967241 */
                                                                                                /* 0x000fe4000000104a */
                                                                                                /* 0x0000009598987241 */
                                                                                                /* 0x000fe4000000104a */
        /* <DEDUP_REMOVED lines=9> */
                                                                                                /* 0x4040009999977241 */
                                                                                                /* 0x000fe40000000097 */
[----:B------:R-:W0:Y:S02]  /*d880*/  POPC R153, R32 ;  /* 0x0000002000997309 */ /* 0x000e240000000000 */
[----:B------:R-:W-:Y:S02]  /*d890*/  LOP3.LUT R150, R150, R151, RZ, 0xfc, !PT ;  /* 0x0000009796967212 */ /* 0x000fe400078efcff */
[----:B0-----:R-:W-:-:S04]  /*d8a0*/  LOP3.LUT R153, R153, 0x1, RZ, 0xc0, !PT ;  /* 0x0000000199997812 */ /* 0x001fc800078ec0ff */
[----:B------:R-:W-:-:S04]  /*d8b0*/  ISETP.NE.U32.AND P0, PT, R153, 0x1, PT ;  /* 0x000000019900780c */ /* 0x000fc80003f05070 */
[----:B------:R-:W-:Y:S02]  /*d8c0*/  SEL R151, R165, 0xa820a820, !P0 ;  /* 0xa820a820a5977807 */ /* 0x000fe40004000000 */
[----:B------:R-:W-:Y:S02]  /*d8d0*/  PLOP3.LUT P0, PT, PT, PT, UP1, 0x40, 0x0 ;  /* 0x000000000000781c */ /* 0x000fe40003f0e818 */
                                                                                                /* 0x4040009797977241 */
                                                                                                /* 0x000fe40000000020 */
[----:B------:R-:W-:Y:S02]  /*d8f0*/  HMNMX2 R32, |R152|, 65504, 65504, PT ;  /* 0x7bff7bff98207840 */ /* 0x000fe40003800200 */
[----:B------:R-:W-:-:S03]  /*d900*/  LOP3.LUT R148, R148, R151, RZ, 0xfc, !PT ;  /* 0x0000009794947212 */ /* 0x000fc600078efcff */
[----:B------:R-:W-:Y:S02]  /*d910*/  LOP3.LUT R152, R32, 0x80008000, RZ, 0xfc, !PT ;  /* 0x8000800020987812 */ /* 0x000fe400078efcff */
[----:B------:R-:W-:Y:S02]  /*d920*/  LOP3.LUT R153, R148, 0xffff, RZ, 0xc0, !PT ;  /* 0x0000ffff94997812 */ /* 0x000fe400078ec0ff */
                                                                                                /* 0x0000009820977241 */
                                                                                                /* 0x000fe40000000096 */
                                                                                                /* 0x0000009820987241 */
                                                                                                /* 0x000fc60000008096 */
[----:B------:R-:W-:Y:S01]  /*d950*/  HADD2 R143, R143, R151 ;  /* 0x000000978f8f7230 */ /* 0x000fe20000000000 */
[----:B------:R-:W-:Y:S02]  /*d960*/  LOP3.LUT R151, R99, 0x80008000, RZ, 0xfc, !PT ;  /* 0x8000800063977812 */ /* 0x000fe400078efcff */
[----:B------:R-:W-:Y:S02]  /*d970*/  HFMA2.MMA R147, R147, 1, 1, R152 ;  /* 0x3c003c0093937835 */ /* 0x000fe40000000098 */
                                                                                                /* 0x0000009763987241 */
                                                                                                /* 0x000fe40000000094 */
                                                                                                /* 0x0000009763977241 */
                                                                                                /* 0x000fc60000008094 */
[----:B------:R-:W-:-:S03]  /*d9a0*/  HADD2 R144, R144, R152 ;  /* 0x0000009890907230 */ /* 0x000fc60000000000 */
[----:B------:R-:W-:Y:S02]  /*d9b0*/  HFMA2.MMA R146, R146, 1, 1, R151 ;  /* 0x3c003c0092927835 */ /* 0x000fe40000000097 */
[C-C-:B------:R-:W-:Y:S02]  /*d9c0*/  PRMT R151, R144.reuse, 0x5410, R143.reuse ;  /* 0x0000541090977816 */ /* 0x140fe4000000008f */
[----:B------:R-:W-:-:S03]  /*d9d0*/  PRMT R143, R144, 0x7632, R143 ;  /* 0x00007632908f7816 */ /* 0x000fc6000000008f */
[----:B------:R0:W-:Y:S04]  /*d9e0*/  STS [R82+UR5], R151 ;  /* 0x0000009752007988 */ /* 0x0001e80008000805 */
[----:B------:R1:W-:Y:S01]  /*d9f0*/  STS [R145+UR5], R143 ;  /* 0x0000008f91007988 */ /* 0x0003e20008000805 */
[----:B0-----:R-:W-:Y:S02]  /*da00*/  PRMT R82, R150, 0x1054, R153 ;  /* 0x0000105496527816 */ /* 0x001fe40000000099 */
[----:B-1----:R-:W-:-:S03]  /*da10*/  PRMT R143, R146, 0x5410, R147 ;  /* 0x00005410928f7816 */ /* 0x002fc60000000093 */
[----:B------:R0:W-:Y:S01]  /*da20*/  STL [R1+0x8], R82 ;  /* 0x0000085201007387 */ /* 0x0001e20000100800 */
[----:B------:R-:W-:-:S03]  /*da30*/  PRMT R147, R146, 0x7632, R147 ;  /* 0x0000763292937816 */ /* 0x000fc60000000093 */
[----:B------:R0:W-:Y:S04]  /*da40*/  STS [R142+UR5], R143 ;  /* 0x0000008f8e007988 */ /* 0x0001e80008000805 */
[----:B------:R0:W-:Y:S01]  /*da50*/  STS [R83+UR5], R147 ;  /* 0x0000009353007988 */ /* 0x0001e20008000805 */
[----:B------:R-:W-:Y:S05]  /*da60*/  @P0 BRA `(.L_x_76) ;  /* 0x0000003800840947 */ /* 0x000fea0003800000 */
[----:B------:R-:W2:Y:S01]  /*da70*/  LDL.LU R154, [R1+0x30] ;  /* 0x00003000019a7983 */ /* 0x000ea20000300800 */
[----:B------:R-:W1:Y:S01]  /*da80*/  LDC R145, c[0x0][0x670] ;  /* 0x00019c00ff917b82 */ /* 0x000e620000000800 */
[----:B0-----:R-:W-:Y:S01]  /*da90*/  LOP3.LUT R142, R33, 0x80008000, RZ, 0xfc, !PT ;  /* 0x80008000218e7812 */ /* 0x001fe200078efcff */
[----:B------:R-:W-:Y:S01]  /*daa0*/  UISETP.NE.AND UP1, UPT, UR6, 0x20, UPT ;  /* 0x000000200600788c */ /* 0x000fe2000bf25270 */
[----:B------:R-:W-:-:S05]  /*dab0*/  LOP3.LUT R143, R34, 0x80008000, RZ, 0xfc, !PT ;  /* 0x80008000228f7812 */ /* 0x000fca00078efcff */
[----:B------:R-:W0:Y:S08]  /*dac0*/  LDC R146, c[0x0][0x67c] ;  /* 0x00019f00ff927b82 */ /* 0x000e300000000800 */
[----:B------:R-:W3:Y:S01]  /*dad0*/  LDC R83, c[0x0][0x674] ;  /* 0x00019d00ff537b82 */ /* 0x000ee20000000800 */
[----:B--2---:R-:W-:Y:S02]  /*dae0*/  LOP3.LUT R82, R154, 0xffff, RZ, 0xc0, !PT ;  /* 0x0000ffff9a527812 */ /* 0x004fe400078ec0ff */
[----:B------:R-:W-:-:S02]  /*daf0*/  SHF.R.U32.HI R144, RZ, 0x10, R154 ;  /* 0x00000010ff907819 */ /* 0x000fc4000001169a */
                                                                                                /* 0x0000008e218e7241 */
                                                                                                /* 0x000fc60000000052 */
[----:B------:R-:W2:Y:S01]  /*db10*/  LDC R82, c[0x0][0x678] ;  /* 0x00019e00ff527b82 */ /* 0x000ea20000000800 */
                                                                                                /* 0x0000008f228f7241 */
                                                                                                /* 0x000fe40000000090 */
[C---:B-1----:R-:W-:Y:S02]  /*db30*/  HSET2.BF.GE.AND R34, R47.reuse.H0_H0, R145, PT ;  /* 0x000000912f227233 */ /* 0x042fe40003806880 */
[----:B0-----:R-:W-:-:S03]  /*db40*/  HSET2.BF.GE.AND R144, R47.H0_H0, R146, PT ;  /* 0x000000922f907233 */ /* 0x001fc60003806880 */
[----:B------:R-:W0:Y:S01]  /*db50*/  LDC R33, c[0x0][0x680] ;  /* 0x0001a000ff217b82 */ /* 0x000e220000000800 */
[--C-:B------:R-:W-:Y:S02]  /*db60*/  HFMA2 R34, -R34, UR7.H0_H0, R50.reuse.H0_H0 ;  /* 0x2000000722227c31 */ /* 0x100fe40008040132 */
[----:B------:R-:W-:-:S03]  /*db70*/  HFMA2 R144, -R144, UR7.H0_H0, R50.H0_H0 ;  /* 0x2000000790907c31 */ /* 0x000fc60008040132 */
[C---:B---3--:R-:W-:Y:S02]  /*db80*/  IDP.2A.LO.S16.S8 R83, R34.reuse, UR8, R83 ;  /* 0x0000000822537c26 */ /* 0x048fe40008001653 */
[----:B--2---:R-:W-:Y:S02]  /*db90*/  IDP.2A.HI.S16.S8 R82, R34, UR9, R82 ;  /* 0x0000000922527c26 */ /* 0x004fe40008003652 */
[----:B0-----:R-:W-:Y:S02]  /*dba0*/  IDP.2A.LO.S16.S8 R34, R144, UR8, R33 ;  /* 0x0000000890227c26 */ /* 0x001fe40008001621 */
[----:B------:R-:W-:Y:S04]  /*dbb0*/  LDS R33, [R83+UR5] ;  /* 0x0000000553217984 */ /* 0x000fe80008000800 */
[----:B------:R-:W0:Y:S04]  /*dbc0*/  LDS R144, [R82+UR5] ;  /* 0x0000000552907984 */ /* 0x000e280008000800 */
[----:B------:R-:W1:Y:S01]  /*dbd0*/  LDS R34, [R34+UR5] ;  /* 0x0000000522227984 */ /* 0x000e620008000800 */
[----:B0-----:R-:W-:-:S02]  /*dbe0*/  PRMT R145, R33, 0x5410, R144 ;  /* 0x0000541021917816 */ /* 0x001fc40000000090 */
[----:B------:R-:W-:Y:S02]  /*dbf0*/  PRMT R144, R33, 0x7632, R144 ;  /* 0x0000763221907816 */ /* 0x000fe40000000090 */
[----:B-1----:R-:W-:Y:S01]  /*dc00*/  PRMT R149, R34, 0x7610, R149 ;  /* 0x0000761022957816 */ /* 0x002fe20000000095 */
[----:B------:R-:W-:-:S03]  /*dc10*/  HADD2 R142, R145, -R142 ;  /* 0x8000008e918e7230 */ /* 0x000fc60000000000 */
[----:B------:R-:W-:Y:S02]  /*dc20*/  HFMA2.MMA R143, R144, 1, 1, -R143 ;  /* 0x3c003c00908f7835 */ /* 0x000fe4000010008f */
                                                                                                /* 0x000000958e217241 */
                                                                                                /* 0x000fe400000003ff */
                                                                                                /* 0x000000958e917242 */
                                                                                                /* 0x000fe400000017ff */
[----:B------:R-:W0:Y:S02]  /*dc50*/  POPC R144, R33 ;  /* 0x0000002100907309 */ /* 0x000e240000000000 */
[----:B0-----:R-:W-:-:S04]  /*dc60*/  LOP3.LUT R144, R144, 0x1, RZ, 0xc0, !PT ;  /* 0x0000000190907812 */ /* 0x001fc800078ec0ff */
[----:B------:R-:W-:Y:S02]  /*dc70*/  ISETP.NE.U32.AND P0, PT, R144, 0x1, PT ;  /* 0x000000019000780c */ /* 0x000fe40003f05070 */
                                                                                                /* 0x000000958e907241 */
                                                                                                /* 0x000fe20000001091 */
[----:B------:R-:W-:Y:S01]  /*dc90*/  IMAD.SHL.U32 R145, R145, 0x2, RZ ;  /* 0x0000000291917824 */ /* 0x000fe200078e00ff */
[----:B------:R-:W-:Y:S02]  /*dca0*/  SEL R146, R165, 0xa820a820, !P0 ;  /* 0xa820a820a5927807 */ /* 0x000fe40004000000 */
[----:B------:R-:W-:Y:S02]  /*dcb0*/  PRMT R149, R34, 0x7632, R149 ;  /* 0x0000763222957816 */ /* 0x000fe40000000095 */
[----:B------:R-:W-:Y:S02]  /*dcc0*/  LOP3.LUT R145, R145, 0x1e, RZ, 0xc0, !PT ;  /* 0x0000001e91917812 */ /* 0x000fe400078ec0ff */
                                                                                                /* 0x4040009292927241 */
                                                                                                /* 0x000fc40000000021 */
[----:B------:R-:W-:Y:S02]  /*dce0*/  SHF.L.U32 R145, R164, R145, RZ ;  /* 0x00000091a4917219 */ /* 0x000fe400000006ff */
                                                                                                /* 0x000000958f217241 */
                                                                                                /* 0x000fe400000003ff */
[----:B------:R-:W-:Y:S02]  /*dd00*/  LOP3.LUT R146, R146, R145, RZ, 0xfc, !PT ;  /* 0x0000009192927212 */ /* 0x000fe400078efcff */
[----:B------:R-:W0:Y:S01]  /*dd10*/  POPC R145, R33 ;  /* 0x0000002100917309 */ /* 0x000e220000000000 */
                                                                                                /* 0x000000958f227242 */
                                                                                                /* 0x000fc800000017ff */
                                                                                                /* 0x000000958f947241 */
                                                                                                /* 0x000fe20000001022 */
[----:B------:R-:W-:-:S05]  /*dd40*/  IMAD.SHL.U32 R34, R34, 0x2, RZ ;  /* 0x0000000222227824 */ /* 0x000fca00078e00ff */
[----:B------:R-:W-:Y:S01]  /*dd50*/  LOP3.LUT R147, R34, 0x1e, RZ, 0xc0, !PT ;  /* 0x0000001e22937812 */ /* 0x000fe200078ec0ff */
[----:B------:R-:W-:Y:S01]  /*dd60*/  HMUL2 R34, R148, R113 ;  /* 0x0000007194227232 */ /* 0x000fe20000000000 */
[----:B0-----:R-:W-:-:S04]  /*dd70*/  LOP3.LUT R145, R145, 0x1, RZ, 0xc0, !PT ;  /* 0x0000000191917812 */ /* 0x001fc800078ec0ff */
[----:B------:R-:W-:Y:S02]  /*dd80*/  HMNMX2 R34, |R34|, 65504, 65504, PT ;  /* 0x7bff7bff22227840 */ /* 0x000fe40003800200 */
[----:B------:R-:W-:-:S04]  /*dd90*/  ISETP.NE.U32.AND P0, PT, R145, 0x1, PT ;  /* 0x000000019100780c */ /* 0x000fc80003f05070 */
[----:B------:R-:W-:Y:S02]  /*dda0*/  SEL R148, R165, 0xa820a820, !P0 ;  /* 0xa820a820a5947807 */ /* 0x000fe40004000000 */
[----:B------:R-:W-:Y:S02]  /*ddb0*/  PLOP3.LUT P0, PT, PT, PT, UP1, 0x40, 0x0 ;  /* 0x000000000000781c */ /* 0x000fe40003f0e818 */
                                                                                                /* 0x4040009494917241 */
                                                                                                /* 0x000fe20000000021 */
[----:B------:R-:W-:Y:S01]  /*ddd0*/  HFMA2.MMA R33, R144, R113, -RZ ;  /* 0x0000007190217235 */ /* 0x000fe200001000ff */
[----:B------:R-:W-:Y:S02]  /*dde0*/  SHF.L.U32 R148, R164, R147, RZ ;  /* 0x00000093a4947219 */ /* 0x000fe400000006ff */
[----:B------:R-:W-:Y:S02]  /*ddf0*/  LOP3.LUT R144, R34, 0x80008000, RZ, 0xfc, !PT ;  /* 0x8000800022907812 */ /* 0x000fe400078efcff */
[----:B------:R-:W-:-:S04]  /*de00*/  LOP3.LUT R145, R145, R148, RZ, 0xfc, !PT ;  /* 0x0000009491917212 */ /* 0x000fc800078efcff */
                                                                                                /* 0x0000009022907241 */
                                                                                                /* 0x000fe40000000091 */
[----:B------:R-:W-:-:S03]  /*de20*/  HMNMX2 R33, |R33|, 65504, 65504, PT ;  /* 0x7bff7bff21217840 */ /* 0x000fc60003800200 */
[----:B------:R-:W-:Y:S02]  /*de30*/  HADD2 R144, R143, R144 ;  /* 0x000000908f907230 */ /* 0x000fe40000000000 */
[----:B------:R-:W-:-:S04]  /*de40*/  LOP3.LUT R143, R33, 0x80008000, RZ, 0xfc, !PT ;  /* 0x80008000218f7812 */ /* 0x000fc800078efcff */
                                                                                                /* 0x0000008f218f7241 */
                                                                                                /* 0x000fe40000000092 */
        /* <DEDUP_REMOVED lines=22> */
[----:B0-----:R-:W-:Y:S02]  /*dfc0*/  PRMT R147, R83, 0x5410, R142 ;  /* 0x0000541053937816 */ /* 0x001fe4000000008e */
[----:B--2---:R-:W-:Y:S02]  /*dfd0*/  SHF.R.U32.HI R144, RZ, 0x10, R151 ;  /* 0x00000010ff907819 */ /* 0x004fe40000011697 */
[----:B------:R-:W-:-:S02]  /*dfe0*/  LOP3.LUT R146, R151, 0xffff, RZ, 0xc0, !PT ;  /* 0x0000ffff97927812 */ /* 0x000fc400078ec0ff */
                                                                                                /* 0x00000091248f7241 */
                                                                                                /* 0x000fe40000000090 */
                                                                                                /* 0x0000009124247241 */
                                                                                                /* 0x000fe40000008090 */
[----:B------:R-:W-:-:S04]  /*e010*/  LOP3.LUT R144, R35, 0x80008000, RZ, 0xfc, !PT ;  /* 0x8000800023907812 */ /* 0x000fc800078efcff */
                                                                                                /* 0x0000009023917241 */
                                                                                                /* 0x000fe40000000092 */
                                                                                                /* 0x0000009023907241 */
                                                                                                /* 0x000fe40000008092 */
[----:B------:R-:W0:Y:S02]  /*e040*/  LDC R35, c[0x0][0x688] ;  /* 0x0001a200ff237b82 */ /* 0x000e240000000800 */
[----:B------:R-:W-:Y:S02]  /*e050*/  PRMT R146, R144, 0x5410, RZ ;  /* 0x0000541090927816 */ /* 0x000fe400000000ff */
[----:B------:R-:W-:-:S03]  /*e060*/  PRMT R144, R83, 0x7632, R142 ;  /* 0x0000763253907816 */ /* 0x000fc6000000008e */
[----:B------:R-:W-:Y:S01]  /*e070*/  HADD2 R146, R147, -R146 ;  /* 0x8000009293927230 */ /* 0x000fe20000000000 */
[----:B------:R-:W1:Y:S08]  /*e080*/  LDC R83, c[0x0][0x690] ;  /* 0x0001a400ff537b82 */ /* 0x000e700000000800 */
[----:B------:R-:W2:Y:S01]  /*e090*/  LDC R147, c[0x0][0x68c] ;  /* 0x0001a300ff937b82 */ /* 0x000ea20000000800 */
[----:B0-----:R-:W-:-:S05]  /*e0a0*/  HSET2.BF.GE.AND R35, R47.H0_H0, R35, PT ;  /* 0x000000232f237233 */ /* 0x001fca0003806880 */
[----:B------:R-:W-:Y:S01]  /*e0b0*/  HFMA2 R148, -R35, UR7.H0_H0, R50.H0_H0 ;  /* 0x2000000723947c31 */ /* 0x000fe20008040132 */
[----:B------:R-:W-:-:S04]  /*e0c0*/  PRMT R35, R36, 0x5410, RZ ;  /* 0x0000541024237816 */ /* 0x000fc800000000ff */
[----:B-1----:R-:W-:Y:S02]  /*e0d0*/  IDP.2A.HI.S16.S8 R83, R148, UR9, R83 ;  /* 0x0000000994537c26 */ /* 0x002fe40008003653 */
[----:B------:R-:W-:-:S03]  /*e0e0*/  HFMA2.MMA R144, R144, 1, 1, -R35 ;  /* 0x3c003c0090907835 */ /* 0x000fc60000100023 */
[----:B------:R-:W-:Y:S01]  /*e0f0*/  LDS R36, [R83+UR5] ;  /* 0x0000000553247984 */ /* 0x000fe20008000800 */
[----:B--2---:R-:W-:-:S05]  /*e100*/  IDP.2A.LO.S16.S8 R142, R148, UR8, R147 ;  /* 0x00000008948e7c26 */ /* 0x004fca0008001693 */
[----:B------:R-:W0:Y:S02]  /*e110*/  LDS R35, [R142+UR5] ;  /* 0x000000058e237984 */ /* 0x000e240008000800 */
[C-C-:B0-----:R-:W-:Y:S02]  /*e120*/  PRMT R148, R35.reuse, 0x5410, R36.reuse ;  /* 0x0000541023947816 */ /* 0x141fe40000000024 */
[----:B------:R-:W-:-:S03]  /*e130*/  PRMT R36, R35, 0x7632, R36 ;  /* 0x0000763223247816 */ /* 0x000fc60000000024 */
[----:B------:R-:W-:-:S03]  /*e140*/  HADD2 R145, R148, -R145 ;  /* 0x8000009194917230 */ /* 0x000fc60000000000 */
[----:B------:R-:W-:Y:S02]  /*e150*/  HFMA2.MMA R143, R36, 1, 1, -R143 ;  /* 0x3c003c00248f7835 */ /* 0x000fe4000010008f */
                                                                                                /* 0x0000009291237241 */
                                                                                                /* 0x000fe400000003ff */
                                                                                                /* 0x0000009291247242 */
                                                                                                /* 0x000fe400000017ff */
[----:B------:R-:W0:Y:S02]  /*e180*/  POPC R147, R35 ;  /* 0x0000002300937309 */ /* 0x000e240000000000 */
                                                                                                /* 0x0000009291967241 */
                                                                                                /* 0x000fe20000001024 */
[----:B------:R-:W-:-:S05]  /*e1a0*/  IMAD.SHL.U32 R36, R36, 0x2, RZ ;  /* 0x0000000224247824 */ /* 0x000fca00078e00ff */
[----:B------:R-:W-:Y:S01]  /*e1b0*/  LOP3.LUT R148, R36, 0x1e, RZ, 0xc0, !PT ;  /* 0x0000001e24947812 */ /* 0x000fe200078ec0ff */
[----:B------:R-:W-:-:S03]  /*e1c0*/  HFMA2.MMA R150, R150, R113, -RZ ;  /* 0x0000007196967235 */ /* 0x000fc600001000ff */
[----:B------:R-:W-:Y:S02]  /*e1d0*/  SHF.L.U32 R148, R164, R148, RZ ;  /* 0x00000094a4947219 */ /* 0x000fe400000006ff */
[----:B0-----:R-:W-:-:S04]  /*e1e0*/  LOP3.LUT R147, R147, 0x1, RZ, 0xc0, !PT ;  /* 0x0000000193937812 */ /* 0x001fc800078ec0ff */
[----:B------:R-:W-:-:S04]  /*e1f0*/  ISETP.NE.U32.AND P0, PT, R147, 0x1, PT ;  /* 0x000000019300780c */ /* 0x000fc80003f05070 */
[----:B------:R-:W-:-:S04]  /*e200*/  SEL R36, R165, 0xa820a820, !P0 ;  /* 0xa820a820a5247807 */ /* 0x000fc80004000000 */
                                                                                                /* 0x4040002424937241 */
                                                                                                /* 0x000fe40000000023 */
                                                                                                /* 0x000000908f247241 */
                                                                                                /* 0x000fe400000003ff */
                                                                                                /* 0x000000908f237242 */
                                                                                                /* 0x000fe400000017ff */
[----:B------:R-:W0:Y:S01]  /*e240*/  POPC R151, R36 ;  /* 0x0000002400977309 */ /* 0x000e220000000000 */
[----:B------:R-:W-:Y:S02]  /*e250*/  LOP3.LUT R147, R147, R148, RZ, 0xfc, !PT ;  /* 0x0000009493937212 */ /* 0x000fe400078efcff */
                                                                                                /* 0x000000908f947241 */
                                                                                                /* 0x000fe20000001023 */
[----:B------:R-:W-:-:S04]  /*e270*/  IMAD.SHL.U32 R35, R35, 0x2, RZ ;  /* 0x0000000223237824 */ /* 0x000fc800078e00ff */
[----:B------:R-:W-:Y:S01]  /*e280*/  HMUL2 R148, R148, R113 ;  /* 0x0000007194947232 */ /* 0x000fe20000000000 */
[----:B------:R-:W-:Y:S02]  /*e290*/  LOP3.LUT R35, R35, 0x1e, RZ, 0xc0, !PT ;  /* 0x0000001e23237812 */ /* 0x000fe400078ec0ff */
[----:B0-----:R-:W-:-:S04]  /*e2a0*/  LOP3.LUT R151, R151, 0x1, RZ, 0xc0, !PT ;  /* 0x0000000197977812 */ /* 0x001fc800078ec0ff */
[----:B------:R-:W-:-:S04]  /*e2b0*/  ISETP.NE.U32.AND P0, PT, R151, 0x1, PT ;  /* 0x000000019700780c */ /* 0x000fc80003f05070 */
[----:B------:R-:W-:Y:S02]  /*e2c0*/  SEL R151, R165, 0xa820a820, !P0 ;  /* 0xa820a820a5977807 */ /* 0x000fe40004000000 */
[----:B------:R-:W-:Y:S02]  /*e2d0*/  PLOP3.LUT P0, PT, PT, PT, UP1, 0x40, 0x0 ;  /* 0x000000000000781c */ /* 0x000fe40003f0e818 */
                                                                                                /* 0x4040009797977241 */
                                                                                                /* 0x000fe40000000024 */
[----:B------:R-:W-:Y:S02]  /*e2f0*/  HMNMX2 R36, |R148|, 65504, 65504, PT ;  /* 0x7bff7bff94247840 */ /* 0x000fe40003800200 */
[----:B------:R-:W-:-:S03]  /*e300*/  SHF.L.U32 R148, R164, R35, RZ ;  /* 0x00000023a4947219 */ /* 0x000fc600000006ff */
[----:B------:R-:W-:Y:S02]  /*e310*/  LOP3.LUT R35, R36, 0x80008000, RZ, 0xfc, !PT ;  /* 0x8000800024237812 */ /* 0x000fe400078efcff */
[----:B------:R-:W-:-:S04]  /*e320*/  LOP3.LUT R148, R151, R148, RZ, 0xfc, !PT ;  /* 0x0000009497947212 */ /* 0x000fc800078efcff */
                                                                                                /* 0x0000002324977241 */
                                                                                                /* 0x000fca0000000094 */
[----:B------:R-:W-:Y:S01]  /*e340*/  HADD2 R143, R143, R151 ;  /* 0x000000978f8f7230 */ /* 0x000fe20000000000 */
                                                                                                /* 0x0000002324977241 */
                                                                                                /* 0x000fe40000008094 */
[----:B------:R-:W-:-:S03]  /*e360*/  HMNMX2 R35, |R150|, 65504, 65504, PT ;  /* 0x7bff7bff96237840 */ /* 0x000fc60003800200 */
[----:B------:R-:W-:Y:S02]  /*e370*/  HADD2 R151, R144.H0_H0, R151.H0_H0 ;  /* 0x2000009790977230 */ /* 0x000fe40000000800 */
[----:B------:R-:W-:-:S04]  /*e380*/  LOP3.LUT R144, R35, 0x80008000, RZ, 0xfc, !PT ;  /* 0x8000800023907812 */ /* 0x000fc800078efcff */
                                                                                                /* 0x0000009023967241 */
                                                                                                /* 0x000fe40000000093 */
                                                                                                /* 0x0000009023997241 */
                                                                                                /* 0x000fe40000008093 */
        /* <DEDUP_REMOVED lines=11> */
[----:B------:R-:W-:Y:S05]  /*e460*/  @P0 BRA `(.L_x_77) ;  /* 0x0000002c00fc0947 */ /* 0x000fea0003800000 */
[----:B0-----:R-:W0:Y:S01]  /*e470*/  LDC R143, c[0x0][0x6a0] ;  /* 0x0001a800ff8f7b82 */ /* 0x001e220000000800 */
[----:B------:R-:W-:Y:S01]  /*e480*/  SHF.R.U32.HI R83, RZ, 0x10, R128 ;  /* 0x00000010ff537819 */ /* 0x000fe20000011680 */
[----:B------:R-:W-:Y:S01]  /*e490*/  UISETP.NE.AND UP1, UPT, UR6, 0x22, UPT ;  /* 0x000000220600788c */ /* 0x000fe2000bf25270 */
[----:B------:R-:W-:-:S04]  /*e4a0*/  LOP3.LUT R144, R101, 0x80008000, RZ, 0xfc, !PT ;  /* 0x8000800065907812 */ /* 0x000fc800078efcff */
                                                                                                /* 0x0000009065527241 */
                                                                                                /* 0x000fe20000000053 */
[----:B------:R-:W1:Y:S01]  /*e4c0*/  LDC R146, c[0x0][0x6a4] ;  /* 0x0001a900ff927b82 */ /* 0x000e620000000800 */
                                                                                                /* 0x0000009065657241 */
                                                                                                /* 0x000fe40000008053 */
        /* <DEDUP_REMOVED lines=9> */
                                                                                                /* 0x0000005364807241 */
                                                                                                /* 0x000fe40000000090 */
                                                                                                /* 0x0000005364907241 */
                                                                                                /* 0x000fe40000008090 */
        /* <DEDUP_REMOVED lines=18> */
                                                                                                /* 0x0000009080657241 */
                                                                                                /* 0x000fe400000003ff */
                                                                                                /* 0x0000009080537242 */
                                                                                                /* 0x000fe400000017ff */
[----:B------:R-:W0:Y:S02]  /*e6d0*/  POPC R145, R101 ;  /* 0x0000006500917309 */ /* 0x000e240000000000 */
                                                                                                /* 0x0000009080967241 */
                                                                                                /* 0x000fe20000001053 */
[----:B------:R-:W-:-:S05]  /*e6f0*/  IMAD.SHL.U32 R83, R83, 0x2, RZ ;  /* 0x0000000253537824 */ /* 0x000fca00078e00ff */
[----:B------:R-:W-:Y:S01]  /*e700*/  HFMA2.MMA R150, R150, R113, -RZ ;  /* 0x0000007196967235 */ /* 0x000fe200001000ff */
[----:B0-----:R-:W-:-:S04]  /*e710*/  LOP3.LUT R145, R145, 0x1, RZ, 0xc0, !PT ;  /* 0x0000000191917812 */ /* 0x001fc800078ec0ff */
[----:B------:R-:W-:Y:S02]  /*e720*/  ISETP.NE.U32.AND P0, PT, R145, 0x1, PT ;  /* 0x000000019100780c */ /* 0x000fe40003f05070 */
[----:B------:R-:W-:Y:S02]  /*e730*/  LOP3.LUT R145, R83, 0x1e, RZ, 0xc0, !PT ;  /* 0x0000001e53917812 */ /* 0x000fe400078ec0ff */
[----:B------:R-:W-:-:S04]  /*e740*/  SEL R148, R165, 0xa820a820, !P0 ;  /* 0xa820a820a5947807 */ /* 0x000fc80004000000 */
                                                                                                /* 0x4040009494537241 */
                                                                                                /* 0x000fe40000000065 */
[----:B------:R-:W-:Y:S02]  /*e760*/  SHF.L.U32 R148, R164, R145, RZ ;  /* 0x00000091a4947219 */ /* 0x000fe400000006ff */
                                                                                                /* 0x0000009264657241 */
                                                                                                /* 0x000fe400000003ff */
[----:B------:R-:W-:Y:S02]  /*e780*/  LOP3.LUT R83, R83, R148, RZ, 0xfc, !PT ;  /* 0x0000009453537212 */ /* 0x000fe400078efcff */
[----:B------:R-:W0:Y:S01]  /*e790*/  POPC R148, R101 ;  /* 0x0000006500947309 */ /* 0x000e220000000000 */
                                                                                                /* 0x0000009264917242 */
                                                                                                /* 0x000fc800000017ff */
                                                                                                /* 0x0000009264937241 */
                                                                                                /* 0x000fe20000001091 */
        /* <DEDUP_REMOVED lines=8> */
                                                                                                /* 0x4040009494947241 */
                                                                                                /* 0x000fe40000000065 */
[----:B------:R-:W-:Y:S02]  /*e850*/  HMNMX2 R101, |R147|, 65504, 65504, PT ;  /* 0x7bff7bff93657840 */ /* 0x000fe40003800200 */
[----:B------:R-:W-:-:S03]  /*e860*/  LOP3.LUT R145, R148, R145, RZ, 0xfc, !PT ;  /* 0x0000009194917212 */ /* 0x000fc600078efcff */
[----:B------:R-:W-:-:S04]  /*e870*/  LOP3.LUT R148, R101, 0x80008000, RZ, 0xfc, !PT ;  /* 0x8000800065947812 */ /* 0x000fc800078efcff */
                                                                                                /* 0x0000009465937241 */
                                                                                                /* 0x000fe40000000091 */
                                                                                                /* 0x0000009465947241 */
                                                                                                /* 0x000fc60000008091 */
[----:B------:R-:W-:Y:S01]  /*e8a0*/  HADD2 R147, R100, R147 ;  /* 0x0000009364937230 */ /* 0x000fe20000000000 */
[----:B------:R-:W-:Y:S01]  /*e8b0*/  HMNMX2 R100, |R150|, 65504, 65504, PT ;  /* 0x7bff7bff96647840 */ /* 0x000fe20003800200 */
[----:B------:R-:W-:-:S04]  /*e8c0*/  HADD2 R148, R146.H0_H0, R148.H0_H0 ;  /* 0x2000009492947230 */ /* 0x000fc80000000800 */
[----:B------:R-:W-:-:S04]  /*e8d0*/  LOP3.LUT R146, R100, 0x80008000, RZ, 0xfc, !PT ;  /* 0x8000800064927812 */ /* 0x000fc800078efcff */
                                                                                                /* 0x0000009264967241 */
                                                                                                /* 0x000fe40000000053 */
                                                                                                /* 0x0000009264977241 */
                                                                                                /* 0x000fc80000008053 */
        /* <DEDUP_REMOVED lines=27> */
                                                                                                /* 0x00000091268f7241 */
                                                                                                /* 0x000fe40000000090 */
                                                                                                /* 0x0000009126267241 */
                                                                                                /* 0x000fe40000008090 */
[----:B------:R-:W-:-:S04]  /*ead0*/  LOP3.LUT R144, R37, 0x80008000, RZ, 0xfc, !PT ;  /* 0x8000800025907812 */ /* 0x000fc800078efcff */
                                                                                                /* 0x0000009025917241 */
                                                                                                /* 0x000fe40000000092 */
                                                                                                /* 0x0000009025907241 */
                                                                                                /* 0x000fe40000008092 */
[----:B------:R-:W0:Y:S02]  /*eb00*/  LDC R37, c[0x0][0x6b8] ;  /* 0x0001ae00ff257b82 */ /* 0x000e240000000800 */
[----:B------:R-:W-:Y:S02]  /*eb10*/  PRMT R146, R144, 0x5410, RZ ;  /* 0x0000541090927816 */ /* 0x000fe400000000ff */
[----:B------:R-:W-:-:S04]  /*eb20*/  PRMT R144, R83, 0x7632, R142 ;  /* 0x0000763253907816 */ /* 0x000fc8000000008e */
[----:B------:R-:W-:Y:S01]  /*eb30*/  HFMA2.MMA R146, R147, 1, 1, -R146 ;  /* 0x3c003c0093927835 */ /* 0x000fe20000100092 */
[----:B------:R-:W1:Y:S08]  /*eb40*/  LDC R83, c[0x0][0x6c0] ;  /* 0x0001b000ff537b82 */ /* 0x000e700000000800 */
[----:B------:R-:W2:Y:S01]  /*eb50*/  LDC R147, c[0x0][0x6bc] ;  /* 0x0001af00ff937b82 */ /* 0x000ea20000000800 */
[----:B0-----:R-:W-:-:S05]  /*eb60*/  HSET2.BF.GE.AND R37, R47.H0_H0, R37, PT ;  /* 0x000000252f257233 */ /* 0x001fca0003806880 */
[----:B------:R-:W-:Y:S01]  /*eb70*/  HFMA2 R148, -R37, UR7.H0_H0, R50.H0_H0 ;  /* 0x2000000725947c31 */ /* 0x000fe20008040132 */
[----:B------:R-:W-:-:S04]  /*eb80*/  PRMT R37, R38, 0x5410, RZ ;  /* 0x0000541026257816 */ /* 0x000fc800000000ff */
[----:B-1----:R-:W-:Y:S02]  /*eb90*/  IDP.2A.HI.S16.S8 R83, R148, UR9, R83 ;  /* 0x0000000994537c26 */ /* 0x002fe40008003653 */
[----:B------:R-:W-:-:S03]  /*eba0*/  HADD2 R144, R144, -R37 ;  /* 0x8000002590907230 */ /* 0x000fc60000000000 */
[----:B------:R-:W-:Y:S01]  /*ebb0*/  LDS R38, [R83+UR5] ;  /* 0x0000000553267984 */ /* 0x000fe20008000800 */
[----:B--2---:R-:W-:-:S05]  /*ebc0*/  IDP.2A.LO.S16.S8 R142, R148, UR8, R147 ;  /* 0x00000008948e7c26 */ /* 0x004fca0008001693 */
[----:B------:R-:W0:Y:S02]  /*ebd0*/  LDS R37, [R142+UR5] ;  /* 0x000000058e257984 */ /* 0x000e240008000800 */
[C-C-:B0-----:R-:W-:Y:S02]  /*ebe0*/  PRMT R148, R37.reuse, 0x5410, R38.reuse ;  /* 0x0000541025947816 */ /* 0x141fe40000000026 */
[----:B------:R-:W-:-:S04]  /*ebf0*/  PRMT R38, R37, 0x7632, R38 ;  /* 0x0000763225267816 */ /* 0x000fc80000000026 */
[----:B------:R-:W-:Y:S01]  /*ec00*/  HFMA2.MMA R145, R148, 1, 1, -R145 ;  /* 0x3c003c0094917835 */ /* 0x000fe20000100091 */
[----:B------:R-:W-:-:S09]  /*ec10*/  HADD2 R143, R38, -R143 ;  /* 0x8000008f268f7230 */ /* 0x000fd20000000000 */
                                                                                                /* 0x0000009291257241 */
                                                                                                /* 0x000fe400000003ff */
                                                                                                /* 0x0000009291267242 */
                                                                                                /* 0x000fe400000017ff */
[----:B------:R-:W0:Y:S02]  /*ec40*/  POPC R147, R37 ;  /* 0x0000002500937309 */ /* 0x000e240000000000 */
                                                                                                /* 0x0000009291967241 */
                                                                                                /* 0x000fe20000001026 */
[----:B------:R-:W-:-:S05]  /*ec60*/  IMAD.SHL.U32 R38, R38, 0x2, RZ ;  /* 0x0000000226267824 */ /* 0x000fca00078e00ff */
[----:B------:R-:W-:Y:S01]  /*ec70*/  LOP3.LUT R148, R38, 0x1e, RZ, 0xc0, !PT ;  /* 0x0000001e26947812 */ /* 0x000fe200078ec0ff */
[----:B------:R-:W-:-:S03]  /*ec80*/  HFMA2.MMA R150, R150, R113, -RZ ;  /* 0x0000007196967235 */ /* 0x000fc600001000ff */
[----:B------:R-:W-:Y:S02]  /*ec90*/  SHF.L.U32 R148, R164, R148, RZ ;  /* 0x00000094a4947219 */ /* 0x000fe400000006ff */
[----:B0-----:R-:W-:-:S04]  /*eca0*/  LOP3.LUT R147, R147, 0x1, RZ, 0xc0, !PT ;  /* 0x0000000193937812 */ /* 0x001fc800078ec0ff */
[----:B------:R-:W-:-:S04]  /*ecb0*/  ISETP.NE.U32.AND P0, PT, R147, 0x1, PT ;  /* 0x000000019300780c */ /* 0x000fc80003f05070 */
[----:B------:R-:W-:-:S04]  /*ecc0*/  SEL R38, R165, 0xa820a820, !P0 ;  /* 0xa820a820a5267807 */ /* 0x000fc80004000000 */
                                                                                                /* 0x4040002626937241 */
                                                                                                /* 0x000fe40000000025 */
                                                                                                /* 0x000000908f267241 */
                                                                                                /* 0x000fe400000003ff */
                                                                                                /* 0x000000908f257242 */
                                                                                                /* 0x000fe400000017ff */
[----:B------:R-:W0:Y:S01]  /*ed00*/  POPC R151, R38 ;  /* 0x0000002600977309 */ /* 0x000e220000000000 */
[----:B------:R-:W-:Y:S02]  /*ed10*/  LOP3.LUT R147, R147, R148, RZ, 0xfc, !PT ;  /* 0x0000009493937212 */ /* 0x000fe400078efcff */
                                                                                                /* 0x000000908f947241 */
                                                                                                /* 0x000fe20000001025 */
[----:B------:R-:W-:-:S04]  /*ed30*/  IMAD.SHL.U32 R37, R37, 0x2, RZ ;  /* 0x0000000225257824 */ /* 0x000fc800078e00ff */
[----:B------:R-:W-:Y:S01]  /*ed40*/  HMUL2 R148, R148, R113 ;  /* 0x0000007194947232 */ /* 0x000fe20000000000 */
[----:B------:R-:W-:Y:S02]  /*ed50*/  LOP3.LUT R37, R37, 0x1e, RZ, 0xc0, !PT ;  /* 0x0000001e25257812 */ /* 0x000fe400078ec0ff */
[----:B0-----:R-:W-:-:S04]  /*ed60*/  LOP3.LUT R151, R151, 0x1, RZ, 0xc0, !PT ;  /* 0x0000000197977812 */ /* 0x001fc800078ec0ff */
[----:B------:R-:W-:-:S04]  /*ed70*/  ISETP.NE.U32.AND P0, PT, R151, 0x1, PT ;  /* 0x000000019700780c */ /* 0x000fc80003f05070 */
[----:B------:R-:W-:Y:S02]  /*ed80*/  SEL R151, R165, 0xa820a820, !P0 ;  /* 0xa820a820a5977807 */ /* 0x000fe40004000000 */
[----:B------:R-:W-:Y:S02]  /*ed90*/  PLOP3.LUT P0, PT, PT, PT, UP1, 0x40, 0x0 ;  /* 0x000000000000781c */ /* 0x000fe40003f0e818 */
                                                                                                /* 0x4040009797977241 */
                                                                                                /* 0x000fe40000000026 */
[----:B------:R-:W-:Y:S02]  /*edb0*/  HMNMX2 R38, |R148|, 65504, 65504, PT ;  /* 0x7bff7bff94267840 */ /* 0x000fe40003800200 */
[----:B------:R-:W-:-:S03]  /*edc0*/  SHF.L.U32 R148, R164, R37, RZ ;  /* 0x00000025a4947219 */ /* 0x000fc600000006ff */
[----:B------:R-:W-:Y:S02]  /*edd0*/  LOP3.LUT R37, R38, 0x80008000, RZ, 0xfc, !PT ;  /* 0x8000800026257812 */ /* 0x000fe400078efcff */
[----:B------:R-:W-:-:S04]  /*ede0*/  LOP3.LUT R148, R151, R148, RZ, 0xfc, !PT ;  /* 0x0000009497947212 */ /* 0x000fc800078efcff */
                                                                                                /* 0x0000002526977241 */
                                                                                                /* 0x000fca0000000094 */
[----:B------:R-:W-:Y:S01]  /*ee00*/  HADD2 R143, R143, R151 ;  /* 0x000000978f8f7230 */ /* 0x000fe20000000000 */
                                                                                                /* 0x0000002526977241 */
                                                                                                /* 0x000fe40000008094 */
[----:B------:R-:W-:-:S03]  /*ee20*/  HMNMX2 R37, |R150|, 65504, 65504, PT ;  /* 0x7bff7bff96257840 */ /* 0x000fc60003800200 */
[----:B------:R-:W-:Y:S02]  /*ee30*/  HADD2 R151, R144.H0_H0, R151.H0_H0 ;  /* 0x2000009790977230 */ /* 0x000fe40000000800 */
[----:B------:R-:W-:-:S04]  /*ee40*/  LOP3.LUT R144, R37, 0x80008000, RZ, 0xfc, !PT ;  /* 0x8000800025907812 */ /* 0x000fc800078efcff */
                                                                                                /* 0x0000009025967241 */
                                                                                                /* 0x000fe40000000093 */
                                                                                                /* 0x0000009025997241 */
                                                                                                /* 0x000fe40000008093 */
        /* <DEDUP_REMOVED lines=16> */
                                                                                                /* 0x0000009067527241 */
                                                                                                /* 0x000fe20000000053 */
[----:B------:R-:W1:Y:S01]  /*ef80*/  LDC R146, c[0x0][0x6d4] ;  /* 0x0001b500ff927b82 */ /* 0x000e620000000800 */
                                                                                                /* 0x0000009067677241 */
                                                                                                /* 0x000fe40000008053 */
        /* <DEDUP_REMOVED lines=9> */
                                                                                                /* 0x0000005366817241 */
                                                                                                /* 0x000fe40000000090 */
                                                                                                /* 0x0000005366907241 */
                                                                                                /* 0x000fe40000008090 */
        /* <DEDUP_REMOVED lines=18> */
                                                                                                /* 0x0000009081677241 */
                                                                                                /* 0x000fe400000003ff */
                                                                                                /* 0x0000009081537242 */
                                                                                                /* 0x000fe400000017ff */
[----:B------:R-:W0:Y:S02]  /*f190*/  POPC R145, R103 ;  /* 0x0000006700917309 */ /* 0x000e240000000000 */
                                                                                                /* 0x0000009081967241 */
                                                                                                /* 0x000fe20000001053 */
[----:B------:R-:W-:-:S05]  /*f1b0*/  IMAD.SHL.U32 R83, R83, 0x2, RZ ;  /* 0x0000000253537824 */ /* 0x000fca00078e00ff */
[----:B------:R-:W-:Y:S01]  /*f1c0*/  HFMA2.MMA R150, R150, R113, -RZ ;  /* 0x0000007196967235 */ /* 0x000fe200001000ff */
[----:B0-----:R-:W-:-:S04]  /*f1d0*/  LOP3.LUT R145, R145, 0x1, RZ, 0xc0, !PT ;  /* 0x0000000191917812 */ /* 0x001fc800078ec0ff */
[----:B------:R-:W-:Y:S02]  /*f1e0*/  ISETP.NE.U32.AND P0, PT, R145, 0x1, PT ;  /* 0x000000019100780c */ /* 0x000fe40003f05070 */
[----:B------:R-:W-:Y:S02]  /*f1f0*/  LOP3.LUT R145, R83, 0x1e, RZ, 0xc0, !PT ;  /* 0x0000001e53917812 */ /* 0x000fe400078ec0ff */
[----:B------:R-:W-:-:S04]  /*f200*/  SEL R148, R165, 0xa820a820, !P0 ;  /* 0xa820a820a5947807 */ /* 0x000fc80004000000 */
                                                                                                /* 0x4040009494537241 */
                                                                                                /* 0x000fe40000000067 */
[----:B------:R-:W-:Y:S02]  /*f220*/  SHF.L.U32 R148, R164, R145, RZ ;  /* 0x00000091a4947219 */ /* 0x000fe400000006ff */
                                                                                                /* 0x0000009266677241 */
                                                                                                /* 0x000fe400000003ff */
[----:B------:R-:W-:Y:S02]  /*f240*/  LOP3.LUT R83, R83, R148, RZ, 0xfc, !PT ;  /* 0x0000009453537212 */ /* 0x000fe400078efcff */
[----:B------:R-:W0:Y:S01]  /*f250*/  POPC R148, R103 ;  /* 0x0000006700947309 */ /* 0x000e220000000000 */
                                                                                                /* 0x0000009266917242 */
                                                                                                /* 0x000fc800000017ff */
                                                                                                /* 0x0000009266937241 */
                                                                                                /* 0x000fe20000001091 */
        /* <DEDUP_REMOVED lines=8> */
                                                                                                /* 0x4040009494947241 */
                                                                                                /* 0x000fe40000000067 */
[----:B------:R-:W-:Y:S02]  /*f310*/  HMNMX2 R103, |R147|, 65504, 65504, PT ;  /* 0x7bff7bff93677840 */ /* 0x000fe40003800200 */
[----:B------:R-:W-:-:S03]  /*f320*/  LOP3.LUT R145, R148, R145, RZ, 0xfc, !PT ;  /* 0x0000009194917212 */ /* 0x000fc600078efcff */
[----:B------:R-:W-:-:S04]  /*f330*/  LOP3.LUT R148, R103, 0x80008000, RZ, 0xfc, !PT ;  /* 0x8000800067947812 */ /* 0x000fc800078efcff */
                                                                                                /* 0x0000009467937241 */
                                                                                                /* 0x000fe40000000091 */
                                                                                                /* 0x0000009467947241 */
                                                                                                /* 0x000fc60000008091 */
[----:B------:R-:W-:Y:S01]  /*f360*/  HADD2 R147, R102, R147 ;  /* 0x0000009366937230 */ /* 0x000fe20000000000 */
[----:B------:R-:W-:Y:S01]  /*f370*/  HMNMX2 R102, |R150|, 65504, 65504, PT ;  /* 0x7bff7bff96667840 */ /* 0x000fe20003800200 */
[----:B------:R-:W-:-:S04]  /*f380*/  HADD2 R148, R146.H0_H0, R148.H0_H0 ;  /* 0x2000009492947230 */ /* 0x000fc80000000800 */
[----:B------:R-:W-:-:S04]  /*f390*/  LOP3.LUT R146, R102, 0x80008000, RZ, 0xfc, !PT ;  /* 0x8000800066927812 */ /* 0x000fc800078efcff */
                                                                                                /* 0x0000009266967241 */
                                                                                                /* 0x000fcc0000000053 */
[----:B------:R-:W-:Y:S01]  /*f3b0*/  HFMA2.MMA R150, R129, 1, 1, R150 ;  /* 0x3c003c0081967835 */ /* 0x000fe20000000096 */
                                                                                                /* 0x0000009266817241 */
                                                                                                /* 0x000fe40000008053 */
        /* <DEDUP_REMOVED lines=26> */
                                                                                                /* 0x00000091288f7241 */
                                                                                                /* 0x000fe40000000090 */
                                                                                                /* 0x0000009128287241 */
                                                                                                /* 0x000fe40000008090 */
[----:B------:R-:W-:-:S04]  /*f590*/  LOP3.LUT R144, R39, 0x80008000, RZ, 0xfc, !PT ;  /* 0x8000800027907812 */ /* 0x000fc800078efcff */
                                                                                                /* 0x0000009027917241 */
                                                                                                /* 0x000fe40000000092 */
                                                                                                /* 0x0000009027907241 */
                                                                                                /* 0x000fe40000008092 */
        /* <DEDUP_REMOVED lines=18> */
                                                                                                /* 0x0000009291277241 */
                                                                                                /* 0x000fe400000003ff */
                                                                                                /* 0x0000009291287242 */
                                                                                                /* 0x000fe400000017ff */
[----:B------:R-:W0:Y:S02]  /*f700*/  POPC R147, R39 ;  /* 0x0000002700937309 */ /* 0x000e240000000000 */
                                                                                                /* 0x0000009291967241 */
                                                                                                /* 0x000fe20000001028 */
[----:B------:R-:W-:-:S05]  /*f720*/  IMAD.SHL.U32 R40, R40, 0x2, RZ ;  /* 0x0000000228287824 */ /* 0x000fca00078e00ff */
[----:B------:R-:W-:Y:S01]  /*f730*/  LOP3.LUT R148, R40, 0x1e, RZ, 0xc0, !PT ;  /* 0x0000001e28947812 */ /* 0x000fe200078ec0ff */
[----:B------:R-:W-:-:S03]  /*f740*/  HFMA2.MMA R150, R150, R113, -RZ ;  /* 0x0000007196967235 */ /* 0x000fc600001000ff */
[----:B------:R-:W-:Y:S02]  /*f750*/  SHF.L.U32 R148, R164, R148, RZ ;  /* 0x00000094a4947219 */ /* 0x000fe400000006ff */
[----:B0-----:R-:W-:-:S04]  /*f760*/  LOP3.LUT R147, R147, 0x1, RZ, 0xc0, !PT ;  /* 0x0000000193937812 */ /* 0x001fc800078ec0ff */
[----:B------:R-:W-:-:S04]  /*f770*/  ISETP.NE.U32.AND P0, PT, R147, 0x1, PT ;  /* 0x000000019300780c */ /* 0x000fc80003f05070 */
[----:B------:R-:W-:-:S04]  /*f780*/  SEL R40, R165, 0xa820a820, !P0 ;  /* 0xa820a820a5287807 */ /* 0x000fc80004000000 */
                                                                                                /* 0x4040002828937241 */
                                                                                                /* 0x000fe40000000027 */
                                                                                                /* 0x000000908f287241 */
                                                                                                /* 0x000fe400000003ff */
                                                                                                /* 0x000000908f277242 */
                                                                                                /* 0x000fe400000017ff */
[----:B------:R-:W0:Y:S01]  /*f7c0*/  POPC R151, R40 ;  /* 0x0000002800977309 */ /* 0x000e220000000000 */
[----:B------:R-:W-:Y:S02]  /*f7d0*/  LOP3.LUT R147, R147, R148, RZ, 0xfc, !PT ;  /* 0x0000009493937212 */ /* 0x000fe400078efcff */
                                                                                                /* 0x000000908f947241 */
                                                                                                /* 0x000fe20000001027 */
[----:B------:R-:W-:-:S04]  /*f7f0*/  IMAD.SHL.U32 R39, R39, 0x2, RZ ;  /* 0x0000000227277824 */ /* 0x000fc800078e00ff */
[----:B------:R-:W-:Y:S01]  /*f800*/  HMUL2 R148, R148, R113 ;  /* 0x0000007194947232 */ /* 0x000fe20000000000 */
[----:B------:R-:W-:Y:S02]  /*f810*/  LOP3.LUT R39, R39, 0x1e, RZ, 0xc0, !PT ;  /* 0x0000001e27277812 */ /* 0x000fe400078ec0ff */
[----:B0-----:R-:W-:-:S04]  /*f820*/  LOP3.LUT R151, R151, 0x1, RZ, 0xc0, !PT ;  /* 0x0000000197977812 */ /* 0x001fc800078ec0ff */
[----:B------:R-:W-:-:S04]  /*f830*/  ISETP.NE.U32.AND P0, PT, R151, 0x1, PT ;  /* 0x000000019700780c */ /* 0x000fc80003f05070 */
[----:B------:R-:W-:Y:S02]  /*f840*/  SEL R151, R165, 0xa820a820, !P0 ;  /* 0xa820a820a5977807 */ /* 0x000fe40004000000 */
[----:B------:R-:W-:Y:S02]  /*f850*/  PLOP3.LUT P0, PT, PT, PT, UP1, 0x40, 0x0 ;  /* 0x000000000000781c */ /* 0x000fe40003f0e818 */
                                                                                                /* 0x4040009797977241 */
                                                                                                /* 0x000fe40000000028 */
[----:B------:R-:W-:Y:S02]  /*f870*/  HMNMX2 R40, |R148|, 65504, 65504, PT ;  /* 0x7bff7bff94287840 */ /* 0x000fe40003800200 */
[----:B------:R-:W-:-:S03]  /*f880*/  SHF.L.U32 R148, R164, R39, RZ ;  /* 0x00000027a4947219 */ /* 0x000fc600000006ff */
[----:B------:R-:W-:Y:S02]  /*f890*/  LOP3.LUT R39, R40, 0x80008000, RZ, 0xfc, !PT ;  /* 0x8000800028277812 */ /* 0x000fe400078efcff */
[----:B------:R-:W-:-:S04]  /*f8a0*/  LOP3.LUT R148, R151, R148, RZ, 0xfc, !PT ;  /* 0x0000009497947212 */ /* 0x000fc800078efcff */
                                                                                                /* 0x0000002728977241 */
                                                                                                /* 0x000fca0000000094 */
[----:B------:R-:W-:Y:S01]  /*f8c0*/  HADD2 R143, R143, R151 ;  /* 0x000000978f8f7230 */ /* 0x000fe20000000000 */
                                                                                                /* 0x0000002728977241 */
                                                                                                /* 0x000fe40000008094 */
[----:B------:R-:W-:-:S03]  /*f8e0*/  HMNMX2 R39, |R150|, 65504, 65504, PT ;  /* 0x7bff7bff96277840 */ /* 0x000fc60003800200 */
[----:B------:R-:W-:Y:S02]  /*f8f0*/  HADD2 R151, R144.H0_H0, R151.H0_H0 ;  /* 0x2000009790977230 */ /* 0x000fe40000000800 */
[----:B------:R-:W-:-:S04]  /*f900*/  LOP3.LUT R144, R39, 0x80008000, RZ, 0xfc, !PT ;  /* 0x8000800027907812 */ /* 0x000fc800078efcff */
                                                                                                /* 0x0000009027967241 */
                                                                                                /* 0x000fe40000000093 */
                                                                                                /* 0x0000009027997241 */
                                                                                                /* 0x000fe40000008093 */
        /* <DEDUP_REMOVED lines=21> */
                                                                                                /* 0x0000008e298e7241 */
                                                                                                /* 0x000fc60000000052 */
[----:B------:R-:W2:Y:S01]  /*fa90*/  LDC R82, c[0x0][0x708] ;  /* 0x0001c200ff527b82 */ /* 0x000ea20000000800 */
                                                                                                /* 0x0000008f2a8f7241 */
                                                                                                /* 0x000fe40000000090 */
[C---:B-1----:R-:W-:Y:S02]  /*fab0*/  HSET2.BF.GE.AND R42, R47.reuse.H0_H0, R145, PT ;  /* 0x000000912f2a7233 */ /* 0x042fe40003806880 */
[----:B---3--:R-:W-:-:S03]  /*fac0*/  HSET2.BF.GE.AND R144, R47.H0_H0, R146, PT ;  /* 0x000000922f907233 */ /* 0x008fc60003806880 */
[----:B------:R-:W1:Y:S01]  /*fad0*/  LDC R41, c[0x0][0x710] ;  /* 0x0001c400ff297b82 */ /* 0x000e620000000800 */
[--C-:B------:R-:W-:Y:S02]  /*fae0*/  HFMA2 R42, -R42, UR7.H0_H0, R50.reuse.H0_H0 ;  /* 0x200000072a2a7c31 */ /* 0x100fe40008040132 */
[----:B------:R-:W-:-:S03]  /*faf0*/  HFMA2 R144, -R144, UR7.H0_H0, R50.H0_H0 ;  /* 0x2000000790907c31 */ /* 0x000fc60008040132 */
[C---:B0-----:R-:W-:Y:S02]  /*fb00*/  IDP.2A.LO.S16.S8 R83, R42.reuse, UR8, R83 ;  /* 0x000000082a537c26 */ /* 0x041fe40008001653 */
[----:B--2---:R-:W-:-:S03]  /*fb10*/  IDP.2A.HI.S16.S8 R82, R42, UR9, R82 ;  /* 0x000000092a527c26 */ /* 0x004fc60008003652 */
[----:B------:R-:W-:Y:S04]  /*fb20*/  LDS R42, [R83+UR5] ;  /* 0x00000005532a7984 */ /* 0x000fe80008000800 */
[----:B------:R-:W0:Y:S01]  /*fb30*/  LDS R145, [R82+UR5] ;  /* 0x0000000552917984 */ /* 0x000e220008000800 */
[----:B-1----:R-:W-:-:S05]  /*fb40*/  IDP.2A.LO.S16.S8 R41, R144, UR8, R41 ;  /* 0x0000000890297c26 */ /* 0x002fca0008001629 */
[----:B------:R0:W1:Y:S02]  /*fb50*/  LDS R144, [R41+UR5] ;  /* 0x0000000529907984 */ /* 0x0000640008000800 */
[C-C-:B0-----:R-:W-:Y:S02]  /*fb60*/  PRMT R41, R42.reuse, 0x5410, R145.reuse ;  /* 0x000054102a297816 */ /* 0x141fe40000000091 */
[----:B------:R-:W-:-:S04]  /*fb70*/  PRMT R146, R42, 0x7632, R145 ;  /* 0x000076322a927816 */ /* 0x000fc80000000091 */
[----:B------:R-:W-:Y:S01]  /*fb80*/  HFMA2.MMA R142, R41, 1, 1, -R142 ;  /* 0x3c003c00298e7835 */ /* 0x000fe2000010008e */
[C-C-:B-1----:R-:W-:Y:S01]  /*fb90*/  PRMT R42, R144.reuse, 0x7610, R149.reuse ;  /* 0x00007610902a7816 */ /* 0x142fe20000000095 */
[----:B------:R-:W-:Y:S01]  /*fba0*/  HADD2 R143, R146, -R143 ;  /* 0x8000008f928f7230 */ /* 0x000fe20000000000 */
[----:B------:R-:W-:-:S04]  /*fbb0*/  PRMT R149, R144, 0x7632, R149 ;  /* 0x0000763290957816 */ /* 0x000fc80000000095 */
                                                                                                /* 0x000000958f947242 */
                                                                                                /* 0x000fc600000017ff */
                                                                                                /* 0x0000002a8e917241 */
                                                                                                /* 0x000fe400000003ff */
                                                                                                /* 0x0000002a8e297242 */
                                                                                                /* 0x000fe400000017ff */
[----:B------:R-:W0:Y:S01]  /*fbf0*/  POPC R144, R145 ;  /* 0x0000009100907309 */ /* 0x000e220000000000 */
                                                                                                /* 0x000000958f927241 */
                                                                                                /* 0x000fe40000001094 */
                                                                                                /* 0x0000002a8e2a7241 */
                                                                                                /* 0x000fe20000001029 */
[----:B------:R-:W-:Y:S02]  /*fc20*/  IMAD.SHL.U32 R41, R41, 0x2, RZ ;  /* 0x0000000229297824 */ /* 0x000fe400078e00ff */
[----:B------:R-:W-:-:S03]  /*fc30*/  HMUL2 R146, R146, R113 ;  /* 0x0000007192927232 */ /* 0x000fc60000000000 */
[----:B------:R-:W-:-:S04]  /*fc40*/  LOP3.LUT R41, R41, 0x1e, RZ, 0xc0, !PT ;  /* 0x0000001e29297812 */ /* 0x000fc800078ec0ff */
[----:B------:R-:W-:Y:S01]  /*fc50*/  SHF.L.U32 R150, R164, R41, RZ ;  /* 0x00000029a4967219 */ /* 0x000fe200000006ff */
[----:B------:R-:W-:Y:S01]  /*fc60*/  IMAD.SHL.U32 R41, R148, 0x2, RZ ;  /* 0x0000000294297824 */ /* 0x000fe200078e00ff */
[----:B0-----:R-:W-:-:S04]  /*fc70*/  LOP3.LUT R144, R144, 0x1, RZ, 0xc0, !PT ;  /* 0x0000000190907812 */ /* 0x001fc800078ec0ff */
[----:B------:R-:W-:Y:S02]  /*fc80*/  LOP3.LUT R41, R41, 0x1e, RZ, 0xc0, !PT ;  /* 0x0000001e29297812 */ /* 0x000fe400078ec0ff */
[----:B------:R-:W-:-:S04]  /*fc90*/  ISETP.NE.U32.AND P0, PT, R144, 0x1, PT ;  /* 0x000000019000780c */ /* 0x000fc80003f05070 */
[----:B------:R-:W-:-:S04]  /*fca0*/  SEL R144, R165, 0xa820a820, !P0 ;  /* 0xa820a820a5907807 */ /* 0x000fc80004000000 */
                                                                                                /* 0x4040009090937241 */
                                                                                                /* 0x000fe40000000091 */
                                                                                                /* 0x000000958f907241 */
                                                                                                /* 0x000fe400000003ff */
[----:B------:R-:W-:Y:S02]  /*fcd0*/  LOP3.LUT R148, R147, R150, RZ, 0xfc, !PT ;  /* 0x0000009693947212 */ /* 0x000fe400078efcff */
[----:B------:R-:W0:Y:S02]  /*fce0*/  POPC R145, R144 ;  /* 0x0000009000917309 */ /* 0x000e240000000000 */
[----:B0-----:R-:W-:-:S04]  /*fcf0*/  LOP3.LUT R145, R145, 0x1, RZ, 0xc0, !PT ;  /* 0x0000000191917812 */ /* 0x001fc800078ec0ff */
[----:B------:R-:W-:Y:S01]  /*fd00*/  ISETP.NE.U32.AND P0, PT, R145, 0x1, PT ;  /* 0x000000019100780c */ /* 0x000fe20003f05070 */
[----:B------:R-:W-:Y:S01]  /*fd10*/  HFMA2.MMA R145, R42, R113, -RZ ;  /* 0x000000712a917235 */ /* 0x000fe200001000ff */
[----:B------:R-:W-:Y:S02]  /*fd20*/  HMNMX2 R42, |R146|, 65504, 65504, PT ;  /* 0x7bff7bff922a7840 */ /* 0x000fe40003800200 */
[----:B------:R-:W-:Y:S02]  /*fd30*/  SEL R147, R165, 0xa820a820, !P0 ;  /* 0xa820a820a5937807 */ /* 0x000fe40004000000 */
[----:B------:R-:W-:Y:S02]  /*fd40*/  PLOP3.LUT P0, PT, PT, PT, UP1, 0x40, 0x0 ;  /* 0x000000000000781c */ /* 0x000fe40003f0e818 */
                                                                                                /* 0x4040009393907241 */
                                                                                                /* 0x000fe40000000090 */
[----:B------:R-:W-:-:S02]  /*fd60*/  SHF.L.U32 R147, R164, R41, RZ ;  /* 0x00000029a4937219 */ /* 0x000fc400000006ff */
[----:B------:R-:W-:Y:S02]  /*fd70*/  HMNMX2 R41, |R145|, 65504, 65504, PT ;  /* 0x7bff7bff91297840 */ /* 0x000fe40003800200 */
[----:B------:R-:W-:Y:S02]  /*fd80*/  LOP3.LUT R145, R144, R147, RZ, 0xfc, !PT ;  /* 0x0000009390917212 */ /* 0x000fe400078efcff */
[----:B------:R-:W-:Y:S02]  /*fd90*/  LOP3.LUT R146, R42, 0x80008000, RZ, 0xfc, !PT ;  /* 0x800080002a927812 */ /* 0x000fe400078efcff */
[----:B------:R-:W-:Y:S02]  /*fda0*/  LOP3.LUT R144, R41, 0x80008000, RZ, 0xfc, !PT ;  /* 0x8000800029907812 */ /* 0x000fe400078efcff */
                                                                                                /* 0x000000922a927241 */
                                                                                                /* 0x000fe40000000091 */
                                                                                                /* 0x0000009029937241 */
                                                                                                /* 0x000fc40000000094 */
[----:B------:R-:W-:Y:S01]  /*fdd0*/  LOP3.LUT R148, R148, 0xffff, RZ, 0xc0, !PT ;  /* 0x0000ffff94947812 */ /* 0x000fe200078ec0ff */
[----:B------:R-:W-:-:S03]  /*fde0*/  HADD2 R143, R143, R146 ;  /* 0x000000928f8f7230 */ /* 0x000fc60000000000 */
        /* <DEDUP_REMOVED lines=11> */
[----:B------:R-:W-:-:S07]  /*fea0*/  UISETP.NE.AND UP1, UPT, UR6, 0x27, UPT ;  /* 0x000000270600788c */ /* 0x000fce000bf25270 */
[----:B------:R-:W1:Y:S08]  /*feb0*/  LDC R143, c[0x0][0x72c] ;  /* 0x0001cb00ff8f7b82 */ /* 0x000e700000000800 */
[----:B------:R-:W3:Y:S01]  /*fec0*/  LDC R83, c[0x0][0x728] ;  /* 0x0001ca00ff537b82 */ /* 0x000ee20000000800 */
[----:B0-----:R-:W-:-:S07]  /*fed0*/  HSET2.BF.GE.AND R82, R47.H0_H0, R82, PT ;  /* 0x000000522f527233 */ /* 0x001fce0003806880 */
[----:B------:R-:W0:Y:S01]  /*fee0*/  LDC R148, c[0x0][0x71c] ;  /* 0x0001c700ff947b82 */ /* 0x000e220000000800 */
[----:B------:R-:W-:-:S05]  /*fef0*/  HFMA2 R82, -R82, UR7.H0_H0, R50.H0_H0 ;  /* 0x2000000752527c31 */ /* 0x000fca0008040132 */
[----:B-1----:R-:W-:Y:S01]  /*ff00*/  IDP.2A.HI.S16.S8 R142, R82, UR9, R143 ;  /* 0x00000009528e7c26 */ /* 0x002fe2000800368f */
[----:B------:R-:W-:Y:S01]  /*ff10*/  LOP3.LUT R143, R44, 0x80008000, RZ, 0xfc, !PT ;  /* 0x800080002c8f7812 */ /* 0x000fe200078efcff */
[----:B---3--:R-:W-:-:S04]  /*ff20*/  IDP.2A.LO.S16.S8 R82, R82, UR8, R83 ;  /* 0x0000000852527c26 */ /* 0x008fc80008001653 */
[----:B------:R-:W-:Y:S04]  /*ff30*/  LDS R142, [R142+UR5] ;  /* 0x000000058e8e7984 */ /* 0x000fe80008000800 */
[----:B------:R-:W1:Y:S01]  /*ff40*/  LDS R147, [R82+UR5] ;  /* 0x0000000552937984 */ /* 0x000e620008000800 */
[----:B--2---:R-:W-:Y:S02]  /*ff50*/  SHF.R.U32.HI R144, RZ, 0x10, R152 ;  /* 0x00000010ff907819 */ /* 0x004fe40000011698 */
[----:B------:R-:W-:Y:S02]  /*ff60*/  LOP3.LUT R145, R152, 0xffff, RZ, 0xc0, !PT ;  /* 0x0000ffff98917812 */ /* 0x000fe400078ec0ff */
                                                                                                /* 0x0000008f2c537241 */
                                                                                                /* 0x000fe40000000090 */
                                                                                                /* 0x0000008f2c2c7241 */
                                                                                                /* 0x000fc40000008090 */
[----:B------:R-:W2:Y:S01]  /*ff90*/  LDC R143, c[0x0][0x718] ;  /* 0x0001c600ff8f7b82 */ /* 0x000ea20000000800 */
[----:B------:R-:W-:Y:S02]  /*ffa0*/  LOP3.LUT R144, R43, 0x80008000, RZ, 0xfc, !PT ;  /* 0x800080002b907812 */ /* 0x000fe400078efcff */
[----:B------:R-:W-:Y:S02]  /*ffb0*/  PRMT R44, R44, 0x5410, RZ ;  /* 0x000054102c2c7816 */ /* 0x000fe400000000ff */
                                                                                                /* 0x000000902b927241 */
                                                                                                /* 0x000fe40000000091 */
                                                                                                /* 0x000000902b2b7241 */
                                                                                                /* 0x000fe40000008091 */
[C-C-:B-1----:R-:W-:Y:S02]  /*ffe0*/  PRMT R144, R147.reuse, 0x5410, R142.reuse ;  /* 0x0000541093907816 */ /* 0x142fe4000000008e */
[----:B------:R-:W-:-:S02]  /*fff0*/  PRMT R147, R147, 0x7632, R142 ;  /* 0x0000763293937816 */ /* 0x000fc4000000008e */
[----:B------:R-:W1:Y:S01]  /*10000*/  LDC R142, c[0x0][0x720] ;  /* 0x0001c800ff8e7b82 */ /* 0x000e620000000800 */
[----:B------:R-:W-:-:S03]  /*10010*/  PRMT R43, R43, 0x5410, RZ ;  /* 0x000054102b2b7816 */ /* 0x000fc600000000ff */
[----:B------:R-:W-:Y:S02]  /*10020*/  HFMA2.MMA R147, R147, 1, 1, -R44 ;  /* 0x3c003c0093937835 */ /* 0x000fe4000010002c */
[----:B------:R-:W-:Y:S01]  /*10030*/  HADD2 R144, R144, -R43 ;  /* 0x8000002b90907230 */ /* 0x000fe20000000000 */
[----:B--2---:R-:W-:-:S05]  /*10040*/  HSET2.BF.GE.AND R143, R47.H0_H0, R143, PT ;  /* 0x0000008f2f8f7233 */ /* 0x004fca0003806880 */
[----:B------:R-:W-:-:S05]  /*10050*/  HFMA2 R143, -R143, UR7.H0_H0, R50.H0_H0 ;  /* 0x200000078f8f7c31 */ /* 0x000fca0008040132 */
[C---:B0-----:R-:W-:Y:S02]  /*10060*/  IDP.2A.LO.S16.S8 R145, R143.reuse, UR8, R148 ;  /* 0x000000088f917c26 */ /* 0x041fe40008001694 */
[----:B-1----:R-:W-:-:S03]  /*10070*/  IDP.2A.HI.S16.S8 R143, R143, UR9, R142 ;  /* 0x000000098f8f7c26 */ /* 0x002fc6000800368e */
[----:B------:R-:W-:Y:S04]  /*10080*/  LDS R43, [R145+UR5] ;  /* 0x00000005912b7984 */ /* 0x000fe80008000800 */
[----:B------:R-:W0:Y:S02]  /*10090*/  LDS R142, [R143+UR5] ;  /* 0x000000058f8e7984 */ /* 0x000e240008000800 */
[C-C-:B0-----:R-:W-:Y:S02]  /*100a0*/  PRMT R149, R43.reuse, 0x5410, R142.reuse ;  /* 0x000054102b957816 */ /* 0x141fe4000000008e */
[----:B------:R-:W-:-:S03]  /*100b0*/  PRMT R142, R43, 0x7632, R142 ;  /* 0x000076322b8e7816 */ /* 0x000fc6000000008e */
[----:B------:R-:W-:-:S03]  /*100c0*/  HADD2 R146, R149, -R146 ;  /* 0x8000009295927230 */ /* 0x000fc60000000000 */
[----:B------:R-:W-:Y:S02]  /*100d0*/  HFMA2.MMA R43, R142, 1, 1, -R83 ;  /* 0x3c003c008e2b7835 */ /* 0x000fe40000100053 */
                                                                                                /* 0x00000090922c7241 */
                                                                                                /* 0x000fe400000003ff */
                                                                                                /* 0x0000009092537242 */
                                                                                                /* 0x000fe400000017ff */
[----:B------:R-:W0:Y:S02]  /*10100*/  POPC R142, R44 ;  /* 0x0000002c008e7309 */ /* 0x000e240000000000 */
                                                                                                /* 0x0000009092947241 */
                                                                                                /* 0x000fe20000001053 */
[----:B------:R-:W-:-:S05]  /*10120*/  IMAD.SHL.U32 R83, R83, 0x2, RZ ;  /* 0x0000000253537824 */ /* 0x000fca00078e00ff */
[----:B------:R-:W-:Y:S01]  /*10130*/  LOP3.LUT R149, R83, 0x1e, RZ, 0xc0, !PT ;  /* 0x0000001e53957812 */ /* 0x000fe200078ec0ff */
[----:B------:R-:W-:-:S03]  /*10140*/  HFMA2.MMA R148, R148, R113, -RZ ;  /* 0x0000007194947235 */ /* 0x000fc600001000ff */
[----:B------:R-:W-:Y:S02]  /*10150*/  SHF.L.U32 R149, R164, R149, RZ ;  /* 0x00000095a4957219 */ /* 0x000fe400000006ff */
[----:B0-----:R-:W-:-:S04]  /*10160*/  LOP3.LUT R142, R142, 0x1, RZ, 0xc0, !PT ;  /* 0x000000018e8e7812 */ /* 0x001fc800078ec0ff */
[----:B------:R-:W-:-:S04]  /*10170*/  ISETP.NE.U32.AND P0, PT, R142, 0x1, PT ;  /* 0x000000018e00780c */ /* 0x000fc80003f05070 */
[----:B------:R-:W-:-:S04]  /*10180*/  SEL R83, R165, 0xa820a820, !P0 ;  /* 0xa820a820a5537807 */ /* 0x000fc80004000000 */
                                                                                                /* 0x40400053538e7241 */
                                                                                                /* 0x000fe4000000002c */
                                                                                                /* 0x000000932b537242 */
                                                                                                /* 0x000fe400000017ff */
[----:B------:R-:W-:Y:S02]  /*101b0*/  LOP3.LUT R142, R142, R149, RZ, 0xfc, !PT ;  /* 0x000000958e8e7212 */ /* 0x000fe400078efcff */
                                                                                                /* 0x000000932b957241 */
                                                                                                /* 0x000fe400000003ff */
                                                                                                /* 0x000000932b2c7241 */
                                                                                                /* 0x000fe20000001053 */
[----:B------:R-:W-:Y:S01]  /*101e0*/  IMAD.SHL.U32 R83, R83, 0x2, RZ ;  /* 0x0000000253537824 */ /* 0x000fe200078e00ff */
[----:B------:R-:W0:Y:S03]  /*101f0*/  POPC R150, R149 ;  /* 0x0000009500967309 */ /* 0x000e260000000000 */
[----:B------:R-:W-:Y:S01]  /*10200*/  HMUL2 R44, R44, R113 ;  /* 0x000000712c2c7232 */ /* 0x000fe20000000000 */
[----:B------:R-:W-:-:S04]  /*10210*/  LOP3.LUT R83, R83, 0x1e, RZ, 0xc0, !PT ;  /* 0x0000001e53537812 */ /* 0x000fc800078ec0ff */
[----:B------:R-:W-:Y:S02]  /*10220*/  HMNMX2 R44, |R44|, 65504, 65504, PT ;  /* 0x7bff7bff2c2c7840 */ /* 0x000fe40003800200 */
[----:B------:R-:W-:Y:S02]  /*10230*/  SHF.L.U32 R83, R164, R83, RZ ;  /* 0x00000053a4537219 */ /* 0x000fe400000006ff */
[----:B0-----:R-:W-:-:S04]  /*10240*/  LOP3.LUT R150, R150, 0x1, RZ, 0xc0, !PT ;  /* 0x0000000196967812 */ /* 0x001fc800078ec0ff */
[----:B------:R-:W-:-:S04]  /*10250*/  ISETP.NE.U32.AND P0, PT, R150, 0x1, PT ;  /* 0x000000019600780c */ /* 0x000fc80003f05070 */
[----:B------:R-:W-:Y:S02]  /*10260*/  SEL R150, R165, 0xa820a820, !P0 ;  /* 0xa820a820a5967807 */ /* 0x000fe40004000000 */
[----:B------:R-:W-:Y:S02]  /*10270*/  PLOP3.LUT P0, PT, PT, PT, UP1, 0x40, 0x0 ;  /* 0x000000000000781c */ /* 0x000fe40003f0e818 */
                                                                                                /* 0x4040009696967241 */
                                                                                                /* 0x000fe40000000095 */
[----:B------:R-:W-:Y:S02]  /*10290*/  LOP3.LUT R149, R44, 0x80008000, RZ, 0xfc, !PT ;  /* 0x800080002c957812 */ /* 0x000fe400078efcff */
[----:B------:R-:W-:-:S04]  /*102a0*/  LOP3.LUT R83, R150, R83, RZ, 0xfc, !PT ;  /* 0x0000005396537212 */ /* 0x000fc800078efcff */
                                                                                                /* 0x000000952c967241 */
                                                                                                /* 0x000fe40000000053 */
                                                                                                /* 0x000000952c987241 */
                                                                                                /* 0x000fc60000008053 */
[----:B------:R-:W-:Y:S01]  /*102d0*/  HADD2 R150, R43, R150 ;  /* 0x000000962b967230 */ /* 0x000fe20000000000 */
[----:B------:R-:W-:Y:S01]  /*102e0*/  HMNMX2 R43, |R148|, 65504, 65504, PT ;  /* 0x7bff7bff942b7840 */ /* 0x000fe20003800200 */
[----:B------:R-:W-:-:S04]  /*102f0*/  HADD2 R147, R147.H0_H0, R152.H0_H0 ;  /* 0x2000009893937230 */ /* 0x000fc80000000800 */
[----:B------:R-:W-:-:S04]  /*10300*/  LOP3.LUT R148, R43, 0x80008000, RZ, 0xfc, !PT ;  /* 0x800080002b947812 */ /* 0x000fc800078efcff */
                                                                                                /* 0x000000942b957241 */
                                                                                                /* 0x000fcc000000008e */
[----:B------:R-:W-:Y:S01]  /*10320*/  HFMA2.MMA R146, R146, 1, 1, R149 ;  /* 0x3c003c0092927835 */ /* 0x000fe20000000095 */
                                                                                                /* 0x000000942b957241 */
                                                                                                /* 0x000fe4000000808e */
        /* <DEDUP_REMOVED lines=10> */
[----:B------:R-:W-:Y:S05]  /*103e0*/  @P0 BRA `(.L_x_80) ;  /* 0x0000001000040947 */ /* 0x000fea0003800000 */
[----:B0-----:R-:W0:Y:S01]  /*103f0*/  LDC R82, c[0x0][0x730] ;  /* 0x0001cc00ff527b82 */ /* 0x001e220000000800 */
[----:B------:R-:W-:Y:S01]  /*10400*/  SHF.R.U32.HI R144, RZ, 0x10, R130 ;  /* 0x00000010ff907819 */ /* 0x000fe20000011682 */
[----:B------:R-:W-:Y:S01]  /*10410*/  UISETP.NE.AND UP1, UPT, UR6, 0x28, UPT ;  /* 0x000000280600788c */ /* 0x000fe2000bf25270 */
[----:B------:R-:W-:-:S05]  /*10420*/  LOP3.LUT R147, R104, 0x80008000, RZ, 0xfc, !PT ;  /* 0x8000800068937812 */ /* 0x000fca00078efcff */
[----:B------:R-:W1:Y:S08]  /*10430*/  LDC R83, c[0x0][0x734] ;  /* 0x0001cd00ff537b82 */ /* 0x000e700000000800 */
[----:B------:R-:W2:Y:S01]  /*10440*/  LDC R143, c[0x0][0x738] ;  /* 0x0001ce00ff8f7b82 */ /* 0x000ea20000000800 */
[----:B0-----:R-:W-:-:S05]  /*10450*/  HSET2.BF.GE.AND R82, R47.H0_H0, R82, PT ;  /* 0x000000522f527233 */ /* 0x001fca0003806880 */
[----:B------:R-:W-:-:S05]  /*10460*/  HFMA2 R82, -R82, UR7.H0_H0, R50.H0_H0 ;  /* 0x2000000752527c31 */ /* 0x000fca0008040132 */
[----:B-1----:R-:W-:-:S05]  /*10470*/  IDP.2A.LO.S16.S8 R142, R82, UR8, R83 ;  /* 0x00000008528e7c26 */ /* 0x002fca0008001653 */
[----:B------:R-:W-:Y:S01]  /*10480*/  LDS R83, [R142+UR5] ;  /* 0x000000058e537984 */ /* 0x000fe20008000800 */
[----:B--2---:R-:W-:Y:S01]  /*10490*/  IDP.2A.HI.S16.S8 R143, R82, UR9, R143 ;  /* 0x00000009528f7c26 */ /* 0x004fe2000800368f */
[----:B------:R-:W-:-:S04]  /*104a0*/  LOP3.LUT R82, R105, 0x80008000, RZ, 0xfc, !PT ;  /* 0x8000800069527812 */ /* 0x000fc800078efcff */
[----:B------:R-:W0:Y:S01]  /*104b0*/  LDS R146, [R143+UR5] ;  /* 0x000000058f927984 */ /* 0x000e220008000800 */
                                                                                                /* 0x0000005269917241 */
                                                                                                /* 0x000fe40000000090 */
                                                                                                /* 0x0000005269697241 */
                                                                                                /* 0x000fe40000008090 */
[----:B------:R-:W1:Y:S01]  /*104e0*/  LDC R144, c[0x0][0x73c] ;  /* 0x0001cf00ff907b82 */ /* 0x000e620000000800 */
[----:B------:R-:W-:Y:S02]  /*104f0*/  LOP3.LUT R82, R130, 0xffff, RZ, 0xc0, !PT ;  /* 0x0000ffff82527812 */ /* 0x000fe400078ec0ff */
[----:B------:R-:W-:Y:S02]  /*10500*/  PRMT R105, R105, 0x5410, RZ ;  /* 0x0000541069697816 */ /* 0x000fe400000000ff */
                                                                                                /* 0x0000009368827241 */
                                                                                                /* 0x000fc40000000052 */
                                                                                                /* 0x0000009368687241 */
                                                                                                /* 0x000fe40000008052 */
[----:B-1----:R-:W-:-:S05]  /*10530*/  HSET2.BF.GE.AND R144, R47.H0_H0, R144, PT ;  /* 0x000000902f907233 */ /* 0x002fca0003806880 */
[----:B------:R-:W-:Y:S01]  /*10540*/  HFMA2 R144, -R144, UR7.H0_H0, R50.H0_H0 ;  /* 0x2000000790907c31 */ /* 0x000fe20008040132 */
[C-C-:B0-----:R-:W-:Y:S02]  /*10550*/  PRMT R147, R83.reuse, 0x5410, R146.reuse ;  /* 0x0000541053937816 */ /* 0x141fe40000000092 */
[----:B------:R-:W-:Y:S02]  /*10560*/  PRMT R146, R83, 0x7632, R146 ;  /* 0x0000763253927816 */ /* 0x000fe40000000092 */
[----:B------:R-:W0:Y:S02]  /*10570*/  LDC.64 R82, c[0x0][0x740] ;  /* 0x0001d000ff527b82 */ /* 0x000e240000000a00 */
[----:B------:R-:W-:Y:S01]  /*10580*/  HFMA2.MMA R130, R147, 1, 1, -R130 ;  /* 0x3c003c0093827835 */ /* 0x000fe20000100082 */
[----:B------:R-:W-:Y:S01]  /*10590*/  PRMT R147, R104, 0x5410, RZ ;  /* 0x0000541068937816 */ /* 0x000fe200000000ff */
[----:B------:R-:W-:Y:S02]  /*105a0*/  HADD2 R104, R146, -R145 ;  /* 0x8000009192687230 */ /* 0x000fe40000000000 */
[----:B0-----:R-:W-:-:S02]  /*105b0*/  IDP.2A.HI.S16.S8 R83, R144, UR9, R83 ;  /* 0x0000000990537c26 */ /* 0x001fc40008003653 */
[----:B------:R-:W-:-:S04]  /*105c0*/  IDP.2A.LO.S16.S8 R144, R144, UR8, R82 ;  /* 0x0000000890907c26 */ /* 0x000fc80008001652 */
[----:B------:R-:W-:Y:S04]  /*105d0*/  LDS R83, [R83+UR5] ;  /* 0x0000000553537984 */ /* 0x000fe80008000800 */
[----:B------:R-:W0:Y:S02]  /*105e0*/  LDS R82, [R144+UR5] ;  /* 0x0000000590527984 */ /* 0x000e240008000800 */
[----:B0-----:R-:W-:-:S06]  /*105f0*/  PRMT R146, R82, 0x5410, R83 ;  /* 0x0000541052927816 */ /* 0x001fcc0000000053 */
[----:B------:R-:W-:Y:S01]  /*10600*/  HFMA2.MMA R145, R146, 1, 1, -R147 ;  /* 0x3c003c0092917835 */ /* 0x000fe20000100093 */
[----:B------:R-:W-:-:S05]  /*10610*/  PRMT R146, R82, 0x7632, R83 ;  /* 0x0000763252927816 */ /* 0x000fca0000000053 */
[----:B------:R-:W-:-:S04]  /*10620*/  HADD2 R146, R146, -R105 ;  /* 0x8000006992927230 */ /* 0x000fc80000000000 */
                                                                                                /* 0x0000009182527241 */
                                                                                                /* 0x000fe400000003ff */
                                                                                                /* 0x0000009182537242 */
                                                                                                /* 0x000fe400000017ff */
[----:B------:R-:W0:Y:S01]  /*10650*/  POPC R105, R82 ;  /* 0x0000005200697309 */ /* 0x000e220000000000 */
                                                                                                /* 0x0000009268937241 */
                                                                                                /* 0x000fe400000003ff */
                                                                                                /* 0x0000009182947241 */
                                                                                                /* 0x000fe20000001053 */
[----:B------:R-:W-:-:S05]  /*10680*/  IMAD.SHL.U32 R83, R83, 0x2, RZ ;  /* 0x0000000253537824 */ /* 0x000fca00078e00ff */
[----:B------:R-:W-:Y:S01]  /*10690*/  HFMA2.MMA R148, R148, R113, -RZ ;  /* 0x0000007194947235 */ /* 0x000fe200001000ff */
[----:B0-----:R-:W-:-:S04]  /*106a0*/  LOP3.LUT R105, R105, 0x1, RZ, 0xc0, !PT ;  /* 0x0000000169697812 */ /* 0x001fc800078ec0ff */
[----:B------:R-:W-:Y:S02]  /*106b0*/  ISETP.NE.U32.AND P0, PT, R105, 0x1, PT ;  /* 0x000000016900780c */ /* 0x000fe40003f05070 */
[----:B------:R-:W-:Y:S02]  /*106c0*/  LOP3.LUT R105, R83, 0x1e, RZ, 0xc0, !PT ;  /* 0x0000001e53697812 */ /* 0x000fe400078ec0ff */
[----:B------:R-:W-:Y:S02]  /*106d0*/  SEL R83, R165, 0xa820a820, !P0 ;  /* 0xa820a820a5537807 */ /* 0x000fe40004000000 */
[----:B------:R-:W-:Y:S02]  /*106e0*/  SHF.L.U32 R150, R164, R105, RZ ;  /* 0x00000069a4967219 */ /* 0x000fe400000006ff */
[----:B------:R-:W0:Y:S01]  /*106f0*/  POPC R105, R147 ;  /* 0x0000009300697309 */ /* 0x000e220000000000 */
                                                                                                /* 0x4040005353537241 */
                                                                                                /* 0x000fe40000000052 */
                                                                                                /* 0x0000009268527242 */
                                                                                                /* 0x000fc400000017ff */
[----:B------:R-:W-:Y:S02]  /*10720*/  LOP3.LUT R83, R83, R150, RZ, 0xfc, !PT ;  /* 0x0000009653537212 */ /* 0x000fe400078efcff */
                                                                                                /* 0x0000009268967241 */
                                                                                                /* 0x000fe20000001052 */
[----:B------:R-:W-:-:S05]  /*10740*/  IMAD.SHL.U32 R82, R82, 0x2, RZ ;  /* 0x0000000252527824 */ /* 0x000fca00078e00ff */
[----:B------:R-:W-:Y:S02]  /*10750*/  LOP3.LUT R82, R82, 0x1e, RZ, 0xc0, !PT ;  /* 0x0000001e52527812 */ /* 0x000fe400078ec0ff */
[----:B0-----:R-:W-:Y:S02]  /*10760*/  LOP3.LUT R105, R105, 0x1, RZ, 0xc0, !PT ;  /* 0x0000000169697812 */ /* 0x001fe400078ec0ff */
[----:B------:R-:W-:Y:S02]  /*10770*/  SHF.L.U32 R149, R164, R82, RZ ;  /* 0x00000052a4957219 */ /* 0x000fe400000006ff */
[----:B------:R-:W-:Y:S01]  /*10780*/  ISETP.NE.U32.AND P0, PT, R105, 0x1, PT ;  /* 0x000000016900780c */ /* 0x000fe20003f05070 */
[----:B------:R-:W-:-:S03]  /*10790*/  HMUL2 R105, R150, R113 ;  /* 0x0000007196697232 */ /* 0x000fc60000000000 */
[----:B------:R-:W-:Y:S02]  /*107a0*/  SEL R150, R165, 0xa820a820, !P0 ;  /* 0xa820a820a5967807 */ /* 0x000fe40004000000 */
[----:B------:R-:W-:Y:S02]  /*107b0*/  HMNMX2 R105, |R105|, 65504, 65504, PT ;  /* 0x7bff7bff69697840 */ /* 0x000fe40003800200 */
                                                                                                /* 0x4040009696967241 */
                                                                                                /* 0x000fe40000000093 */
[----:B------:R-:W-:Y:S02]  /*107d0*/  PLOP3.LUT P0, PT, PT, PT, UP1, 0x40, 0x0 ;  /* 0x000000000000781c */ /* 0x000fe40003f0e818 */
[----:B------:R-:W-:Y:S02]  /*107e0*/  LOP3.LUT R82, R150, R149, RZ, 0xfc, !PT ;  /* 0x0000009596527212 */ /* 0x000fe400078efcff */
[----:B------:R-:W-:-:S04]  /*107f0*/  LOP3.LUT R147, R105, 0x80008000, RZ, 0xfc, !PT ;  /* 0x8000800069937812 */ /* 0x000fc800078efcff */
                                                                                                /* 0x0000009369957241 */
                                                                                                /* 0x000fe40000000052 */
                                                                                                /* 0x0000009369937241 */
                                                                                                /* 0x000fc60000008052 */
[----:B------:R-:W-:Y:S01]  /*10820*/  HADD2 R149, R104, R149 ;  /* 0x0000009568957230 */ /* 0x000fe20000000000 */
[----:B------:R-:W-:Y:S01]  /*10830*/  HMNMX2 R104, |R148|, 65504, 65504, PT ;  /* 0x7bff7bff94687840 */ /* 0x000fe20003800200 */
[----:B------:R-:W-:-:S04]  /*10840*/  HADD2 R146, R146.H0_H0, R147.H0_H0 ;  /* 0x2000009392927230 */ /* 0x000fc80000000800 */
[----:B------:R-:W-:-:S04]  /*10850*/  LOP3.LUT R147, R104, 0x80008000, RZ, 0xfc, !PT ;  /* 0x8000800068937812 */ /* 0x000fc800078efcff */
                                                                                                /* 0x0000009368977241 */
                                                                                                /* 0x000fe40000000053 */
                                                                                                /* 0x0000009368947241 */
                                                                                                /* 0x000fe40000008053 */
[----:B------:R-:W-:Y:S02]  /*10880*/  LOP3.LUT R83, R83, 0xffff, RZ, 0xc0, !PT ;  /* 0x0000ffff53537812 */ /* 0x000fe400078ec0ff */
[----:B------:R-:W-:Y:S01]  /*10890*/  HFMA2.MMA R130, R130, 1, 1, R151 ;  /* 0x3c003c0082827835 */ /* 0x000fe20000000097 */
[----:B------:R-:W-:-:S05]  /*108a0*/  HADD2 R148, R145.H0_H0, R148.H0_H0 ;  /* 0x2000009491947230 */ /* 0x000fca0000000800 */
[----:B------:R-:W-:-:S04]  /*108b0*/  PRMT R148, R148, 0x5410, R146 ;  /* 0x0000541094947816 */ /* 0x000fc80000000092 */
        /* <DEDUP_REMOVED lines=23> */
                                                                                                /* 0x0000008f2e537241 */
                                                                                                /* 0x000fe40000000090 */
                                                                                                /* 0x0000008f2e2e7241 */
                                                                                                /* 0x000fc40000008090 */
[----:B------:R-:W2:Y:S01]  /*10a50*/  LDC R143, c[0x0][0x748] ;  /* 0x0001d200ff8f7b82 */ /* 0x000ea20000000800 */
[----:B------:R-:W-:Y:S02]  /*10a60*/  LOP3.LUT R144, R45, 0x80008000, RZ, 0xfc, !PT ;  /* 0x800080002d907812 */ /* 0x000fe400078efcff */
[----:B------:R-:W-:Y:S02]  /*10a70*/  PRMT R46, R46, 0x5410, RZ ;  /* 0x000054102e2e7816 */ /* 0x000fe400000000ff */
                                                                                                /* 0x000000902d927241 */
                                                                                                /* 0x000fe40000000091 */
                                                                                                /* 0x000000902d2d7241 */
                                                                                                /* 0x000fe40000008091 */
[C-C-:B-1----:R-:W-:Y:S02]  /*10aa0*/  PRMT R144, R147.reuse, 0x5410, R142.reuse ;  /* 0x0000541093907816 */ /* 0x142fe4000000008e */
[----:B------:R-:W-:-:S02]  /*10ab0*/  PRMT R147, R147, 0x7632, R142 ;  /* 0x0000763293937816 */ /* 0x000fc4000000008e */
[----:B------:R-:W1:Y:S01]  /*10ac0*/  LDC R142, c[0x0][0x750] ;  /* 0x0001d400ff8e7b82 */ /* 0x000e620000000800 */
[----:B------:R-:W-:Y:S02]  /*10ad0*/  PRMT R45, R45, 0x5410, RZ ;  /* 0x000054102d2d7816 */ /* 0x000fe400000000ff */
[----:B------:R-:W-:-:S04]  /*10ae0*/  HADD2 R147, R147, -R46 ;  /* 0x8000002e93937230 */ /* 0x000fc80000000000 */
[----:B------:R-:W-:Y:S01]  /*10af0*/  HFMA2.MMA R144, R144, 1, 1, -R45 ;  /* 0x3c003c0090907835 */ /* 0x000fe2000010002d */
[----:B--2---:R-:W-:-:S05]  /*10b00*/  HSET2.BF.GE.AND R143, R47.H0_H0, R143, PT ;  /* 0x0000008f2f8f7233 */ /* 0x004fca0003806880 */
[----:B------:R-:W-:-:S05]  /*10b10*/  HFMA2 R143, -R143, UR7.H0_H0, R50.H0_H0 ;  /* 0x200000078f8f7c31 */ /* 0x000fca0008040132 */
        /* <DEDUP_REMOVED lines=8> */
                                                                                                /* 0x00000090922e7241 */
                                                                                                /* 0x000fe400000003ff */
                                                                                                /* 0x0000009092537242 */
                                                                                                /* 0x000fe400000017ff */
[----:B------:R-:W0:Y:S02]  /*10bc0*/  POPC R142, R46 ;  /* 0x0000002e008e7309 */ /* 0x000e240000000000 */
                                                                                                /* 0x0000009092947241 */
                                                                                                /* 0x000fe20000001053 */
[----:B------:R-:W-:-:S05]  /*10be0*/  IMAD.SHL.U32 R83, R83, 0x2, RZ ;  /* 0x0000000253537824 */ /* 0x000fca00078e00ff */
[----:B------:R-:W-:Y:S01]  /*10bf0*/  LOP3.LUT R149, R83, 0x1e, RZ, 0xc0, !PT ;  /* 0x0000001e53957812 */ /* 0x000fe200078ec0ff */
[----:B------:R-:W-:-:S03]  /*10c00*/  HFMA2.MMA R148, R148, R113, -RZ ;  /* 0x0000007194947235 */ /* 0x000fc600001000ff */
[----:B------:R-:W-:Y:S02]  /*10c10*/  SHF.L.U32 R149, R164, R149, RZ ;  /* 0x00000095a4957219 */ /* 0x000fe400000006ff */
[----:B0-----:R-:W-:-:S04]  /*10c20*/  LOP3.LUT R142, R142, 0x1, RZ, 0xc0, !PT ;  /* 0x000000018e8e7812 */ /* 0x001fc800078ec0ff */
[----:B------:R-:W-:-:S04]  /*10c30*/  ISETP.NE.U32.AND P0, PT, R142, 0x1, PT ;  /* 0x000000018e00780c */ /* 0x000fc80003f05070 */
[----:B------:R-:W-:-:S04]  /*10c40*/  SEL R83, R165, 0xa820a820, !P0 ;  /* 0xa820a820a5537807 */ /* 0x000fc80004000000 */
                                                                                                /* 0x40400053538e7241 */
                                                                                                /* 0x000fe4000000002e */
                                                                                                /* 0x000000932d537242 */
                                                                                                /* 0x000fe400000017ff */
[----:B------:R-:W-:Y:S02]  /*10c70*/  LOP3.LUT R142, R142, R149, RZ, 0xfc, !PT ;  /* 0x000000958e8e7212 */ /* 0x000fe400078efcff */
                                                                                                /* 0x000000932d957241 */
                                                                                                /* 0x000fe400000003ff */
                                                                                                /* 0x000000932d2e7241 */
                                                                                                /* 0x000fe20000001053 */
        /* <DEDUP_REMOVED lines=10> */
                                                                                                /* 0x4040009696967241 */
                                                                                                /* 0x000fe40000000095 */
[----:B------:R-:W-:Y:S02]  /*10d50*/  LOP3.LUT R149, R46, 0x80008000, RZ, 0xfc, !PT ;  /* 0x800080002e957812 */ /* 0x000fe400078efcff */
[----:B------:R-:W-:-:S04]  /*10d60*/  LOP3.LUT R83, R150, R83, RZ, 0xfc, !PT ;  /* 0x0000005396537212 */ /* 0x000fc800078efcff */
                                                                                                /* 0x000000952e967241 */
                                                                                                /* 0x000fe40000000053 */
                                                                                                /* 0x000000952e987241 */
                                                                                                /* 0x000fc60000008053 */
[----:B------:R-:W-:Y:S01]  /*10d90*/  HADD2 R150, R45, R150 ;  /* 0x000000962d967230 */ /* 0x000fe20000000000 */
[----:B------:R-:W-:Y:S01]  /*10da0*/  HMNMX2 R45, |R148|, 65504, 65504, PT ;  /* 0x7bff7bff942d7840 */ /* 0x000fe20003800200 */
[----:B------:R-:W-:-:S04]  /*10db0*/  HADD2 R147, R147.H0_H0, R152.H0_H0 ;  /* 0x2000009893937230 */ /* 0x000fc80000000800 */
[----:B------:R-:W-:-:S04]  /*10dc0*/  LOP3.LUT R148, R45, 0x80008000, RZ, 0xfc, !PT ;  /* 0x800080002d947812 */ /* 0x000fc800078efcff */
                                                                                                /* 0x000000942d957241 */
                                                                                                /* 0x000fcc000000008e */
[----:B------:R-:W-:Y:S01]  /*10de0*/  HFMA2.MMA R146, R146, 1, 1, R149 ;  /* 0x3c003c0092927835 */ /* 0x000fe20000000095 */
                                                                                                /* 0x000000942d957241 */
                                                                                                /* 0x000fe4000000808e */
        /* <DEDUP_REMOVED lines=12> */
[----:B------:R-:W-:Y:S02]  /*10ec0*/  SHF.R.U32.HI R146, RZ, 0x10, R131 ;  /* 0x00000010ff927819 */ /* 0x000fe40000011683 */
[----:B------:R-:W-:-:S05]  /*10ed0*/  LOP3.LUT R147, R106, 0x80008000, RZ, 0xfc, !PT ;  /* 0x800080006a937812 */ /* 0x000fca00078efcff */
[----:B------:R-:W1:Y:S08]  /*10ee0*/  LDC R143, c[0x0][0x764] ;  /* 0x0001d900ff8f7b82 */ /* 0x000e700000000800 */
[----:B------:R-:W2:Y:S01]  /*10ef0*/  LDC R83, c[0x0][0x768] ;  /* 0x0001da00ff537b82 */ /* 0x000ea20000000800 */
[----:B0-----:R-:W-:-:S05]  /*10f00*/  HSET2.BF.GE.AND R82, R47.H0_H0, R82, PT ;  /* 0x000000522f527233 */ /* 0x001fca0003806880 */
[----:B------:R-:W-:-:S05]  /*10f10*/  HFMA2 R82, -R82, UR7.H0_H0, R50.H0_H0 ;  /* 0x2000000752527c31 */ /* 0x000fca0008040132 */
[C---:B-1----:R-:W-:Y:S02]  /*10f20*/  IDP.2A.LO.S16.S8 R143, R82.reuse, UR8, R143 ;  /* 0x00000008528f7c26 */ /* 0x042fe4000800168f */
[----:B--2---:R-:W-:Y:S01]  /*10f30*/  IDP.2A.HI.S16.S8 R142, R82, UR9, R83 ;  /* 0x00000009528e7c26 */ /* 0x004fe20008003653 */
[----:B------:R-:W-:Y:S02]  /*10f40*/  LOP3.LUT R82, R107, 0x80008000, RZ, 0xfc, !PT ;  /* 0x800080006b527812 */ /* 0x000fe400078efcff */
[----:B------:R-:W-:Y:S02]  /*10f50*/  LDS R83, [R143+UR5] ;  /* 0x000000058f537984 */ /* 0x000fe40008000800 */
                                                                                                /* 0x000000526b917241 */
                                                                                                /* 0x000fe40000000092 */
[----:B------:R-:W0:Y:S01]  /*10f70*/  LDS R144, [R142+UR5] ;  /* 0x000000058e907984 */ /* 0x000e220008000800 */
                                                                                                /* 0x000000526b6b7241 */
                                                                                                /* 0x000fc40000008092 */
[----:B------:R-:W-:Y:S01]  /*10f90*/  LOP3.LUT R82, R131, 0xffff, RZ, 0xc0, !PT ;  /* 0x0000ffff83527812 */ /* 0x000fe200078ec0ff */
[----:B------:R-:W1:Y:S01]  /*10fa0*/  LDC R146, c[0x0][0x76c] ;  /* 0x0001db00ff927b82 */ /* 0x000e620000000800 */
[----:B------:R-:W-:Y:S02]  /*10fb0*/  PRMT R107, R107, 0x5410, RZ ;  /* 0x000054106b6b7816 */ /* 0x000fe400000000ff */
                                                                                                /* 0x000000936a837241 */
                                                                                                /* 0x000fe40000000052 */
                                                                                                /* 0x000000936a6a7241 */
                                                                                                /* 0x000fc80000008052 */
[----:B------:R-:W-:Y:S02]  /*10fe0*/  PRMT R106, R106, 0x5410, RZ ;  /* 0x000054106a6a7816 */ /* 0x000fe400000000ff */
[----:B-1----:R-:W-:-:S05]  /*10ff0*/  HSET2.BF.GE.AND R146, R47.H0_H0, R146, PT ;  /* 0x000000922f927233 */ /* 0x002fca0003806880 */
[----:B------:R-:W-:Y:S01]  /*11000*/  HFMA2 R146, -R146, UR7.H0_H0, R50.H0_H0 ;  /* 0x2000000792927c31 */ /* 0x000fe20008040132 */
[C-C-:B0-----:R-:W-:Y:S02]  /*11010*/  PRMT R82, R83.reuse, 0x5410, R144.reuse ;  /* 0x0000541053527816 */ /* 0x141fe40000000090 */
        /* <DEDUP_REMOVED lines=11> */
[----:B------:R-:W-:-:S05]  /*110d0*/  HADD2 R83, R146, -R107 ;  /* 0x8000006b92537230 */ /* 0x000fca0000000000 */
                                                                                                /* 0x00000053916a7242 */
                                                                                                /* 0x000fe400000017ff */
                                                                                                /* 0x0000005391937241 */
                                                                                                /* 0x000fe400000003ff */
                                                                                                /* 0x0000009083927242 */
                                                                                                /* 0x000fe400000017ff */
                                                                                                /* 0x0000005391957241 */
                                                                                                /* 0x000fe4000000106a */
                                                                                                /* 0x0000009083947241 */
                                                                                                /* 0x000fe20000001092 */
[----:B------:R-:W-:Y:S01]  /*11130*/  IMAD.SHL.U32 R146, R146, 0x2, RZ ;  /* 0x0000000292927824 */ /* 0x000fe200078e00ff */
                                                                                                /* 0x00000090836b7241 */
                                                                                                /* 0x000fc600000003ff */
[----:B------:R-:W-:Y:S01]  /*11150*/  HMUL2 R148, R148, R113 ;  /* 0x0000007194947232 */ /* 0x000fe20000000000 */
[----:B------:R-:W-:Y:S01]  /*11160*/  HFMA2.MMA R113, R149, R113, -RZ ;  /* 0x0000007195717235 */ /* 0x000fe200001000ff */
[----:B------:R-:W-:Y:S01]  /*11170*/  IMAD.SHL.U32 R149, R106, 0x2, RZ ;  /* 0x000000026a957824 */ /* 0x000fe200078e00ff */
[----:B------:R-:W-:-:S04]  /*11180*/  LOP3.LUT R106, R146, 0x1e, RZ, 0xc0, !PT ;  /* 0x0000001e926a7812 */ /* 0x000fc800078ec0ff */
[----:B------:R-:W-:Y:S02]  /*11190*/  LOP3.LUT R146, R149, 0x1e, RZ, 0xc0, !PT ;  /* 0x0000001e95927812 */ /* 0x000fe400078ec0ff */
[----:B------:R-:W0:Y:S01]  /*111a0*/  POPC R149, R107 ;  /* 0x0000006b00957309 */ /* 0x000e220000000000 */
[C---:B------:R-:W-:Y:S02]  /*111b0*/  SHF.L.U32 R106, R164.reuse, R106, RZ ;  /* 0x0000006aa46a7219 */ /* 0x040fe400000006ff */
[----:B------:R-:W-:Y:S02]  /*111c0*/  SHF.L.U32 R146, R164, R146, RZ ;  /* 0x00000092a4927219 */ /* 0x000fe400000006ff */
[----:B0-----:R-:W-:-:S04]  /*111d0*/  LOP3.LUT R149, R149, 0x1, RZ, 0xc0, !PT ;  /* 0x0000000195957812 */ /* 0x001fc800078ec0ff */
[----:B------:R-:W-:Y:S02]  /*111e0*/  ISETP.NE.U32.AND P0, PT, R149, 0x1, PT ;  /* 0x000000019500780c */ /* 0x000fe40003f05070 */
[----:B------:R-:W0:Y:S02]  /*111f0*/  POPC R149, R147 ;  /* 0x0000009300957309 */ /* 0x000e240000000000 */
[----:B------:R-:W-:Y:S02]  /*11200*/  SEL R150, R165, 0xa820a820, !P0 ;  /* 0xa820a820a5967807 */ /* 0x000fe40004000000 */
[----:B0-----:R-:W-:-:S04]  /*11210*/  LOP3.LUT R149, R149, 0x1, RZ, 0xc0, !PT ;  /* 0x0000000195957812 */ /* 0x001fc800078ec0ff */
[----:B------:R-:W-:Y:S02]  /*11220*/  ISETP.NE.U32.AND P1, PT, R149, 0x1, PT ;  /* 0x000000019500780c */ /* 0x000fe40003f25070 */
                                                                                                /* 0x4040009696957241 */
                                                                                                /* 0x000fe4000000006b */
[----:B------:R-:W-:Y:S02]  /*11240*/  SEL R150, R165, 0xa820a820, !P1 ;  /* 0xa820a820a5967807 */ /* 0x000fe40004800000 */
[----:B------:R-:W-:Y:S02]  /*11250*/  HMNMX2 R107, |R113|, 65504, 65504, PT ;  /* 0x7bff7bff716b7840 */ /* 0x000fe40003800200 */
                                                                                                /* 0x4040009696977241 */
                                                                                                /* 0x000fe40000000093 */
[----:B------:R-:W-:-:S02]  /*11270*/  LOP3.LUT R113, R149, R106, RZ, 0xfc, !PT ;  /* 0x0000006a95717212 */ /* 0x000fc400078efcff */
[----:B------:R-:W-:Y:S02]  /*11280*/  LOP3.LUT R146, R151, R146, RZ, 0xfc, !PT ;  /* 0x0000009297927212 */ /* 0x000fe400078efcff */
[----:B------:R-:W-:Y:S02]  /*11290*/  LOP3.LUT R149, R107, 0x80008000, RZ, 0xfc, !PT ;  /* 0x800080006b957812 */ /* 0x000fe400078efcff */
[----:B------:R-:W-:Y:S02]  /*112a0*/  HMNMX2 R106, |R148|, 65504, 65504, PT ;  /* 0x7bff7bff946a7840 */ /* 0x000fe40003800200 */
                                                                                                /* 0x000000956b947241 */
                                                                                                /* 0x000fc60000000092 */
[----:B------:R-:W-:Y:S02]  /*112c0*/  LOP3.LUT R147, R106, 0x80008000, RZ, 0xfc, !PT ;  /* 0x800080006a937812 */ /* 0x000fe400078efcff */
[----:B------:R-:W-:Y:S02]  /*112d0*/  HADD2 R145, R145, R148 ;  /* 0x0000009491917230 */ /* 0x000fe40000000000 */
                                                                                                /* 0x000000936a947241 */
                                                                                                /* 0x000fe40000000071 */
                                                                                                /* 0x000000936a937241 */
                                                                                                /* 0x000fe40000008071 */
[----:B------:R-:W-:Y:S02]  /*11300*/  LOP3.LUT R113, R113, 0xffff, RZ, 0xc0, !PT ;  /* 0x0000ffff71717812 */ /* 0x000fe400078ec0ff */
[----:B------:R-:W-:Y:S01]  /*11310*/  HFMA2.MMA R131, R131, 1, 1, R148 ;  /* 0x3c003c0083837835 */ /* 0x000fe20000000094 */
                                                                                                /* 0x000000956b947241 */
                                                                                                /* 0x000fe20000008092 */
[----:B------:R-:W-:-:S04]  /*11330*/  HADD2 R147, R144.H0_H0, R147.H0_H0 ;  /* 0x2000009390937230 */ /* 0x000fc80000000800 */
[----:B------:R-:W-:-:S04]  /*11340*/  HADD2 R148, R83.H0_H0, R148.H0_H0 ;  /* 0x2000009453947230 */ /* 0x000fc80000000800 */
[C-C-:B------:R-:W-:Y:S02]  /*11350*/  PRMT R144, R131.reuse, 0x5410, R145.reuse ;  /* 0x0000541083907816 */ /* 0x140fe40000000091 */
[----:B------:R-:W-:Y:S02]  /*11360*/  PRMT R145, R131, 0x7632, R145 ;  /* 0x0000763283917816 */ /* 0x000fe40000000091 */
[----:B------:R-:W-:Y:S01]  /*11370*/  PRMT R147, R147, 0x5410, R148 ;  /* 0x0000541093937816 */ /* 0x000fe20000000094 */
[----:B------:R0:W-:Y:S01]  /*11380*/  STS [R143+UR5], R144 ;  /* 0x000000908f007988 */ /* 0x0001e20008000805 */
[----:B------:R-:W-:-:S03]  /*11390*/  PRMT R131, R146, 0x1054, R113 ;  /* 0x0000105492837816 */ /* 0x000fc60000000071 */
[----:B------:R0:W-:Y:S04]  /*113a0*/  STS [R142+UR5], R145 ;  /* 0x000000918e007988 */ /* 0x0001e80008000805 */
[----:B------:R0:W-:Y:S01]  /*113b0*/  STS [R82+UR5], R147 ;  /* 0x0000009352007988 */ /* 0x0001e20008000805 */
[----:B------:R-:W-:Y:S06]  /*113c0*/  BAR.SYNC 0x0 ;  /* 0x000000ff0000791d */ /* 0x000fec0000000000 */
[----:B0-----:R-:W-:Y:S05]  /*113d0*/  BRA `(.L_x_68) ;  /* 0x0000000000647947 */ /* 0x001fea0003800000 */
.L_x_81:
[----:B------:R-:W-:Y:S06]  /*113e0*/  BAR.SYNC 0x0 ;  /* 0x000000ff0000791d */ /* 0x000fec0000000000 */
[----:B------:R-:W-:Y:S05]  /*113f0*/  BRA `(.L_x_68) ;  /* 0x00000000005c7947 */ /* 0x000fea0003800000 */
.L_x_80:
[----:B------:R-:W-:Y:S06]  /*11400*/  BAR.SYNC 0x0 ;  /* 0x000000ff0000791d */ /* 0x000fec0000000000 */
[----:B------:R-:W-:Y:S05]  /*11410*/  BRA `(.L_x_68) ;  /* 0x0000000000547947 */ /* 0x000fea0003800000 */
.L_x_79:
[----:B------:R-:W-:Y:S06]  /*11420*/  BAR.SYNC 0x0 ;  /* 0x000000ff0000791d */ /* 0x000fec0000000000 */
[----:B------:R-:W-:Y:S05]  /*11430*/  BRA `(.L_x_68) ;  /* 0x00000000004c7947 */ /* 0x000fea0003800000 */
.L_x_78:
[----:B------:R-:W-:Y:S06]  /*11440*/  BAR.SYNC 0x0 ;  /* 0x000000ff0000791d */ /* 0x000fec0000000000 */
[----:B------:R-:W-:Y:S05]  /*11450*/  BRA `(.L_x_68) ;  /* 0x0000000000447947 */ /* 0x000fea0003800000 */
.L_x_77:
[----:B------:R-:W-:Y:S06]  /*11460*/  BAR.SYNC 0x0 ;  /* 0x000000ff0000791d */ /* 0x000fec0000000000 */
[----:B------:R-:W-:Y:S05]  /*11470*/  BRA `(.L_x_68) ;  /* 0x00000000003c7947 */ /* 0x000fea0003800000 */
.L_x_76:
[----:B------:R-:W-:Y:S06]  /*11480*/  BAR.SYNC 0x0 ;  /* 0x000000ff0000791d */ /* 0x000fec0000000000 */
[----:B------:R-:W-:Y:S05]  /*11490*/  BRA `(.L_x_68) ;  /* 0x0000000000347947 */ /* 0x000fea0003800000 */
.L_x_75:
[----:B------:R-:W-:Y:S06]  /*114a0*/  BAR.SYNC 0x0 ;  /* 0x000000ff0000791d */ /* 0x000fec0000000000 */
[----:B------:R-:W-:Y:S05]  /*114b0*/  BRA `(.L_x_68) ;  /* 0x00000000002c7947 */ /* 0x000fea0003800000 */
.L_x_74:
[----:B------:R-:W-:Y:S06]  /*114c0*/  BAR.SYNC 0x0 ;  /* 0x000000ff0000791d */ /* 0x000fec0000000000 */
[----:B------:R-:W-:Y:S05]  /*114d0*/  BRA `(.L_x_68) ;  /* 0x0000000000247947 */ /* 0x000fea0003800000 */
.L_x_73:
[----:B------:R-:W-:Y:S06]  /*114e0*/  BAR.SYNC 0x0 ;  /* 0x000000ff0000791d */ /* 0x000fec0000000000 */
[----:B------:R-:W-:Y:S05]  /*114f0*/  BRA `(.L_x_68) ;  /* 0x00000000001c7947 */ /* 0x000fea0003800000 */
.L_x_72:
[----:B------:R-:W-:Y:S06]  /*11500*/  BAR.SYNC 0x0 ;  /* 0x000000ff0000791d */ /* 0x000fec0000000000 */
[----:B------:R-:W-:Y:S05]  /*11510*/  BRA `(.L_x_68) ;  /* 0x0000000000147947 */ /* 0x000fea0003800000 */
.L_x_71:
[----:B------:R-:W-:Y:S06]  /*11520*/  BAR.SYNC 0x0 ;  /* 0x000000ff0000791d */ /* 0x000fec0000000000 */
[----:B------:R-:W-:Y:S05]  /*11530*/  BRA `(.L_x_68) ;  /* 0x00000000000c7947 */ /* 0x000fea0003800000 */
.L_x_70:
[----:B------:R-:W-:Y:S06]  /*11540*/  BAR.SYNC 0x0 ;  /* 0x000000ff0000791d */ /* 0x000fec0000000000 */
[----:B------:R-:W-:Y:S05]  /*11550*/  BRA `(.L_x_68) ;  /* 0x0000000000047947 */ /* 0x000fea0003800000 */
.L_x_69:
[----:B------:R-:W-:Y:S06]  /*11560*/  BAR.SYNC 0x0 ;  /* 0x000000ff0000791d */ /* 0x000fec0000000000 */
.L_x_68:
[----:B------:R-:W-:-:S13]  /*11570*/  PLOP3.LUT P0, PT, PT, PT, UP0, 0x40, 0x0 ;  /* 0x000000000000781c */ /* 0x000fda0003f0e808 */
[----:B------:R-:W-:Y:S05]  /*11580*/  @P0 BRA `(.L_x_82) ;  /* 0xfffffef800e00947 */ /* 0x000fea000383ffff */
.L_x_67:
[----:B------:R-:W3:Y:S01]  /*11590*/  S2R R8, SR_TID.X ;  /* 0x0000000000087919 */ /* 0x000ee20000002100 */
[----:B------:R-:W-:Y:S02]  /*115a0*/  ULDC UR6, c[0x0][0x26c] ;  /* 0x00009b0000067ab9 */ /* 0x000fe40000000800 */
[----:B------:R-:W-:-:S04]  /*115b0*/  UIADD3 UR4, UR6, 0x3ff, URZ ;  /* 0x000003ff06047890 */ /* 0x000fc8000fffe03f */
[----:B------:R-:W-:-:S04]  /*115c0*/  USHF.R.S32.HI UR5, URZ, 0x1f, UR4 ;  /* 0x0000001f3f057899 */ /* 0x000fc80008011404 */
[----:B------:R-:W-:-:S04]  /*115d0*/  ULEA.HI UR5, UR5, UR4, URZ, 0xa ;  /* 0x0000000405057291 */ /* 0x000fc8000f8f503f */
[----:B------:R-:W-:Y:S01]  /*115e0*/  USHF.R.S32.HI UR5, URZ, 0xa, UR5 ;  /* 0x0000000a3f057899 */ /* 0x000fe20008011405 */
[----:B---3-5:R-:W-:-:S05]  /*115f0*/  SHF.R.U32.HI R0, RZ, 0x5, R8 ;  /* 0x00000005ff007819 */ /* 0x028fca0000011608 */
[----:B------:R-:W-:-:S13]  /*11600*/  ISETP.GE.AND P0, PT, R0, UR5, PT ;  /* 0x0000000500007c0c */ /* 0x000fda000bf06270 */
[----:B------:R-:W-:Y:S05]  /*11610*/  @P0 EXIT ;  /* 0x000000000000094d */ /* 0x000fea0003800000 */
[----:B------:R-:W3:Y:S01]  /*11620*/  S2UR UR4, SR_CTAID.X ;  /* 0x00000000000479c3 */ /* 0x000ee20000002500 */
[----:B------:R-:W-:Y:S02]  /*11630*/  IMAD.MOV.U32 R17, RZ, RZ, RZ ;  /* 0x000000ffff117224 */ /* 0x000fe400078e00ff */
[----:B------:R-:W-:-:S05]  /*11640*/  IMAD.MOV.U32 R9, RZ, RZ, RZ ;  /* 0x000000ffff097224 */ /* 0x000fca00078e00ff */
[----:B-1----:R-:W1:Y:S08]  /*11650*/  LDC R2, c[0x0][0x224] ;  /* 0x00008900ff027b82 */ /* 0x002e700000000800 */
[----:B--2---:R-:W2:Y:S01]  /*11660*/  LDC.64 R6, c[0x0][0x218] ;  /* 0x00008600ff067b82 */ /* 0x004ea20000000a00 */
[----:B---3--:R-:W-:-:S07]  /*11670*/  USHF.L.U32 UR7, UR4, 0x1, URZ ;  /* 0x0000000104077899 */ /* 0x008fce000800063f */
[----:B------:R-:W3:Y:S01]  /*11680*/  S2UR UR8, SR_CgaCtaId ;  /* 0x00000000000879c3 */ /* 0x000ee20000008800 */
[----:B------:R-:W-:Y:S01]  /*11690*/  USHF.R.S32.HI UR4, URZ, 0x1f, UR7 ;  /* 0x0000001f3f047899 */ /* 0x000fe20008011407 */
[----:B-1----:R-:W-:-:S05]  /*116a0*/  SHF.R.S32.HI R13, RZ, 0x1f, R2 ;  /* 0x0000001fff0d7819 */ /* 0x002fca0000011402 */
[C---:B------:R-:W-:Y:S01]  /*116b0*/  IMAD R4, R2.reuse, UR4, RZ ;  /* 0x0000000402047c24 */ /* 0x040fe2000f8e02ff */
[----:B------:R-:W-:Y:S01]  /*116c0*/  UIADD3 UR4, UR6, 0x1f, URZ ;  /* 0x0000001f06047890 */ /* 0x000fe2000fffe03f */
[----:B------:R-:W-:Y:S02]  /*116d0*/  IMAD.WIDE.U32 R2, R2, UR7, RZ ;  /* 0x0000000702027c25 */ /* 0x000fe4000f8e00ff */
[----:B------:R-:W-:Y:S01]  /*116e0*/  UMOV UR6, 0x400 ;  /* 0x0000040000067882 */ /* 0x000fe20000000000 */
[----:B------:R-:W-:Y:S01]  /*116f0*/  USHF.R.S32.HI UR5, URZ, 0x1f, UR4 ;  /* 0x0000001f3f057899 */ /* 0x000fe20008011404 */
[----:B------:R-:W-:Y:S01]  /*11700*/  IMAD R5, R13, UR7, R4 ;  /* 0x000000070d057c24 */ /* 0x000fe2000f8e0204 */
[----:B--2---:R-:W-:Y:S02]  /*11710*/  LEA R4, P0, R2, R6, 0x2 ;  /* 0x0000000602047211 */ /* 0x004fe400078010ff */
[----:B------:R-:W-:Y:S01]  /*11720*/  ULEA.HI UR5, UR5, UR4, URZ, 0x5 ;  /* 0x0000000405057291 */ /* 0x000fe2000f8f283f */
[----:B------:R-:W-:-:S03]  /*11730*/  IMAD.IADD R3, R3, 0x1, R5 ;  /* 0x0000000103037824 */ /* 0x000fc600078e0205 */
[----:B------:R-:W-:Y:S02]  /*11740*/  USHF.R.S32.HI UR5, URZ, 0x5, UR5 ;  /* 0x000000053f057899 */ /* 0x000fe40008011405 */
[----:B------:R-:W-:Y:S01]  /*11750*/  LEA.HI.X R5, R2, R7, R3, 0x2, P0 ;  /* 0x0000000702057211 */ /* 0x000fe200000f1403 */
[----:B---3--:R-:W-:Y:S01]  /*11760*/  UPRMT UR6, UR8, 0x654, UR6 ;  /* 0x0000065408067896 */ /* 0x008fe20008000006 */
[----:B------:R-:W-:Y:S01]  /*11770*/  LOP3.LUT R3, R8, 0x1f, RZ, 0xc0, !PT ;  /* 0x0000001f08037812 */ /* 0x000fe200078ec0ff */
[----:B------:R-:W-:-:S04]  /*11780*/  IMAD.MOV.U32 R7, RZ, RZ, RZ ;  /* 0x000000ffff077224 */ /* 0x000fc800078e00ff */
[--C-:B------:R-:W-:Y:S02]  /*11790*/  IMAD R0, R0, 0x400, R3.reuse ;  /* 0x0000040000007824 */ /* 0x100fe400078e0203 */
[----:B------:R-:W-:-:S03]  /*117a0*/  IMAD.MOV R16, RZ, RZ, -R3 ;  /* 0x000000ffff107224 */ /* 0x000fc600078e0a03 */
[C---:B------:R-:W-:Y:S02]  /*117b0*/  LEA R2, R0.reuse, UR6, 0x2 ;  /* 0x0000000600027c11 */ /* 0x040fe4000f8e10ff */
[C---:B------:R-:W-:Y:S02]  /*117c0*/  IADD3 R15, R0.reuse, 0x60, RZ ;  /* 0x00000060000f7810 */ /* 0x040fe40007ffe0ff */
[----:B------:R-:W-:Y:S02]  /*117d0*/  IADD3 R0, R0, 0x20, RZ ;  /* 0x0000002000007810 */ /* 0x000fe40007ffe0ff */
[----:B------:R-:W-:-:S07]  /*117e0*/  IADD3 R2, R2, 0x100, RZ ;  /* 0x0000010002027810 */ /* 0x000fce0007ffe0ff */
.L_x_83:
[C---:B------:R-:W-:Y:S01]  /*117f0*/  IADD3 R6, R15.reuse, -0x60, RZ ;  /* 0xffffffa00f067810 */ /* 0x040fe20007ffe0ff */
[----:B------:R-:W-:Y:S01]  /*11800*/  ULDC UR4, c[0x0][0x26c] ;  /* 0x00009b0000047ab9 */ /* 0x000fe20000000800 */
[----:B------:R-:W-:Y:S02]  /*11810*/  HSETP2.LT.AND P0, PT, RZ.H0_H0, 1, 1, PT ;  /* 0x3c003c00ff007434 */ /* 0x000fe40003f01800 */
[----:B------:R-:W-:Y:S02]  /*11820*/  ISETP.GE.AND P2, PT, R6, UR4, PT ;  /* 0x0000000406007c0c */ /* 0x000fe4000bf46270 */
[----:B------:R-:W-:Y:S02]  /*11830*/  ISETP.GE.AND P6, PT, R0, UR4, PT ;  /* 0x0000000400007c0c */ /* 0x000fe4000bfc6270 */
[C---:B------:R-:W-:Y:S02]  /*11840*/  IADD3 R6, R15.reuse, -0x20, RZ ;  /* 0xffffffe00f067810 */ /* 0x040fe40007ffe0ff */
[----:B------:R-:W-:-:S02]  /*11850*/  ISETP.GE.AND P4, PT, R15, UR4, PT ;  /* 0x000000040f007c0c */ /* 0x000fc4000bf86270 */
[----:B------:R-:W-:Y:S02]  /*11860*/  ISETP.GE.AND P5, PT, R6, UR4, PT ;  /* 0x0000000406007c0c */ /* 0x000fe4000bfa6270 */
[----:B------:R-:W-:Y:S02]  /*11870*/  PLOP3.LUT P1, PT, P0, PT, PT, 0x80, 0x0 ;  /* 0x000000000000781c */ /* 0x000fe4000072f070 */
[----:B------:R-:W-:Y:S01]  /*11880*/  PLOP3.LUT P3, PT, P0, PT, PT, 0x80, 0x0 ;  /* 0x000000000000781c */ /* 0x000fe2000076f070 */
[----:B------:R-:W1:Y:S01]  /*11890*/  @!P2 LDS R8, [R2+-0x100] ;  /* 0xffff00000208a984 */ /* 0x000e620000000800 */
[----:B------:R-:W-:Y:S02]  /*118a0*/  IADD3 R0, R0, 0x80, RZ ;  /* 0x0000008000007810 */ /* 0x000fe40007ffe0ff */
[----:B------:R-:W-:Y:S01]  /*118b0*/  IADD3 R15, R15, 0x80, RZ ;  /* 0x000000800f0f7810 */ /* 0x000fe20007ffe0ff */
[----:B------:R-:W2:Y:S04]  /*118c0*/  @!P6 LDS R10, [R2+-0x80] ;  /* 0xffff8000020ae984 */ /* 0x000ea80000000800 */
[----:B------:R-:W3:Y:S04]  /*118d0*/  @!P5 LDS R11, [R2] ;  /* 0x00000000020bd984 */ /* 0x000ee80000000800 */
[----:B------:R4:W5:Y:S02]  /*118e0*/  @!P4 LDS R12, [R2+0x80] ;  /* 0x00008000020cc984 */ /* 0x0009640000000800 */
[----:B----4-:R-:W-:-:S02]  /*118f0*/  IADD3 R2, R2, 0x200, RZ ;  /* 0x0000020002027810 */ /* 0x010fc40007ffe0ff */
[C---:B-1----:R-:W-:Y:S02]  /*11900*/  @!P2 HSETP2.GT.AND P1, PT, R8.reuse.H0_H0, RZ.H0_H0, PT ;  /* 0x200000ff0800a234 */ /* 0x042fe40003f24800 */
[----:B------:R-:W-:Y:S02]  /*11910*/  @!P2 HSETP2.GT.AND P3, PT, R8.H1_H1, RZ.H0_H0, PT ;  /* 0x200000ff0800a234 */ /* 0x000fe40003f64c00 */
[----:B------:R-:W-:-:S08]  /*11920*/  PLOP3.LUT P2, PT, P0, PT, PT, 0x80, 0x0 ;  /* 0x000000000000781c */ /* 0x000fd0000074f070 */
[----:B--2---:R-:W-:Y:S02]  /*11930*/  @!P6 HSETP2.GT.AND P2, PT, R10.H0_H0, RZ.H0_H0, PT ;  /* 0x200000ff0a00e234 */ /* 0x004fe40003f44800 */
        /* <DEDUP_REMOVED lines=11> */
[----:B---3--:R-:W-:Y:S02]  /*119f0*/  @!P5 HSETP2.GT.AND P3, PT, R11.H1_H1, RZ.H0_H0, PT ;  /* 0x200000ff0b00d234 */ /* 0x008fe40003f64c00 */
[----:B------:R-:W-:Y:S02]  /*11a00*/  PLOP3.LUT P2, PT, P0, PT, PT, 0x80, 0x0 ;  /* 0x000000000000781c */ /* 0x000fe4000074f070 */
[----:B------:R-:W-:Y:S02]  /*11a10*/  IADD3 R8, R17, 0x1, RZ ;  /* 0x0000000111087810 */ /* 0x000fe40007ffe0ff */
[----:B-----5:R-:W-:Y:S02]  /*11a20*/  @!P4 HSETP2.GT.AND P0, PT, R12.H1_H1, RZ.H0_H0, PT ;  /* 0x200000ff0c00c234 */ /* 0x020fe40003f04c00 */
[----:B------:R-:W-:Y:S02]  /*11a30*/  VOTE.ANY R7, PT, !P1 ;  /* 0x0000000000077806 */ /* 0x000fe400048e0100 */
[----:B------:R-:W-:-:S02]  /*11a40*/  ISETP.NE.AND P1, PT, R3, R8, PT ;  /* 0x000000080300720c */ /* 0x000fc40003f25270 */
[----:B------:R-:W-:Y:S02]  /*11a50*/  IADD3 R10, R17, 0x2, RZ ;  /* 0x00000002110a7810 */ /* 0x000fe40007ffe0ff */
[----:B------:R-:W-:Y:S02]  /*11a60*/  @!P5 HSETP2.GT.AND P6, PT, R11.H0_H0, RZ.H0_H0, PT ;  /* 0x200000ff0b00d234 */ /* 0x000fe40003fc4800 */
[----:B------:R-:W-:Y:S02]  /*11a70*/  @!P4 HSETP2.GT.AND P2, PT, R12.H0_H0, RZ.H0_H0, PT ;  /* 0x200000ff0c00c234 */ /* 0x000fe40003f44800 */
[----:B------:R-:W-:Y:S02]  /*11a80*/  SEL R14, R7, R14, !P1 ;  /* 0x0000000e070e7207 */ /* 0x000fe40004800000 */
        /* <DEDUP_REMOVED lines=15> */
[----:B------:R-:W1:Y:S02]  /*11b80*/  S2R R3, SR_TID.X ;  /* 0x0000000000037919 */ /* 0x000e640000002100 */
[----:B-1----:R-:W-:-:S13]  /*11b90*/  ISETP.GE.AND P0, PT, R3, UR5, PT ;  /* 0x0000000503007c0c */ /* 0x002fda000bf06270 */
[----:B------:R-:W-:Y:S05]  /*11ba0*/  @P0 EXIT ;  /* 0x000000000000094d */ /* 0x000fea0003800000 */
[----:B------:R-:W1:Y:S01]  /*11bb0*/  LDC R0, c[0x0][0x278] ;  /* 0x00009e00ff007b82 */ /* 0x000e620000000800 */
[----:B------:R-:W-:Y:S01]  /*11bc0*/  UIADD3 UR4, UR7, 0x1, URZ ;  /* 0x0000000107047890 */ /* 0x000fe2000fffe03f */
[----:B------:R-:W-:-:S05]  /*11bd0*/  IMAD.WIDE R2, R3, 0x4, R4 ;  /* 0x0000000403027825 */ /* 0x000fca00078e0204 */
[----:B------:R2:W-:Y:S01]  /*11be0*/  STG.E desc[UR10][R2.64], R9 ;  /* 0x0000000902007986 */ /* 0x0005e2000c10190a */
[----:B-1----:R-:W-:-:S13]  /*11bf0*/  ISETP.LE.U32.AND P0, PT, R0, UR4, PT ;  /* 0x0000000400007c0c */ /* 0x002fda000bf03070 */
[----:B--2---:R-:W-:Y:S05]  /*11c00*/  @P0 EXIT ;  /* 0x000000000000094d */ /* 0x004fea0003800000 */
[----:B------:R-:W0:Y:S02]  /*11c10*/  LDC R5, c[0x0][0x224] ;  /* 0x00008900ff057b82 */ /* 0x000e240000000800 */
[----:B0-----:R-:W-:-:S04]  /*11c20*/  LEA R2, P0, R5, R2, 0x2 ;  /* 0x0000000205027211 */ /* 0x001fc800078010ff */
[----:B------:R-:W-:-:S05]  /*11c30*/  LEA.HI.X R3, R5, R3, R13, 0x2, P0 ;  /* 0x0000000305037211 */ /* 0x000fca00000f140d */
[----:B------:R-:W-:Y:S01]  /*11c40*/  STG.E desc[UR10][R2.64], R7 ;  /* 0x0000000702007986 */ /* 0x000fe2000c10190a */
[----:B------:R-:W-:Y:S05]  /*11c50*/  EXIT ;  /* 0x000000000000794d */ /* 0x000fea0003800000 */
.L_x_84:
        /* <DEDUP_REMOVED lines=10> */
.L_x_115:


//--------------------- .text.ldpc2_BG1_split_index_fp_x2_desc_dyn_sm86 --------------------------
	.section	.text.ldpc2_BG1_split_index_fp_x2_desc_dyn_sm86,"ax",@progbits
	.sectionflags	@"SHF_BARRIERS=1"
	.align	128
        .global         ldpc2_BG1_split_index_fp_x2_desc_dyn_sm86
        .type           ldpc2_BG1_split_index_fp_x2_desc_dyn_sm86,@function
        .size           ldpc2_BG1_split_index_fp_x2_desc_dyn_sm86,(.L_x_113 - ldpc2_BG1_split_index_fp_x2_desc_dyn_sm86)
        .other          ldpc2_BG1_split_index_fp_x2_desc_dyn_sm86,@"STO_CUDA_ENTRY STV_DEFAULT"
ldpc2_BG1_split_index_fp_x2_desc_dyn_sm86:
.text.ldpc2_BG1_split_index_fp_x2_desc_dyn_sm86:
.L_x_3:
[----:B------:R-:W0:Y:S02]  /*0000*/  LDC R1, c[0x0][0x28] ;  /* 0x00000a00ff017b82 */ /* 0x000e240000000800 */
[----:B------:R-:W1:Y:S01]  /*0010*/  S2R R0, SR_TID.X ;  /* 0x0000000000007919 */ /* 0x000e620000002100 */
[----:B------:R-:W2:Y:S01]  /*0020*/  LDC R29, c[0x0][0x270] ;  /* 0x00009c00ff1d7b82 */ /* 0x000ea20000000800 */
[----:B------:R-:W-:Y:S01]  /*0030*/  ULDC UR4, c[0x0][0x220] ;  /* 0x0000880000047ab9 */ /* 0x000fe20000000800 */
[----:B------:R-:W-:-:S06]  /*0040*/  ULDC.64 UR10, c[0x0][0x208] ;  /* 0x00008200000a7ab9 */ /* 0x000fcc0000000a00 */
[----:B------:R-:W3:Y:S01]  /*0050*/  LDC R4, c[0x0][RZ] ;  /* 0x00000000ff047b82 */ /* 0x000ee20000000800 */
[----:B------:R-:W-:Y:S07]  /*0060*/  BSSY B0, `(.L_x_85) ;  /* 0x0000080000007945 */ /* 0x000fee0003800000 */
[----:B------:R-:W4:Y:S01]  /*0070*/  S2UR UR6, SR_CTAID.X ;  /* 0x00000000000679c3 */ /* 0x000f220000002500 */
[----:B-1----:R-:W-:Y:S02]  /*0080*/  IMAD.SHL.U32 R2, R0, 0x8, RZ ;  /* 0x0000000800027824 */ /* 0x002fe400078e00ff */
[----:B--2---:R-:W-:-:S02]  /*0090*/  IMAD.SHL.U32 R5, R29, 0x2, RZ ;  /* 0x000000021d057824 */ /* 0x004fc400078e00ff */
[----:B------:R-:W-:-:S03]  /*00a0*/  IMAD.SHL.U32 R29, R29, 0x4, RZ ;  /* 0x000000041d1d7824 */ /* 0x000fc600078e00ff */
[----:B------:R-:W-:Y:S01]  /*00b0*/  ISETP.GE.AND P0, PT, R2, R5, PT ;  /* 0x000000050200720c */ /* 0x000fe20003f06270 */
[----:B----4-:R-:W-:-:S04]  /*00c0*/  USHF.L.U32 UR6, UR6, 0x1, URZ ;  /* 0x0000000106067899 */ /* 0x010fc8000800063f */
[----:B------:R-:W-:-:S04]  /*00d0*/  UIMAD.WIDE UR8, UR6, UR4, URZ ;  /* 0x00000004060872a5 */ /* 0x000fc8000f8e023f */
[----:B------:R-:W-:Y:S02]  /*00e0*/  USHF.L.U64.HI UR9, UR8, 0x1, UR9 ;  /* 0x0000000108097899 */ /* 0x000fe40008010209 */
[----:B------:R-:W-:-:S04]  /*00f0*/  USHF.L.U32 UR8, UR8, 0x1, URZ ;  /* 0x0000000108087899 */ /* 0x000fc8000800063f */
[----:B------:R-:W-:Y:S01]  /*0100*/  UIMAD.WIDE UR4, UR4, 0x2, UR8 ;  /* 0x00000002040478a5 */ /* 0x000fe2000f8e0208 */
[----:B---3--:R-:W-:Y:S11]  /*0110*/  @P0 BRA `(.L_x_86) ;  /* 0x0000000400d00947 */ /* 0x008ff60003800000 */
[----:B------:R-:W1:Y:S01]  /*0120*/  LDC R3, c[0x0][0x278] ;  /* 0x00009e00ff037b82 */ /* 0x000e620000000800 */
[----:B------:R-:W-:Y:S01]  /*0130*/  UIADD3 UR7, UR6, 0x1, URZ ;  /* 0x0000000106077890 */ /* 0x000fe2000fffe03f */
[----:B------:R-:W-:Y:S02]  /*0140*/  IMAD.MOV.U32 R31, RZ, RZ, R2 ;  /* 0x000000ffff1f7224 */ /* 0x000fe400078e0002 */
[----:B------:R-:W-:-:S03]  /*0150*/  IMAD.SHL.U32 R28, R0, 0x10, RZ ;  /* 0x00000010001c7824 */ /* 0x000fc600078e00ff */
[----:B-1----:R-:W-:-:S13]  /*0160*/  ISETP.LE.AND P0, PT, R3, UR7, PT ;  /* 0x0000000703007c0c */ /* 0x002fda000bf03270 */
.L_x_88:
[----:B------:R-:W-:Y:S01]  /*0170*/  ISETP.GE.AND P1, PT, R31, R5, PT ;  /* 0x000000051f00720c */ /* 0x000fe20003f26270 */
[----:B-1----:R-:W-:-:S04]  /*0180*/  IMAD R33, R4, 0x8, R31 ;  /* 0x0000000804217824 */ /* 0x002fc800078e021f */
[----:B------:R-:W-:Y:S01]  /*0190*/  IMAD R35, R4, 0x8, R33 ;  /* 0x0000000804237824 */ /* 0x000fe200078e0221 */
[----:B------:R-:W-:-:S03]  /*01a0*/  ISETP.GE.AND P2, PT, R33, R5, PT ;  /* 0x000000052100720c */ /* 0x000fc60003f46270 */
[----:B------:R-:W-:Y:S01]  /*01b0*/  IMAD R37, R4, 0x8, R35 ;  /* 0x0000000804257824 */ /* 0x000fe200078e0223 */
[----:B------:R-:W-:-:S03]  /*01c0*/  ISETP.GE.AND P3, PT, R35, R5, PT ;  /* 0x000000052300720c */ /* 0x000fc60003f66270 */
[----:B------:R-:W1:Y:S01]  /*01d0*/  @!P1 LDC.64 R20, c[0x0][0x210] ;  /* 0x00008400ff149b82 */ /* 0x000e620000000a00 */
[----:B------:R-:W-:Y:S02]  /*01e0*/  ISETP.GE.AND P4, PT, R37, R5, PT ;  /* 0x000000052500720c */ /* 0x000fe40003f86270 */
[----:B------:R-:W-:-:S03]  /*01f0*/  @!P1 SHF.R.S32.HI R22, RZ, 0x1f, R31 ;  /* 0x0000001fff169819 */ /* 0x000fc6000001141f */
[----:B------:R-:W-:Y:S02]  /*0200*/  @!P2 SHF.R.S32.HI R24, RZ, 0x1f, R33 ;  /* 0x0000001fff18a819 */ /* 0x000fe40000011421 */
[----:B------:R-:W2:Y:S06]  /*0210*/  @!P2 LDC.64 R26, c[0x0][0x210] ;  /* 0x00008400ff1aab82 */ /* 0x000eac0000000a00 */
[----:B------:R-:W-:Y:S02]  /*0220*/  @!P4 SHF.R.S32.HI R30, RZ, 0x1f, R37 ;  /* 0x0000001fff1ec819 */ /* 0x000fe40000011425 */
[----:B------:R-:W3:Y:S08]  /*0230*/  @!P3 LDC.64 R38, c[0x0][0x210] ;  /* 0x00008400ff26bb82 */ /* 0x000ef00000000a00 */
[----:B------:R-:W4:Y:S01]  /*0240*/  @!P4 LDC.64 R40, c[0x0][0x210] ;  /* 0x00008400ff28cb82 */ /* 0x000f220000000a00 */
[----:B-1----:R-:W-:-:S04]  /*0250*/  @!P1 IADD3 R20, P5, P6, R20, UR8, R31 ;  /* 0x0000000814149c10 */ /* 0x002fc8000febe01f */
[----:B------:R-:W-:Y:S02]  /*0260*/  @!P1 IADD3.X R21, R21, UR9, R22, P5, P6 ;  /* 0x0000000915159c10 */ /* 0x000fe4000afec416 */
[----:B--2---:R-:W-:Y:S02]  /*0270*/  @!P2 IADD3 R22, P5, P6, R26, UR8, R33 ;  /* 0x000000081a16ac10 */ /* 0x004fe4000febe021 */
[--C-:B------:R-:W-:Y:S01]  /*0280*/  @!P3 SHF.R.S32.HI R26, RZ, 0x1f, R35.reuse ;  /* 0x0000001fff1ab819 */ /* 0x100fe20000011423 */
[----:B------:R1:W5:Y:S01]  /*0290*/  @!P1 LDG.E.64 R2, desc[UR10][R20.64] ;  /* 0x0000000a14029981 */ /* 0x000362000c1e1b00 */
[----:B------:R-:W-:Y:S02]  /*02a0*/  @!P2 IADD3.X R23, R27, UR9, R24, P5, P6 ;  /* 0x000000091b17ac10 */ /* 0x000fe4000afec418 */
[----:B---3--:R-:W-:-:S03]  /*02b0*/  @!P3 IADD3 R24, P5, P6, R38, UR8, R35 ;  /* 0x000000082618bc10 */ /* 0x008fc6000febe023 */
[----:B------:R1:W5:Y:S01]  /*02c0*/  @!P2 LDG.E.64 R6, desc[UR10][R22.64] ;  /* 0x0000000a1606a981 */ /* 0x000362000c1e1b00 */
[----:B------:R-:W-:Y:S02]  /*02d0*/  @!P3 IADD3.X R25, R39, UR9, R26, P5, P6 ;  /* 0x000000092719bc10 */ /* 0x000fe4000afec41a */
[----:B----4-:R-:W-:-:S03]  /*02e0*/  @!P4 IADD3 R26, P5, P6, R40, UR8, R37 ;  /* 0x00000008281acc10 */ /* 0x010fc6000febe025 */
[----:B------:R1:W5:Y:S01]  /*02f0*/  @!P3 LDG.E.64 R8, desc[UR10][R24.64] ;  /* 0x0000000a1808b981 */ /* 0x000362000c1e1b00 */
[----:B------:R-:W-:-:S05]  /*0300*/  @!P4 IADD3.X R27, R41, UR9, R30, P5, P6 ;  /* 0x00000009291bcc10 */ /* 0x000fca000afec41e */
[----:B------:R1:W5:Y:S01]  /*0310*/  @!P4 LDG.E.64 R10, desc[UR10][R26.64] ;  /* 0x0000000a1a0ac981 */ /* 0x000362000c1e1b00 */
[----:B------:R-:W-:-:S04]  /*0320*/  IMAD R30, R4, 0x10, R28 ;  /* 0x00000010041e7824 */ /* 0x000fc800078e021c */
[----:B------:R-:W-:Y:S01]  /*0330*/  IMAD R32, R4, 0x10, R30 ;  /* 0x0000001004207824 */ /* 0x000fe200078e021e */
[----:B------:R-:W-:Y:S06]  /*0340*/  @P0 BRA `(.L_x_87) ;  /* 0x0000000000500947 */ /* 0x000fec0003800000 */
[----:B-1----:R-:W1:Y:S01]  /*0350*/  @!P2 LDC.64 R22, c[0x0][0x210] ;  /* 0x00008400ff16ab82 */ /* 0x002e620000000a00 */
[----:B------:R-:W-:Y:S02]  /*0360*/  @!P2 SHF.R.S32.HI R24, RZ, 0x1f, R33 ;  /* 0x0000001fff18a819 */ /* 0x000fe40000011421 */
[----:B------:R-:W-:-:S05]  /*0370*/  @!P4 SHF.R.S32.HI R34, RZ, 0x1f, R37 ;  /* 0x0000001fff22c819 */ /* 0x000fca0000011425 */
[----:B------:R-:W2:Y:S08]  /*0380*/  @!P3 LDC.64 R26, c[0x0][0x210] ;  /* 0x00008400ff1abb82 */ /* 0x000eb00000000a00 */
[----:B------:R-:W3:Y:S08]  /*0390*/  @!P4 LDC.64 R38, c[0x0][0x210] ;  /* 0x00008400ff26cb82 */ /* 0x000ef00000000a00 */
[----:B------:R-:W4:Y:S01]  /*03a0*/  @!P1 LDC.64 R20, c[0x0][0x210] ;  /* 0x00008400ff149b82 */ /* 0x000f220000000a00 */
[----:B-1----:R-:W-:-:S04]  /*03b0*/  @!P2 IADD3 R22, P5, P6, R22, UR4, R33 ;  /* 0x000000041616ac10 */ /* 0x002fc8000febe021 */
[----:B------:R-:W-:Y:S02]  /*03c0*/  @!P2 IADD3.X R23, R23, UR5, R24, P5, P6 ;  /* 0x000000051717ac10 */ /* 0x000fe4000afec418 */
[--C-:B--2---:R-:W-:Y:S02]  /*03d0*/  @!P3 IADD3 R24, P5, P6, R26, UR4, R35.reuse ;  /* 0x000000041a18bc10 */ /* 0x104fe4000febe023 */
[----:B------:R-:W-:Y:S01]  /*03e0*/  @!P3 SHF.R.S32.HI R26, RZ, 0x1f, R35 ;  /* 0x0000001fff1ab819 */ /* 0x000fe20000011423 */
[----:B------:R1:W5:Y:S03]  /*03f0*/  @!P2 LDG.E.64 R12, desc[UR10][R22.64] ;  /* 0x0000000a160ca981 */ /* 0x000366000c1e1b00 */
[----:B------:R-:W-:Y:S02]  /*0400*/  @!P3 IADD3.X R25, R27, UR5, R26, P5, P6 ;  /* 0x000000051b19bc10 */ /* 0x000fe4000afec41a */
[----:B---3--:R-:W-:-:S03]  /*0410*/  @!P4 IADD3 R26, P5, P6, R38, UR4, R37 ;  /* 0x00000004261acc10 */ /* 0x008fc6000febe025 */
[----:B------:R1:W5:Y:S01]  /*0420*/  @!P3 LDG.E.64 R14, desc[UR10][R24.64] ;  /* 0x0000000a180eb981 */ /* 0x000362000c1e1b00 */
[----:B------:R-:W-:Y:S02]  /*0430*/  @!P4 IADD3.X R27, R39, UR5, R34, P5, P6 ;  /* 0x00000005271bcc10 */ /* 0x000fe4000afec422 */
[--C-:B------:R-:W-:Y:S02]  /*0440*/  @!P1 SHF.R.S32.HI R34, RZ, 0x1f, R31.reuse ;  /* 0x0000001fff229819 */ /* 0x100fe4000001141f */
[----:B----4-:R-:W-:Y:S01]  /*0450*/  @!P1 IADD3 R20, P5, P6, R20, UR4, R31 ;  /* 0x0000000414149c10 */ /* 0x010fe2000febe01f */
[----:B------:R1:W5:Y:S03]  /*0460*/  @!P4 LDG.E.64 R16, desc[UR10][R26.64] ;  /* 0x0000000a1a10c981 */ /* 0x000366000c1e1b00 */
[----:B------:R-:W-:-:S05]  /*0470*/  @!P1 IADD3.X R21, R21, UR5, R34, P5, P6 ;  /* 0x0000000515159c10 */ /* 0x000fca000afec422 */
[----:B------:R1:W5:Y:S04]  /*0480*/  @!P1 LDG.E.64 R18, desc[UR10][R20.64] ;  /* 0x0000000a14129981 */ /* 0x000368000c1e1b00 */
.L_x_87:
[----:B------:R-:W-:Y:S01]  /*0490*/  IMAD R34, R4, 0x10, R32 ;  /* 0x0000001004227824 */ /* 0x000fe200078e0220 */
[-C--:B------:R-:W-:Y:S01]  /*04a0*/  ISETP.GE.AND P1, PT, R28, R29.reuse, PT ;  /* 0x0000001d1c00720c */ /* 0x080fe20003f26270 */
[----:B------:R-:W-:Y:S01]  /*04b0*/  IMAD R31, R4, 0x8, R37 ;  /* 0x00000008041f7824 */ /* 0x000fe200078e0225 */
[-C--:B------:R-:W-:Y:S02]  /*04c0*/  ISETP.GE.AND P2, PT, R30, R29.reuse, PT ;  /* 0x0000001d1e00720c */ /* 0x080fe40003f46270 */
[-C--:B------:R-:W-:Y:S02]  /*04d0*/  ISETP.GE.AND P3, PT, R32, R29.reuse, PT ;  /* 0x0000001d2000720c */ /* 0x080fe40003f66270 */
[----:B------:R-:W-:-:S07]  /*04e0*/  ISETP.GE.AND P4, PT, R34, R29, PT ;  /* 0x0000001d2200720c */ /* 0x000fce0003f86270 */
[----:B-1----:R-:W1:Y:S01]  /*04f0*/  @!P1 S2R R21, SR_CgaCtaId ;  /* 0x0000000000159919 */ /* 0x002e620000008800 */
[----:B------:R-:W-:Y:S02]  /*0500*/  @!P1 MOV R20, 0x400 ;  /* 0x0000040000149802 */ /* 0x000fe40000000f00 */
[----:B------:R-:W-:Y:S01]  /*0510*/  @!P2 MOV R22, 0x400 ;  /* 0x000004000016a802 */ /* 0x000fe20000000f00 */
[----:B------:R-:W2:Y:S01]  /*0520*/  @!P2 S2R R23, SR_CgaCtaId ;  /* 0x000000000017a919 */ /* 0x000ea20000008800 */
[----:B------:R-:W-:Y:S02]  /*0530*/  @!P3 MOV R24, 0x400 ;  /* 0x000004000018b802 */ /* 0x000fe40000000f00 */
[----:B------:R-:W-:Y:S01]  /*0540*/  @!P4 MOV R26, 0x400 ;  /* 0x00000400001ac802 */ /* 0x000fe20000000f00 */
[----:B------:R-:W3:Y:S01]  /*0550*/  @!P3 S2R R25, SR_CgaCtaId ;  /* 0x000000000019b919 */ /* 0x000ee20000008800 */
[----:B------:R-:W4:Y:S01]  /*0560*/  @!P4 S2R R27, SR_CgaCtaId ;  /* 0x00000000001bc919 */ /* 0x000f220000008800 */
[----:B-1----:R-:W-:-:S02]  /*0570*/  @!P1 PRMT R21, R21, 0x654, R20 ;  /* 0x0000065415159816 */ /* 0x002fc40000000014 */
[C---:B-----5:R-:W-:Y:S02]  /*0580*/  PRMT R20, R2.reuse, 0x5410, R18 ;  /* 0x0000541002147816 */ /* 0x060fe40000000012 */
[----:B--2---:R-:W-:Y:S02]  /*0590*/  @!P2 PRMT R23, R23, 0x654, R22 ;  /* 0x000006541717a816 */ /* 0x004fe40000000016 */
[--C-:B------:R-:W-:Y:S02]  /*05a0*/  PRMT R22, R3, 0x5410, R19.reuse ;  /* 0x0000541003167816 */ /* 0x100fe40000000013 */
[----:B---3--:R-:W-:Y:S01]  /*05b0*/  @!P3 PRMT R25, R25, 0x654, R24 ;  /* 0x000006541919b816 */ /* 0x008fe20000000018 */
[----:B------:R-:W-:Y:S01]  /*05c0*/  @!P1 IMAD.IADD R24, R21, 0x1, R28 ;  /* 0x0000000115189824 */ /* 0x000fe200078e021c */
[----:B------:R-:W-:Y:S01]  /*05d0*/  PRMT R21, R2, 0x7632, R18 ;  /* 0x0000763202157816 */ /* 0x000fe20000000012 */
[----:B------:R-:W-:Y:S01]  /*05e0*/  @!P2 IMAD.IADD R30, R23, 0x1, R30 ;  /* 0x00000001171ea824 */ /* 0x000fe200078e021e */
[----:B----4-:R-:W-:Y:S01]  /*05f0*/  @!P4 PRMT R27, R27, 0x654, R26 ;  /* 0x000006541b1bc816 */ /* 0x010fe2000000001a */
[----:B------:R-:W-:Y:S01]  /*0600*/  @!P3 IMAD.IADD R32, R25, 0x1, R32 ;  /* 0x000000011920b824 */ /* 0x000fe200078e0220 */
[----:B------:R-:W-:-:S02]  /*0610*/  PRMT R23, R3, 0x7632, R19 ;  /* 0x0000763203177816 */ /* 0x000fc40000000013 */
[C---:B------:R-:W-:Y:S01]  /*0620*/  PRMT R25, R6.reuse, 0x5410, R12 ;  /* 0x0000541006197816 */ /* 0x040fe2000000000c */
[----:B------:R-:W-:Y:S01]  /*0630*/  @!P4 IMAD.IADD R33, R27, 0x1, R34 ;  /* 0x000000011b21c824 */ /* 0x000fe200078e0222 */
[----:B------:R-:W-:Y:S02]  /*0640*/  PRMT R26, R6, 0x7632, R12 ;  /* 0x00007632061a7816 */ /* 0x000fe4000000000c */
[C-C-:B------:R-:W-:Y:S02]  /*0650*/  PRMT R27, R7.reuse, 0x5410, R13.reuse ;  /* 0x00005410071b7816 */ /* 0x140fe4000000000d */
[----:B------:R-:W-:Y:S02]  /*0660*/  PRMT R28, R7, 0x7632, R13 ;  /* 0x00007632071c7816 */ /* 0x000fe4000000000d */
[----:B------:R-:W-:Y:S02]  /*0670*/  HMNMX2.XORSIGN R40, |R20|, 32, 32, PT ;  /* 0x5000500014287840 */ /* 0x000fe40003840200 */
[----:B------:R-:W-:-:S02]  /*0680*/  HMNMX2.XORSIGN R41, |R21|, 32, 32, PT ;  /* 0x5000500015297840 */ /* 0x000fc40003840200 */
[----:B------:R-:W-:Y:S02]  /*0690*/  HMNMX2.XORSIGN R42, |R22|, 32, 32, PT ;  /* 0x50005000162a7840 */ /* 0x000fe40003840200 */
[----:B------:R-:W-:Y:S02]  /*06a0*/  HMNMX2.XORSIGN R43, |R23|, 32, 32, PT ;  /* 0x50005000172b7840 */ /* 0x000fe40003840200 */
[C-C-:B------:R-:W-:Y:S02]  /*06b0*/  PRMT R20, R8.reuse, 0x5410, R14.reuse ;  /* 0x0000541008147816 */ /* 0x140fe4000000000e */
[----:B------:R-:W-:Y:S01]  /*06c0*/  PRMT R21, R8, 0x7632, R14 ;  /* 0x0000763208157816 */ /* 0x000fe2000000000e */
[----:B------:R1:W-:Y:S01]  /*06d0*/  @!P1 STS.128 [R24], R40 ;  /* 0x0000002818009388 */ /* 0x0003e20000000c00 */
[C-C-:B------:R-:W-:Y:S02]  /*06e0*/  PRMT R22, R9.reuse, 0x5410, R15.reuse ;  /* 0x0000541009167816 */ /* 0x140fe4000000000f */
[----:B------:R-:W-:-:S02]  /*06f0*/  PRMT R23, R9, 0x7632, R15 ;  /* 0x0000763209177816 */ /* 0x000fc4000000000f */
[----:B------:R-:W-:Y:S02]  /*0700*/  HMNMX2.XORSIGN R44, |R25|, 32, 32, PT ;  /* 0x50005000192c7840 */ /* 0x000fe40003840200 */
        /* <DEDUP_REMOVED lines=14> */
[----:B------:R1:W-:Y:S01]  /*07f0*/  @!P3 STS.128 [R32], R20 ;  /* 0x000000142000b388 */ /* 0x0003e20000000c00 */
[----:B------:R-:W-:Y:S02]  /*0800*/  HMNMX2.XORSIGN R50, |R27|, 32, 32, PT ;  /* 0x500050001b327840 */ /* 0x000fe40003840200 */
[----:B------:R-:W-:Y:S01]  /*0810*/  HMNMX2.XORSIGN R51, |R28|, 32, 32, PT ;  /* 0x500050001c337840 */ /* 0x000fe20003840200 */
[----:B------:R-:W-:Y:S01]  /*0820*/  IMAD R28, R4, 0x10, R34 ;  /* 0x00000010041c7824 */ /* 0x000fe200078e0222 */
[----:B------:R-:W-:-:S03]  /*0830*/  ISETP.GE.AND P1, PT, R31, R5, PT ;  /* 0x000000051f00720c */ /* 0x000fc60003f26270 */
[----:B------:R1:W-:Y:S10]  /*0840*/  @!P4 STS.128 [R33], R48 ;  /* 0x000000302100c388 */ /* 0x0003f40000000c00 */
[----:B------:R-:W-:Y:S05]  /*0850*/  @!P1 BRA `(.L_x_88) ;  /* 0xfffffff800449947 */ /* 0x000fea000383ffff */
.L_x_86:
[----:B------:R-:W-:Y:S05]  /*0860*/  BSYNC B0 ;  /* 0x0000000000007941 */ /* 0x000fea0003800000 */
.L_x_85:
[----:B------:R-:W2:Y:S01]  /*0870*/  LDC R6, c[0x0][0x25c] ;  /* 0x00009700ff067b82 */ /* 0x000ea20000000800 */
[----:B------:R-:W-:Y:S01]  /*0880*/  IADD3 R2, R29, 0x3, RZ ;  /* 0x000000031d027810 */ /* 0x000fe20007ffe0ff */
[----:B------:R-:W-:-:S03]  /*0890*/  UMOV UR4, 0x400 ;  /* 0x0000040000047882 */ /* 0x000fc60000000000 */
[----:B------:R-:W-:-:S03]  /*08a0*/  SHF.R.S32.HI R3, RZ, 0x1f, R2 ;  /* 0x0000001fff037819 */ /* 0x000fc60000011402 */
[----:B------:R-:W3:Y:S01]  /*08b0*/  S2UR UR5, SR_CgaCtaId ;  /* 0x00000000000579c3 */ /* 0x000ee20000008800 */
[----:B------:R-:W-:-:S04]  /*08c0*/  LEA.HI R3, R3, R2, RZ, 0x2 ;  /* 0x0000000203037211 */ /* 0x000fc800078f10ff */
[----:B------:R-:W-:-:S03]  /*08d0*/  LOP3.LUT R3, R3, 0xfffffffc, RZ, 0xc0, !PT ;  /* 0xfffffffc03037812 */ /* 0x000fc600078ec0ff */
[----:B------:R-:W-:Y:S06]  /*08e0*/  BAR.SYNC 0x0 ;  /* 0x000000ff0000791d */ /* 0x000fec0000000000 */
[----:B--2---:R-:W-:Y:S01]  /*08f0*/  ISETP.GE.AND P0, PT, R6, 0x12, PT ;  /* 0x000000120600780c */ /* 0x004fe20003f06270 */
[----:B---3--:R-:W-:-:S06]  /*0900*/  UPRMT UR8, UR5, 0x654, UR4 ;  /* 0x0000065405087896 */ /* 0x008fcc0008000004 */
[----:B------:R-:W-:-:S06]  /*0910*/  IADD3 R5, R3, UR8, RZ ;  /* 0x0000000803057c10 */ /* 0x000fcc000fffe0ff */
[----:B------:R-:W-:Y:S05]  /*0920*/  @!P0 BRA `(.L_x_89) ;  /* 0x0000000000b88947 */ /* 0x000fea0003800000 */
[C---:B------:R-:W-:Y:S01]  /*0930*/  IADD3 R2, R6.reuse, -0x11, RZ ;  /* 0xffffffef06027810 */ /* 0x040fe20007ffe0ff */
[----:B------:R-:W-:Y:S01]  /*0940*/  ULDC UR5, c[0x0][0x270] ;  /* 0x00009c0000057ab9 */ /* 0x000fe20000000800 */
[----:B------:R-:W-:Y:S01]  /*0950*/  IADD3 R6, R6, -0x12, RZ ;  /* 0xffffffee06067810 */ /* 0x000fe20007ffe0ff */
[----:B------:R-:W-:Y:S01]  /*0960*/  ULEA UR5, UR5, 0x3, 0x2 ;  /* 0x0000000305057891 */ /* 0x000fe2000f8e103f */
[----:B------:R-:W-:Y:S01]  /*0970*/  LOP3.LUT R7, R2, 0x3, RZ, 0xc0, !PT ;  /* 0x0000000302077812 */ /* 0x000fe200078ec0ff */
[----:B------:R-:W-:Y:S01]  /*0980*/  UMOV UR4, URZ ;  /* 0x0000003f00047c82 */ /* 0x000fe20008000000 */
[----:B------:R-:W-:Y:S02]  /*0990*/  ISETP.GE.U32.AND P0, PT, R6, 0x3, PT ;  /* 0x000000030600780c */ /* 0x000fe40003f06070 */
[----:B------:R-:W-:Y:S02]  /*09a0*/  ISETP.NE.AND P1, PT, R7, RZ, PT ;  /* 0x000000ff0700720c */ /* 0x000fe40003f25270 */
[----:B------:R-:W-:-:S09]  /*09b0*/  IADD3 R6, -R3, UR5, RZ ;  /* 0x0000000503067c10 */ /* 0x000fd2000fffe1ff */
[----:B------:R-:W-:Y:S05]  /*09c0*/  @!P0 BRA `(.L_x_90) ;  /* 0x0000000000648947 */ /* 0x000fea0003800000 */
[----:B------:R-:W2:Y:S01]  /*09d0*/  LDC R9, c[0x0][0x240] ;  /* 0x00009000ff097b82 */ /* 0x000ea20000000800 */
[----:B------:R-:W-:Y:S02]  /*09e0*/  IMAD R29, R0, 0xc, R29 ;  /* 0x0000000c001d7824 */ /* 0x000fe400078e021d */
[----:B------:R-:W-:-:S03]  /*09f0*/  IMAD.IADD R2, R2, 0x1, -R7 ;  /* 0x0000000102027824 */ /* 0x000fc600078e0a07 */
[----:B------:R-:W-:-:S04]  /*0a00*/  IADD3 R29, -R6, 0x3, R29 ;  /* 0x00000003061d7810 */ /* 0x000fc80007ffe11d */
[----:B------:R-:W-:-:S07]  /*0a10*/  IADD3 R29, R29, UR8, RZ ;  /* 0x000000081d1d7c10 */ /* 0x000fce000fffe0ff */
.L_x_91:
[C---:B--23--:R-:W-:Y:S01]  /*0a20*/  IMAD R3, R9.reuse, 0xc, R29 ;  /* 0x0000000c09037824 */ /* 0x04cfe200078e021d */
        /* <DEDUP_REMOVED lines=10> */
[----:B--2---:R-:W-:-:S03]  /*0ad0*/  IMAD R29, R9, 0xc, R8 ;  /* 0x0000000c091d7824 */ /* 0x004fc600078e0208 */
        /* <DEDUP_REMOVED lines=8> */
.L_x_90:
[----:B------:R-:W-:Y:S05]  /*0b60*/  @!P1 BRA `(.L_x_89) ;  /* 0x0000000000289947 */ /* 0x000fea0003800000 */
[----:B---3--:R-:W2:Y:S02]  /*0b70*/  LDC R3, c[0x0][0x240] ;  /* 0x00009000ff037b82 */ /* 0x008ea40000000800 */
.L_x_92:
[----:B--2---:R-:W-:Y:S01]  /*0b80*/  IMAD R2, R3, UR4, R0 ;  /* 0x0000000403027c24 */ /* 0x004fe2000f8e0200 */
        /* <DEDUP_REMOVED lines=8> */
.L_x_89:
[----:B--2---:R-:W2:Y:S02]  /*0c10*/  LDC R2, c[0x0][0x228] ;  /* 0x00008a00ff027b82 */ /* 0x004ea40000000800 */
[----:B--2---:R-:W-:-:S13]  /*0c20*/  ISETP.GE.AND P0, PT, R2, 0x1, PT ;  /* 0x000000010200780c */ /* 0x004fda0003f06270 */
[----:B------:R-:W-:Y:S05]  /*0c30*/  @!P0 BRA `(.L_x_93) ;  /* 0x000000f400408947 */ /* 0x000fea0003800000 */
[----:B-1----:R-:W1:Y:S01]  /*0c40*/  LDC R51, c[0x0][0x240] ;  /* 0x00009000ff337b82 */ /* 0x002e620000000800 */
[----:B------:R-:W-:Y:S01]  /*0c50*/  IMAD R5, R0, 0xc, R5 ;  /* 0x0000000c00057824 */ /* 0x000fe200078e0205 */
[----:B---3--:R-:W-:Y:S02]  /*0c60*/  CS2R R6, SRZ ;  /* 0x0000000000067805 */ /* 0x008fe4000001ff00 */
        /* <DEDUP_REMOVED lines=17> */
[----:B------:R-:W-:Y:S01]  /*0d80*/  CS2R R42, SRZ ;  /* 0x00000000002a7805 */ /* 0x000fe2000001ff00 */
[----:B------:R-:W-:Y:S01]  /*0d90*/  IMAD.MOV.U32 R44, RZ, RZ, RZ ;  /* 0x000000ffff2c7224 */ /* 0x000fe200078e00ff */
[----:B------:R-:W-:Y:S01]  /*0da0*/  CS2R R70, SRZ ;  /* 0x0000000000467805 */ /* 0x000fe2000001ff00 */
[----:B------:R-:W-:Y:S01]  /*0db0*/  IMAD.MOV.U32 R79, RZ, RZ, RZ ;  /* 0x000000ffff4f7224 */ /* 0x000fe200078e00ff */
[----:B------:R-:W-:Y:S01]  /*0dc0*/  CS2R R74, SRZ ;  /* 0x00000000004a7805 */ /* 0x000fe2000001ff00 */
[C---:B-1----:R-:W-:Y:S01]  /*0dd0*/  IMAD R46, R51.reuse, 0xc, R5 ;  /* 0x0000000c332e7824 */ /* 0x042fe200078e0205 */
[----:B------:R-:W-:Y:S01]  /*0de0*/  CS2R R72, SRZ ;  /* 0x0000000000487805 */ /* 0x000fe2000001ff00 */
[----:B------:R-:W-:Y:S01]  /*0df0*/  IMAD.IADD R50, R0, 0x1, R51 ;  /* 0x0000000100327824 */ /* 0x000fe200078e0233 */
[----:B------:R-:W-:Y:S01]  /*0e00*/  CS2R R84, SRZ ;  /* 0x0000000000547805 */ /* 0x000fe2000001ff00 */
[C---:B------:R-:W-:Y:S01]  /*0e10*/  IMAD R47, R51.reuse, 0xc, R46 ;  /* 0x0000000c332f7824 */ /* 0x040fe200078e022e */
[----:B------:R-:W-:Y:S01]  /*0e20*/  CS2R R68, SRZ ;  /* 0x0000000000447805 */ /* 0x000fe2000001ff00 */
[----:B------:R-:W-:Y:S01]  /*0e30*/  IMAD.MOV.U32 R77, RZ, RZ, RZ ;  /* 0x000000ffff4d7224 */ /* 0x000fe200078e00ff */
[----:B------:R-:W-:Y:S01]  /*0e40*/  UMOV UR4, URZ ;  /* 0x0000003f00047c82 */ /* 0x000fe20008000000 */
[----:B------:R-:W-:-:S02]  /*0e50*/  IMAD R48, R51, 0xc, R47 ;  /* 0x0000000c33307824 */ /* 0x000fc400078e022f */
[----:B------:R-:W-:Y:S02]  /*0e60*/  IMAD.MOV.U32 R88, RZ, RZ, RZ ;  /* 0x000000ffff587224 */ /* 0x000fe400078e00ff */
[C---:B------:R-:W-:Y:S02]  /*0e70*/  IMAD R49, R51.reuse, 0xc, R48 ;  /* 0x0000000c33317824 */ /* 0x040fe400078e0230 */
[----:B------:R-:W-:Y:S02]  /*0e80*/  IMAD.MOV.U32 R80, RZ, RZ, RZ ;  /* 0x000000ffff507224 */ /* 0x000fe400078e00ff */
[----:B------:R-:W-:Y:S02]  /*0e90*/  IMAD.MOV.U32 R86, RZ, RZ, RZ ;  /* 0x000000ffff567224 */ /* 0x000fe400078e00ff */
[----:B------:R-:W-:Y:S02]  /*0ea0*/  IMAD.MOV.U32 R92, RZ, RZ, RZ ;  /* 0x000000ffff5c7224 */ /* 0x000fe400078e00ff */
[----:B------:R-:W-:-:S07]  /*0eb0*/  IMAD R51, R51, 0xc, R49 ;  /* 0x0000000c33337824 */ /* 0x000fce00078e0231 */
.L_x_97:
[----:B------:R-:W-:Y:S01]  /*0ec0*/  IMAD.MOV.U32 R81, RZ, RZ, -0x57df57e0 ;  /* 0xa820a820ff517424 */ /* 0x000fe200078e00ff */
[----:B01----:R-:W-:Y:S01]  /*0ed0*/  SHF.R.U32.HI R3, RZ, 0x1a, R85 ;  /* 0x0000001aff037819 */ /* 0x003fe20000011655 */
[----:B------:R-:W-:Y:S01]  /*0ee0*/  IMAD.MOV.U32 R52, RZ, RZ, 0x1 ;  /* 0x00000001ff347424 */ /* 0x000fe200078e00ff */
[----:B------:R-:W-:Y:S01]  /*0ef0*/  LOP3.LUT R2, R85, 0x7ffffff, RZ, 0xc0, !PT ;  /* 0x07ffffff55027812 */ /* 0x000fe200078ec0ff */
[----:B------:R-:W0:Y:S01]  /*0f00*/  LDC R82, c[0x0][0x280] ;  /* 0x0000a000ff527b82 */ /* 0x000e220000000800 */
[----:B------:R-:W-:Y:S01]  /*0f10*/  LOP3.LUT R3, R3, 0x3e, RZ, 0xc0, !PT ;  /* 0x0000003e03037812 */ /* 0x000fe200078ec0ff */
[----:B------:R-:W-:Y:S01]  /*0f20*/  ULDC.U16 UR5, c[0x0][0x240] ;  /* 0x0000900000057ab9 */ /* 0x000fe20000000400 */
                                                                                                /* 0x4040005151637241 */
                                                                                                /* 0x000fe20000020002 */
[----:B------:R-:W-:Y:S01]  /*0f40*/  UMOV UR7, 0x4 ;  /* 0x0000000400077882 */ /* 0x000fe20000000000 */
                                                                                                /* 0x4040005151537241 */
                                                                                                /* 0x000fe20000000002 */
[----:B------:R-:W-:Y:S01]  /*0f60*/  UMOV UR9, 0x4000000 ;  /* 0x0400000000097882 */ /* 0x000fe20000000000 */
[----:B------:R-:W-:Y:S01]  /*0f70*/  SHF.R.U32.HI R2, RZ, 0x1a, R84 ;  /* 0x0000001aff027819 */ /* 0x000fe20000011654 */
[----:B------:R-:W1:Y:S01]  /*0f80*/  LDC R90, c[0x0][0x28c] ;  /* 0x0000a300ff5a7b82 */ /* 0x000e620000000800 */
[CC--:B------:R-:W-:Y:S01]  /*0f90*/  SHF.L.U64.HI R78, R52.reuse, R3.reuse, RZ ;  /* 0x00000003344e7219 */ /* 0x0c0fe200000102ff */
[----:B------:R-:W-:Y:S01]  /*0fa0*/  UIADD3 UR4, UR4, 0x1, URZ ;  /* 0x0000000104047890 */ /* 0x000fe2000fffe03f */
[----:B------:R-:W-:-:S02]  /*0fb0*/  SHF.L.U32 R76, R52, R3, RZ ;  /* 0x00000003344c7219 */ /* 0x000fc400000006ff */
[----:B------:R-:W-:Y:S02]  /*0fc0*/  LOP3.LUT R3, R2, 0x3e, RZ, 0xc0, !PT ;  /* 0x0000003e02037812 */ /* 0x000fe400078ec0ff */
[----:B------:R-:W-:Y:S01]  /*0fd0*/  LOP3.LUT R84, R84, 0x7ffffff, RZ, 0xc0, !PT ;  /* 0x07ffffff54547812 */ /* 0x000fe200078ec0ff */
[----:B------:R-:W2:Y:S01]  /*0fe0*/  LDC R95, c[0x0][0x284] ;  /* 0x0000a100ff5f7b82 */ /* 0x000ea20000000800 */
[CC--:B------:R-:W-:Y:S02]  /*0ff0*/  SHF.L.U64.HI R109, R52.reuse, R3.reuse, RZ ;  /* 0x00000003346d7219 */ /* 0x0c0fe400000102ff */
[----:B------:R-:W-:Y:S02]  /*1000*/  LOP3.LUT R83, R83, R76, RZ, 0xfc, !PT ;  /* 0x0000004c53537212 */ /* 0x000fe400078efcff */
                                                                                                /* 0x4040005151027241 */
                                                                                                /* 0x000fe40000020054 */
[----:B------:R-:W-:Y:S01]  /*1020*/  SHF.L.U32 R3, R52, R3, RZ ;  /* 0x0000000334037219 */ /* 0x000fe200000006ff */
[----:B------:R-:W3:Y:S01]  /*1030*/  LDC R94, c[0x0][0x298] ;  /* 0x0000a600ff5e7b82 */ /* 0x000ee20000000800 */
[----:B------:R-:W-:-:S02]  /*1040*/  SHF.R.U32.HI R76, RZ, 0x1a, R86 ;  /* 0x0000001aff4c7819 */ /* 0x000fc40000011656 */
                                                                                                /* 0x4040005151547241 */
                                                                                                /* 0x000fe40000000054 */
[----:B------:R-:W-:Y:S02]  /*1060*/  LOP3.LUT R86, R86, 0x7ffffff, RZ, 0xc0, !PT ;  /* 0x07ffffff56567812 */ /* 0x000fe400078ec0ff */
[----:B------:R-:W-:Y:S01]  /*1070*/  LOP3.LUT R85, R76, 0x3e, RZ, 0xc0, !PT ;  /* 0x0000003e4c557812 */ /* 0x000fe200078ec0ff */
[----:B------:R-:W4:Y:S01]  /*1080*/  LDC R97, c[0x0][0x288] ;  /* 0x0000a200ff617b82 */ /* 0x000f220000000800 */
[----:B------:R-:W-:Y:S02]  /*1090*/  LOP3.LUT R109, R109, R2, RZ, 0xfc, !PT ;  /* 0x000000026d6d7212 */ /* 0x000fe400078efcff */
[----:B------:R-:W-:Y:S02]  /*10a0*/  LOP3.LUT R84, R84, R3, RZ, 0xfc, !PT ;  /* 0x0000000354547212 */ /* 0x000fe400078efcff */
                                                                                                /* 0x4040005151597241 */
                                                                                                /* 0x000fc40000000056 */
[CC--:B------:R-:W-:Y:S01]  /*10c0*/  SHF.L.U32 R76, R52.reuse, R85.reuse, RZ ;  /* 0x00000055344c7219 */ /* 0x0c0fe200000006ff */
[----:B------:R-:W5:Y:S01]  /*10d0*/  LDC.64 R2, c[0x0][0x290] ;  /* 0x0000a400ff027b82 */ /* 0x000f620000000a00 */
[----:B------:R-:W-:Y:S02]  /*10e0*/  LOP3.LUT R99, R99, R78, RZ, 0xfc, !PT ;  /* 0x0000004e63637212 */ /* 0x000fe400078efcff */
[----:B------:R-:W-:Y:S02]  /*10f0*/  LOP3.LUT R89, R89, R76, RZ, 0xfc, !PT ;  /* 0x0000004c59597212 */ /* 0x000fe400078efcff */
[----:B------:R-:W-:Y:S02]  /*1100*/  SHF.R.U32.HI R76, RZ, 0x1a, R92 ;  /* 0x0000001aff4c7819 */ /* 0x000fe4000001165c */
                                                                                                /* 0x4040005151577241 */
                                                                                                /* 0x000fe20000020056 */
[----:B------:R-:W3:Y:S01]  /*1120*/  LDC R98, c[0x0][0x2a4] ;  /* 0x0000a900ff627b82 */ /* 0x000ee20000000800 */
[----:B------:R-:W-:-:S02]  /*1130*/  SHF.L.U64.HI R78, R52, R85, RZ ;  /* 0x00000055344e7219 */ /* 0x000fc400000102ff */
[----:B------:R-:W-:Y:S02]  /*1140*/  LOP3.LUT R85, R76, 0x3e, RZ, 0xc0, !PT ;  /* 0x0000003e4c557812 */ /* 0x000fe400078ec0ff */
[----:B------:R-:W-:Y:S02]  /*1150*/  LOP3.LUT R87, R87, R78, RZ, 0xfc, !PT ;  /* 0x0000004e57577212 */ /* 0x000fe400078efcff */
[C---:B0-----:R-:W-:Y:S01]  /*1160*/  HSET2.BF.GE.AND R76, R0.reuse.H0_H0, R82, PT ;  /* 0x00000052004c7233 */ /* 0x041fe20003806880 */
[----:B------:R-:W0:Y:S01]  /*1170*/  LDC R102, c[0x0][0x29c] ;  /* 0x0000a700ff667b82 */ /* 0x000e220000000800 */
[----:B------:R-:W-:Y:S02]  /*1180*/  LOP3.LUT R92, R92, 0x7ffffff, RZ, 0xc0, !PT ;  /* 0x07ffffff5c5c7812 */ /* 0x000fe400078ec0ff */
[----:B-1----:R-:W-:Y:S01]  /*1190*/  HSET2.BF.GE.AND R78, R0.H0_H0, R90, PT ;  /* 0x0000005a004e7233 */ /* 0x002fe20003806880 */
[----:B------:R-:W-:Y:S01]  /*11a0*/  HFMA2 R76, -R76, UR5.H0_H0, R50.H0_H0 ;  /* 0x200000054c4c7c31 */ /* 0x000fe20008040132 */
[----:B------:R-:W-:-:S02]  /*11b0*/  SHF.L.U64.HI R86, R52, R85, RZ ;  /* 0x0000005534567219 */ /* 0x000fc400000102ff */
                                                                                                /* 0x40400051515b7241 */
                                                                                                /* 0x000fe2000002005c */
[----:B------:R-:W-:Y:S01]  /*11d0*/  HFMA2 R78, -R78, UR5.H0_H0, R50.H0_H0 ;  /* 0x200000054e4e7c31 */ /* 0x000fe20008040132 */
                                                                                                /* 0x40400051515d7241 */
                                                                                                /* 0x000fe2000000005c */
[----:B--2---:R-:W-:Y:S01]  /*11f0*/  IDP.2A.LO.S16.S8 R92, R76, UR7, R95 ;  /* 0x000000074c5c7c26 */ /* 0x004fe2000800165f */
[----:B------:R-:W-:Y:S01]  /*1200*/  LOP3.LUT R91, R86, R91, RZ, 0xfc, !PT ;  /* 0x0000005b565b7212 */ /* 0x000fe200078efcff */
[----:B------:R-:W1:Y:S01]  /*1210*/  LDC R107, c[0x0][0x2ac] ;  /* 0x0000ab00ff6b7b82 */ /* 0x000e620000000800 */
[----:B------:R-:W-:Y:S01]  /*1220*/  SHF.L.U32 R82, R52, R85, RZ ;  /* 0x0000005534527219 */ /* 0x000fe200000006ff */
[C---:B-----5:R-:W-:Y:S01]  /*1230*/  IDP.2A.LO.S16.S8 R95, R78.reuse, UR7, R2 ;  /* 0x000000074e5f7c26 */ /* 0x060fe20008001602 */
[----:B------:R-:W-:Y:S01]  /*1240*/  SHF.R.U32.HI R85, RZ, 0x1a, R88 ;  /* 0x0000001aff557819 */ /* 0x000fe20000011658 */
[----:B------:R-:W-:Y:S01]  /*1250*/  IDP.2A.HI.S16.S8 R96, R78, UR9, R3 ;  /* 0x000000094e607c26 */ /* 0x000fe20008003603 */
[----:B------:R-:W-:Y:S01]  /*1260*/  LOP3.LUT R93, R93, R82, RZ, 0xfc, !PT ;  /* 0x000000525d5d7212 */ /* 0x000fe200078efcff */
[----:B------:R-:W-:Y:S01]  /*1270*/  LDS R3, [R92+UR8] ;  /* 0x000000085c037984 */ /* 0x000fe20008000800 */
[C---:B---3--:R-:W-:Y:S01]  /*1280*/  HSET2.BF.GE.AND R82, R0.reuse.H0_H0, R94, PT ;  /* 0x0000005e00527233 */ /* 0x048fe20003806880 */
[----:B------:R-:W2:Y:S01]  /*1290*/  LDC R86, c[0x0][0x2a0] ;  /* 0x0000a800ff567b82 */ /* 0x000ea20000000800 */
[----:B----4-:R-:W-:Y:S01]  /*12a0*/  IDP.2A.HI.S16.S8 R94, R76, UR9, R97 ;  /* 0x000000094c5e7c26 */ /* 0x010fe20008003661 */
[----:B------:R-:W-:Y:S01]  /*12b0*/  LDS R105, [R95+UR8] ;  /* 0x000000085f697984 */ /* 0x000fe20008000800 */
[----:B------:R-:W-:Y:S01]  /*12c0*/  HSET2.BF.GE.AND R2, R0.H0_H0, R98, PT ;  /* 0x0000006200027233 */ /* 0x000fe20003806880 */
[--C-:B------:R-:W-:Y:S01]  /*12d0*/  HFMA2 R101, -R82, UR5.H0_H0, R50.reuse.H0_H0 ;  /* 0x2000000552657c31 */ /* 0x100fe20008040132 */
[----:B------:R-:W-:Y:S01]  /*12e0*/  LOP3.LUT R82, R88, 0x7ffffff, RZ, 0xc0, !PT ;  /* 0x07ffffff58527812 */ /* 0x000fe200078ec0ff */
[----:B------:R-:W3:Y:S01]  /*12f0*/  LDS R106, [R96+UR8] ;  /* 0x00000008606a7984 */ /* 0x000ee20008000800 */
[----:B------:R-:W-:Y:S01]  /*1300*/  LOP3.LUT R85, R85, 0x3e, RZ, 0xc0, !PT ;  /* 0x0000003e55557812 */ /* 0x000fe200078ec0ff */
[----:B------:R-:W4:Y:S01]  /*1310*/  LDC R103, c[0x0][0x2a8] ;  /* 0x0000aa00ff677b82 */ /* 0x000f220000000800 */
                                                                                                /* 0x4040005151587241 */
                                                                                                /* 0x000fe20000020052 */
[----:B------:R-:W5:Y:S01]  /*1330*/  LDS R98, [R94+UR8] ;  /* 0x000000085e627984 */ /* 0x000f620008000800 */
[----:B------:R-:W-:Y:S01]  /*1340*/  SHF.L.U64.HI R97, R52, R85, RZ ;  /* 0x0000005534617219 */ /* 0x000fe200000102ff */
[----:B------:R-:W-:-:S02]  /*1350*/  HFMA2 R2, -R2, UR5.H0_H0, R50.H0_H0 ;  /* 0x2000000502027c31 */ /* 0x000fc40008040132 */
[----:B0-----:R-:W-:Y:S01]  /*1360*/  IDP.2A.LO.S16.S8 R102, R101, UR7, R102 ;  /* 0x0000000765667c26 */ /* 0x001fe20008001666 */
[----:B------:R-:W-:Y:S02]  /*1370*/  LOP3.LUT R90, R69, 0x80008000, RZ, 0xfc, !PT ;  /* 0x80008000455a7812 */ /* 0x000fe400078efcff */
[----:B------:R-:W-:Y:S01]  /*1380*/  LOP3.LUT R88, R88, R97, RZ, 0xfc, !PT ;  /* 0x0000006158587212 */ /* 0x000fe200078efcff */
[----:B-1----:R-:W-:Y:S01]  /*1390*/  IDP.2A.HI.S16.S8 R97, R2, UR9, R107 ;  /* 0x0000000902617c26 */ /* 0x002fe2000800366b */
                                                                                                /* 0x0000005a45687241 */
                                                                                                /* 0x000fe20000000054 */
[----:B------:R-:W-:Y:S01]  /*13b0*/  LDS R107, [R102+UR8] ;  /* 0x00000008666b7984 */ /* 0x000fe20008000800 */
                                                                                                /* 0x0000005a45727241 */
                                                                                                /* 0x000fe20000010054 */
[----:B------:R-:W0:Y:S01]  /*13d0*/  LDC R122, c[0x0][0x2b0] ;  /* 0x0000ac00ff7a7b82 */ /* 0x000e220000000800 */
                                                                                                /* 0x0000005a45717241 */
                                                                                                /* 0x000fe20000018054 */
[----:B------:R-:W-:Y:S01]  /*13f0*/  LDS R117, [R97+UR8] ;  /* 0x0000000861757984 */ /* 0x000fe20008000800 */
[----:B--2---:R-:W-:Y:S01]  /*1400*/  IDP.2A.HI.S16.S8 R101, R101, UR9, R86 ;  /* 0x0000000965657c26 */ /* 0x004fe20008003656 */
                                                                                                /* 0x0000005a45767241 */
                                                                                                /* 0x000fc40000020054 */
                                                                                                /* 0x0000005a45777241 */
                                                                                                /* 0x000fe40000028054 */
[----:B------:R-:W1:Y:S01]  /*1430*/  LDS R108, [R101+UR8] ;  /* 0x00000008656c7984 */ /* 0x000e620008000800 */
                                                                                                /* 0x0000005a45567241 */
                                                                                                /* 0x000fe20000030054 */
[----:B------:R-:W2:Y:S01]  /*1450*/  LDC R128, c[0x0][0x2d4] ;  /* 0x0000b500ff807b82 */ /* 0x000ea20000000800 */
[----:B----4-:R-:W-:Y:S01]  /*1460*/  IDP.2A.LO.S16.S8 R100, R2, UR7, R103 ;  /* 0x0000000702647c26 */ /* 0x010fe20008001667 */
[----:B------:R-:W-:Y:S02]  /*1470*/  LOP3.LUT R2, R68, 0x80008000, RZ, 0xfc, !PT ;  /* 0x8000800044027812 */ /* 0x000fe400078efcff */
                                                                                                /* 0x0000005a45677241 */
                                                                                                /* 0x000fe40000008054 */
[----:B------:R-:W4:Y:S01]  /*1490*/  LDS R112, [R100+UR8] ;  /* 0x0000000864707984 */ /* 0x000f220008000800 */
                                                                                                /* 0x0000005a454e7241 */
                                                                                                /* 0x000fe20000038054 */
[----:B------:R-:W0:Y:S01]  /*14b0*/  LDC R124, c[0x0][0x2c8] ;  /* 0x0000b200ff7c7b82 */ /* 0x000e220000000800 */
                                                                                                /* 0x0000005a454c7241 */
                                                                                                /* 0x000fc4000000006d */
                                                                                                /* 0x0000005a45457241 */
                                                                                                /* 0x000fe4000000806d */
                                                                                                /* 0x0000000244747241 */
                                                                                                /* 0x000fe40000000053 */
                                                                                                /* 0x00000002446f7241 */
                                                                                                /* 0x000fe20000008053 */
[----:B------:R-:W1:Y:S01]  /*1500*/  LDC R123, c[0x0][0x2b4] ;  /* 0x0000ad00ff7b7b82 */ /* 0x000e620000000800 */
                                                                                                /* 0x00000002446e7241 */
                                                                                                /* 0x000fe40000010053 */
                                                                                                /* 0x00000002446d7241 */
                                                                                                /* 0x000fe40000018053 */
                                                                                                /* 0x0000000244787241 */
                                                                                                /* 0x000fc40000020053 */
                                                                                                /* 0x0000000244797241 */
                                                                                                /* 0x000fe20000028053 */
[----:B------:R-:W4:Y:S01]  /*1550*/  LDC R125, c[0x0][0x2b8] ;  /* 0x0000ae00ff7d7b82 */ /* 0x000f220000000800 */
                                                                                                /* 0x00000002445a7241 */
                                                                                                /* 0x000fe40000030053 */
                                                                                                /* 0x0000000244537241 */
                                                                                                /* 0x000fe40000038053 */
                                                                                                /* 0x0000000244547241 */
                                                                                                /* 0x000fe40000000063 */
                                                                                                /* 0x0000000244447241 */
                                                                                                /* 0x000fe20000008063 */
[----:B------:R-:W4:Y:S01]  /*15a0*/  LDC R135, c[0x0][0x2dc] ;  /* 0x0000b700ff877b82 */ /* 0x000f220000000800 */
[----:B---3--:R-:W-:-:S02]  /*15b0*/  PRMT R2, R105, 0x5410, R106 ;  /* 0x0000541069027816 */ /* 0x008fc4000000006a */
[C-C-:B-----5:R-:W-:Y:S02]  /*15c0*/  PRMT R115, R3.reuse, 0x5410, R98.reuse ;  /* 0x0000541003737816 */ /* 0x160fe40000000062 */
[----:B------:R-:W-:Y:S01]  /*15d0*/  PRMT R139, R3, 0x7632, R98 ;  /* 0x00007632038b7816 */ /* 0x000fe20000000062 */
[----:B------:R-:W-:Y:S01]  /*15e0*/  HADD2 R103, R2, -R103 ;  /* 0x8000006702677230 */ /* 0x000fe20000000000 */
[----:B0-----:R-:W-:Y:S01]  /*15f0*/  HSET2.BF.GE.AND R98, R0.H0_H0, R122, PT ;  /* 0x0000007a00627233 */ /* 0x001fe20003806880 */
[----:B------:R-:W0:Y:S01]  /*1600*/  LDC R99, c[0x0][0x2bc] ;  /* 0x0000af00ff637b82 */ /* 0x000e220000000800 */
[C-C-:B-1----:R-:W-:Y:S01]  /*1610*/  PRMT R137, R107.reuse, 0x5410, R108.reuse ;  /* 0x000054106b897816 */ /* 0x142fe2000000006c */
[----:B------:R-:W-:Y:S01]  /*1620*/  HFMA2.MMA R104, R115, 1, 1, -R104 ;  /* 0x3c003c0073687835 */ /* 0x000fe20000100068 */
[----:B------:R-:W-:Y:S01]  /*1630*/  PRMT R141, R107, 0x7632, R108 ;  /* 0x000076326b8d7816 */ /* 0x000fe2000000006c */
[----:B------:R-:W-:Y:S01]  /*1640*/  HFMA2 R98, -R98, UR5.H0_H0, R50.H0_H0 ;  /* 0x2000000562627c31 */ /* 0x000fe20008040132 */
[----:B------:R-:W-:-:S02]  /*1650*/  PRMT R130, R105, 0x7632, R106 ;  /* 0x0000763269827816 */ /* 0x000fc4000000006a */
[C---:B--2---:R-:W-:Y:S01]  /*1660*/  HSET2.BF.GE.AND R107, R0.reuse.H0_H0, R128, PT ;  /* 0x00000080006b7233 */ /* 0x044fe20003806880 */
[----:B------:R-:W1:Y:S01]  /*1670*/  LDC.64 R2, c[0x0][0x2c0] ;  /* 0x0000b000ff027b82 */ /* 0x000e620000000a00 */
[----:B------:R-:W-:Y:S01]  /*1680*/  HSET2.BF.GE.AND R106, R0.H0_H0, R124, PT ;  /* 0x0000007c006a7233 */ /* 0x000fe20003806880 */
[----:B------:R-:W-:Y:S01]  /*1690*/  HFMA2.MMA R114, R137, 1, 1, -R114 ;  /* 0x3c003c0089727835 */ /* 0x000fe20000100072 */
[C-C-:B----4-:R-:W-:Y:S01]  /*16a0*/  PRMT R122, R112.reuse, 0x5410, R117.reuse ;  /* 0x00005410707a7816 */ /* 0x150fe20000000075 */
[----:B------:R-:W-:Y:S01]  /*16b0*/  HADD2 R111, R130, -R111 ;  /* 0x8000006f826f7230 */ /* 0x000fe20000000000 */
[----:B------:R-:W-:Y:S01]  /*16c0*/  PRMT R124, R112, 0x7632, R117 ;  /* 0x00007632707c7816 */ /* 0x000fe20000000075 */
[--C-:B------:R-:W-:Y:S01]  /*16d0*/  HFMA2 R112, -R107, UR5.H0_H0, R50.reuse.H0_H0 ;  /* 0x200000056b707c31 */ /* 0x100fe20008040132 */
                                                                                                /* 0x0000006768737242 */
                                                                                                /* 0x000fe200000017ff */
[----:B------:R-:W2:Y:S01]  /*16f0*/  LDC R127, c[0x0][0x2cc] ;  /* 0x0000b300ff7f7b82 */ /* 0x000ea20000000800 */
[----:B------:R-:W-:Y:S01]  /*1700*/  HFMA2 R106, -R106, UR5.H0_H0, R50.H0_H0 ;  /* 0x200000056a6a7c31 */ /* 0x000fe20008040132 */
[----:B------:R-:W-:Y:S01]  /*1710*/  HFMA2.MMA R113, R122, 1, 1, -R113 ;  /* 0x3c003c007a717835 */ /* 0x000fe20000100071 */
[----:B------:R-:W-:Y:S01]  /*1720*/  HADD2 R109, R124, -R109 ;  /* 0x8000006d7c6d7230 */ /* 0x000fe20000000000 */
                                                                                                /* 0x0000006768817241 */
                                                                                                /* 0x000fe200000003ff */
[----:B------:R-:W-:Y:S01]  /*1740*/  HADD2 R110, R141, -R110 ;  /* 0x8000006e8d6e7230 */ /* 0x000fe20000000000 */
                                                                                                /* 0x00000067687e7241 */
                                                                                                /* 0x000fc40000001073 */
[----:B0-----:R-:W-:Y:S01]  /*1760*/  HSET2.BF.GE.AND R99, R0.H0_H0, R99, PT ;  /* 0x0000006300637233 */ /* 0x001fe20003806880 */
[----:B------:R-:W0:Y:S01]  /*1770*/  LDC R131, c[0x0][0x2d0] ;  /* 0x0000b400ff837b82 */ /* 0x000e220000000800 */
                                                                                                /* 0x0000006d6e827241 */
                                                                                                /* 0x000fe400000003ff */
                                                                                                /* 0x0000007172807242 */
                                                                                                /* 0x000fe20000109773 */
[----:B------:R-:W-:Y:S02]  /*17a0*/  HFMA2 R105, -R99, UR5.H0_H0, R50.H0_H0 ;  /* 0x2000000563697c31 */ /* 0x000fe40008040132 */
[C---:B------:R-:W-:Y:S02]  /*17b0*/  IDP.2A.LO.S16.S8 R99, R98.reuse, UR7, R123 ;  /* 0x0000000762637c26 */ /* 0x040fe4000800167b */
[----:B------:R-:W-:Y:S01]  /*17c0*/  IDP.2A.HI.S16.S8 R98, R98, UR9, R125 ;  /* 0x0000000962627c26 */ /* 0x000fe2000800367d */
[----:B------:R-:W3:Y:S01]  /*17d0*/  LDC R133, c[0x0][0x2d8] ;  /* 0x0000b600ff857b82 */ /* 0x000ee20000000800 */
[C---:B-1----:R-:W-:Y:S01]  /*17e0*/  IDP.2A.LO.S16.S8 R2, R105.reuse, UR7, R2 ;  /* 0x0000000769027c26 */ /* 0x042fe20008001602 */
[----:B------:R-:W-:Y:S01]  /*17f0*/  LDS R136, [R99+UR8] ;  /* 0x0000000863887984 */ /* 0x000fe20008000800 */
[----:B------:R-:W-:-:S02]  /*1800*/  IDP.2A.HI.S16.S8 R3, R105, UR9, R3 ;  /* 0x0000000969037c26 */ /* 0x000fc40008003603 */
[----:B------:R-:W-:Y:S01]  /*1810*/  IDP.2A.HI.S16.S8 R105, R112, UR9, R135 ;  /* 0x0000000970697c26 */ /* 0x000fe20008003687 */
[----:B------:R-:W1:Y:S01]  /*1820*/  LDS R137, [R98+UR8] ;  /* 0x0000000862897984 */ /* 0x000e620008000800 */
[C---:B--2---:R-:W-:Y:S01]  /*1830*/  IDP.2A.LO.S16.S8 R108, R106.reuse, UR7, R127 ;  /* 0x000000076a6c7c26 */ /* 0x044fe2000800167f */
[----:B------:R-:W2:Y:S02]  /*1840*/  LDC R134, c[0x0][0x2ec] ;  /* 0x0000bb00ff867b82 */ /* 0x000ea40000000800 */
[----:B------:R-:W-:Y:S04]  /*1850*/  LDS R138, [R2+UR8] ;  /* 0x00000008028a7984 */ /* 0x000fe80008000800 */
[----:B------:R-:W4:Y:S02]  /*1860*/  LDS R135, [R3+UR8] ;  /* 0x0000000803877984 */ /* 0x000f240008000800 */
[----:B------:R-:W5:Y:S01]  /*1870*/  LDC R127, c[0x0][0x2e0] ;  /* 0x0000b800ff7f7b82 */ /* 0x000f620000000800 */
[----:B0-----:R-:W-:Y:S01]  /*1880*/  IDP.2A.HI.S16.S8 R107, R106, UR9, R131 ;  /* 0x000000096a6b7c26 */ /* 0x001fe20008003683 */
[----:B------:R-:W-:Y:S04]  /*1890*/  LDS R122, [R108+UR8] ;  /* 0x000000086c7a7984 */ /* 0x000fe80008000800 */
[----:B------:R-:W0:Y:S01]  /*18a0*/  LDS R125, [R107+UR8] ;  /* 0x000000086b7d7984 */ /* 0x000e220008000800 */
[----:B---3--:R-:W-:Y:S01]  /*18b0*/  IDP.2A.LO.S16.S8 R106, R112, UR7, R133 ;  /* 0x00000007706a7c26 */ /* 0x008fe20008001685 */
[----:B------:R-:W-:Y:S01]  /*18c0*/  HFMA2.MMA R112, R139, 1, 1, -R116 ;  /* 0x3c003c008b707835 */ /* 0x000fe20000100074 */
[----:B------:R-:W3:Y:S01]  /*18d0*/  LDC R140, c[0x0][0x2e4] ;  /* 0x0000b900ff8c7b82 */ /* 0x000ee20000000800 */
[----:B------:R-:W-:Y:S01]  /*18e0*/  LDS R124, [R105+UR8] ;  /* 0x00000008697c7984 */ /* 0x000fe20008000800 */
                                                                                                /* 0x0000007172747241 */
                                                                                                /* 0x000fc600000003ff */
[----:B------:R-:W0:Y:S02]  /*1900*/  LDS R123, [R106+UR8] ;  /* 0x000000086a7b7984 */ /* 0x000e240008000800 */
[----:B------:R-:W-:Y:S01]  /*1910*/  IMAD R129, R116, 0x10, R129 ;  /* 0x0000001074817824 */ /* 0x000fe200078e0281 */
[----:B------:R-:W1:Y:S01]  /*1920*/  LDC R142, c[0x0][0x2e8] ;  /* 0x0000ba00ff8e7b82 */ /* 0x000e620000000800 */
                                                                                                /* 0x0000006f70757242 */
                                                                                                /* 0x000fe400000017ff */
                                                                                                /* 0x0000006f70837241 */
                                                                                                /* 0x000fe400000003ff */
                                                                                                /* 0x0000006d6e857242 */
                                                                                                /* 0x000fe40000109775 */
                                                                                                /* 0x0000006f70847241 */
                                                                                                /* 0x000fe20000001075 */
[----:B------:R-:W4:Y:S01]  /*1970*/  LDC R141, c[0x0][0x2f0] ;  /* 0x0000bc00ff8d7b82 */ /* 0x000f220000000800 */
                                                                                                /* 0x0000007172757241 */
                                                                                                /* 0x000fe20000009080 */
[----:B------:R-:W-:Y:S01]  /*1990*/  IMAD R130, R130, 0x10, R131 ;  /* 0x0000001082827824 */ /* 0x000fe200078e0283 */
[----:B-----5:R-:W-:-:S02]  /*19a0*/  HSET2.BF.GE.AND R115, R0.H0_H0, R127, PT ;  /* 0x0000007f00737233 */ /* 0x020fc40003806880 */
                                                                                                /* 0x0000006d6e8b7241 */
                                                                                                /* 0x000fe40000009085 */
[----:B--2---:R-:W-:Y:S01]  /*19c0*/  HSET2.BF.GE.AND R116, R0.H0_H0, R134, PT ;  /* 0x0000008600747233 */ /* 0x004fe20003806880 */
[--C-:B------:R-:W-:Y:S01]  /*19d0*/  HFMA2 R115, -R115, UR5.H0_H0, R50.reuse.H0_H0 ;  /* 0x2000000573737c31 */ /* 0x100fe20008040132 */
                                                                                                /* 0x000000757e7f7242 */
                                                                                                /* 0x000fe400000017ff */
                                                                                                /* 0x0000008b84867242 */
                                                                                                /* 0x000fe200000017ff */
[----:B------:R-:W-:Y:S01]  /*1a00*/  HFMA2 R116, -R116, UR5.H0_H0, R50.H0_H0 ;  /* 0x2000000574747c31 */ /* 0x000fe20008040132 */
                                                                                                /* 0x000000757e7e7241 */
                                                                                                /* 0x000fe2000000107f */
[C---:B---3--:R-:W-:Y:S01]  /*1a20*/  IDP.2A.LO.S16.S8 R117, R115.reuse, UR7, R140 ;  /* 0x0000000773757c26 */ /* 0x048fe2000800168c */
                                                                                                /* 0x200000ff80807241 */
                                                                                                /* 0x000fe2000000107f */
[----:B-1----:R-:W-:Y:S01]  /*1a40*/  IDP.2A.HI.S16.S8 R115, R115, UR9, R142 ;  /* 0x0000000973737c26 */ /* 0x002fe2000800368e */
[----:B------:R-:W-:-:S02]  /*1a50*/  PRMT R131, R136, 0x5410, R137 ;  /* 0x0000541088837816 */ /* 0x000fc40000000089 */
                                                                                                /* 0x0000008b847f7241 */
                                                                                                /* 0x000fe40000001086 */
[----:B----4-:R-:W-:Y:S02]  /*1a70*/  PRMT R132, R138, 0x5410, R135 ;  /* 0x000054108a847816 */ /* 0x010fe40000000087 */
[----:B------:R-:W-:Y:S01]  /*1a80*/  HFMA2.MMA R118, R131, 1, 1, -R118 ;  /* 0x3c003c0083767835 */ /* 0x000fe20000100076 */
                                                                                                /* 0x200000ff85837241 */
                                                                                                /* 0x000fe20000001086 */
[----:B------:R-:W-:Y:S02]  /*1aa0*/  IDP.2A.LO.S16.S8 R116, R116, UR7, R141 ;  /* 0x0000000774747c26 */ /* 0x000fe4000800168d */
[----:B------:R-:W-:Y:S01]  /*1ab0*/  HADD2 R119, R132, -R119 ;  /* 0x8000007784777230 */ /* 0x000fe20000000000 */
[----:B------:R-:W-:Y:S01]  /*1ac0*/  LDS R133, [R115+UR8] ;  /* 0x0000000873857984 */ /* 0x000fe20008000800 */
[----:B0-----:R-:W-:-:S02]  /*1ad0*/  PRMT R141, R122, 0x5410, R125 ;  /* 0x000054107a8d7816 */ /* 0x001fc4000000007d */
[----:B------:R-:W-:Y:S01]  /*1ae0*/  PRMT R145, R122, 0x7632, R125 ;  /* 0x000076327a917816 */ /* 0x000fe2000000007d */
[----:B------:R-:W0:Y:S01]  /*1af0*/  LDS R132, [R117+UR8] ;  /* 0x0000000875847984 */ /* 0x000e220008000800 */
[C-C-:B------:R-:W-:Y:S02]  /*1b00*/  PRMT R125, R123.reuse, 0x5410, R124.reuse ;  /* 0x000054107b7d7816 */ /* 0x140fe4000000007c */
[----:B------:R-:W-:Y:S01]  /*1b10*/  PRMT R143, R136, 0x7632, R137 ;  /* 0x00007632888f7816 */ /* 0x000fe20000000089 */
[----:B------:R-:W1:Y:S01]  /*1b20*/  LDS R134, [R116+UR8] ;  /* 0x0000000874867984 */ /* 0x000e620008000800 */
[----:B------:R-:W-:Y:S01]  /*1b30*/  PRMT R136, R123, 0x7632, R124 ;  /* 0x000076327b887816 */ /* 0x000fe2000000007c */
[----:B------:R-:W-:Y:S01]  /*1b40*/  HFMA2.MMA R124, R141, 1, 1, -R86 ;  /* 0x3c003c008d7c7835 */ /* 0x000fe20000100056 */
[----:B------:R-:W-:Y:S01]  /*1b50*/  PRMT R138, R138, 0x7632, R135 ;  /* 0x000076328a8a7816 */ /* 0x000fe20000000087 */
[----:B------:R-:W-:Y:S01]  /*1b60*/  HFMA2.MMA R125, R125, 1, 1, -R78 ;  /* 0x3c003c007d7d7835 */ /* 0x000fe2000010004e */
[----:B------:R-:W-:Y:S01]  /*1b70*/  HADD2 R122, R145, -R90 ;  /* 0x8000005a917a7230 */ /* 0x000fe20000000000 */
[----:B------:R-:W-:Y:S01]  /*1b80*/  HFMA2.MMA R120, R143, 1, 1, -R120 ;  /* 0x3c003c008f787835 */ /* 0x000fe20000100078 */
[----:B------:R-:W-:Y:S01]  /*1b90*/  HADD2 R123, R136, -R83 ;  /* 0x80000053887b7230 */ /* 0x000fe20000000000 */
                                                                                                /* 0x0000007776897241 */
                                                                                                /* 0x000fe200000003ff */
[----:B------:R-:W-:Y:S01]  /*1bb0*/  HADD2 R121, R138, -R121 ;  /* 0x800000798a797230 */ /* 0x000fe20000000000 */
                                                                                                /* 0x00000077768b7242 */
                                                                                                /* 0x000fc400002017ff */
                                                                                                /* 0x0000007b7a537241 */
                                                                                                /* 0x000fe400000003ff */
                                                                                                /* 0x0000007d7c4e7241 */
                                                                                                /* 0x000fe400000003ff */
                                                                                                /* 0x0000007978567241 */
                                                                                                /* 0x000fe400000003ff */
                                                                                                /* 0x0000007978887242 */
                                                                                                /* 0x000fe200002017ff */
[----:B------:R-:W-:Y:S01]  /*1c10*/  IMAD R78, R78, 0x10, R137 ;  /* 0x000000104e4e7824 */ /* 0x000fe200078e0289 */
                                                                                                /* 0x0000007776877241 */
                                                                                                /* 0x000fe2000000108b */
[----:B------:R-:W-:Y:S01]  /*1c30*/  IMAD R137, R83, 0x10, R86 ;  /* 0x0000001053897824 */ /* 0x000fe200078e0256 */
                                                                                                /* 0x0000007d7c8b7242 */
                                                                                                /* 0x000fe2000030978b */
[----:B------:R-:W-:Y:S01]  /*1c50*/  IMAD.MOV.U32 R83, RZ, RZ, 0x7c00 ;  /* 0x00007c00ff537424 */ /* 0x000fe200078e00ff */
                                                                                                /* 0x0000007b7a8c7242 */
                                                                                                /* 0x000fe20000309788 */
[C---:B------:R-:W-:Y:S01]  /*1c70*/  IMAD R86, R78.reuse, 0x100, R129 ;  /* 0x000001004e567824 */ /* 0x040fe200078e0281 */
                                                                                                /* 0x0000007d7c5a7241 */
                                                                                                /* 0x000fe2000000908b */
[----:B------:R-:W-:Y:S01]  /*1c90*/  IMAD R137, R137, 0x100, R130 ;  /* 0x0000010089897824 */ /* 0x000fe200078e0282 */
[----:B------:R-:W-:-:S02]  /*1ca0*/  PRMT R78, R78, 0x5410, R83 ;  /* 0x000054104e4e7816 */ /* 0x000fc40000000053 */
                                                                                                /* 0x00000079788a7241 */
                                                                                                /* 0x000fe40000001088 */
                                                                                                /* 0x0000007b7a8d7241 */
                                                                                                /* 0x000fe4000000908c */
                                                                                                /* 0x0000005a87887242 */
                                                                                                /* 0x000fe400000017ff */
[C-C-:B0-----:R-:W-:Y:S02]  /*1ce0*/  PRMT R129, R132.reuse, 0x5410, R133.reuse ;  /* 0x0000541084817816 */ /* 0x141fe40000000085 */
[----:B------:R-:W-:Y:S02]  /*1cf0*/  PRMT R133, R132, 0x7632, R133 ;  /* 0x0000763284857816 */ /* 0x000fe40000000085 */
[----:B-1----:R-:W-:-:S02]  /*1d00*/  PRMT R78, R134, 0x7610, R78 ;  /* 0x00007610864e7816 */ /* 0x002fc4000000004e */
[----:B------:R-:W-:Y:S01]  /*1d10*/  HFMA2.MMA R130, R129, 1, 1, -R76 ;  /* 0x3c003c0081827835 */ /* 0x000fe2000010004c */
[----:B------:R-:W-:Y:S01]  /*1d20*/  PRMT R134, R134, 0x7632, R134 ;  /* 0x0000763286867816 */ /* 0x000fe20000000086 */
[----:B------:R-:W-:Y:S01]  /*1d30*/  HFMA2.MMA R132, R133, 1, 1, -R84 ;  /* 0x3c003c0085847835 */ /* 0x000fe20000100054 */
[----:B------:R-:W-:Y:S01]  /*1d40*/  HADD2 R129, R78, -R69 ;  /* 0x800000454e817230 */ /* 0x000fe20000000000 */
                                                                                                /* 0x0000008d8a4c7242 */
                                                                                                /* 0x000fe400000017ff */
[----:B------:R-:W-:Y:S02]  /*1d60*/  PRMT R134, R134, 0x5410, R83 ;  /* 0x0000541086867816 */ /* 0x000fe40000000053 */
                                                                                                /* 0x0000005a87877241 */
                                                                                                /* 0x000fe40000001088 */
                                                                                                /* 0x0000008182457241 */
                                                                                                /* 0x000fe200000003ff */
[----:B------:R-:W-:Y:S01]  /*1d90*/  HADD2 R133, R134, -R68 ;  /* 0x8000004486857230 */ /* 0x000fe20000000000 */
                                                                                                /* 0x0000008d8a8a7241 */
                                                                                                /* 0x000fc4000000104c */
                                                                                                /* 0x240000838c8c7241 */
                                                                                                /* 0x000fe2000000104c */
[----:B------:R-:W-:Y:S01]  /*1dc0*/  IMAD R69, R69, 0x10000, R86 ;  /* 0x0001000045457824 */ /* 0x000fe200078e0256 */
                                                                                                /* 0x00000085844c7241 */
                                                                                                /* 0x000fe400000003ff */
                                                                                                /* 0x240000808b807241 */
                                                                                                /* 0x000fe20000001088 */
[----:B------:R-:W0:Y:S01]  /*1df0*/  POPC R68, R69 ;  /* 0x0000004500447309 */ /* 0x000e220000000000 */
                                                                                                /* 0x000000877e837242 */
                                                                                                /* 0x000fe200000017ff */
[----:B------:R-:W-:Y:S01]  /*1e10*/  IMAD R137, R76, 0x10000, R137 ;  /* 0x000100004c897824 */ /* 0x000fe200078e0289 */
                                                                                                /* 0x0000008a7f8b7242 */
                                                                                                /* 0x000fe200000017ff */
[----:B------:R-:W1:Y:S01]  /*1e30*/  LDC R76, c[0x0][0x230] ;  /* 0x00008c00ff4c7b82 */ /* 0x000e620000000800 */
                                                                                                /* 0x200000ff80807241 */
                                                                                                /* 0x000fc40000001083 */
                                                                                                /* 0x200000ff8c8c7241 */
                                                                                                /* 0x000fe2000000108b */
[----:B------:R-:W2:Y:S01]  /*1e60*/  POPC R134, R137 ;  /* 0x0000008900867309 */ /* 0x000ea20000000000 */
                                                                                                /* 0x0000008182807242 */
                                                                                                /* 0x000fe40000409780 */
                                                                                                /* 0x0000008a7f8a7241 */
                                                                                                /* 0x000fe4000000108b */
                                                                                                /* 0x00000085848c7242 */
                                                                                                /* 0x000fe4000040978c */
                                                                                                /* 0x000000877e7e7241 */
                                                                                                /* 0x000fe40000001083 */
[----:B0-----:R-:W-:-:S02]  /*1eb0*/  LOP3.LUT R68, R68, 0x1, RZ, 0xc0, !PT ;  /* 0x0000000144447812 */ /* 0x001fc400078ec0ff */
                                                                                                /* 0x00000081827f7241 */
                                                                                                /* 0x000fe40000009080 */
[----:B------:R-:W-:Y:S01]  /*1ed0*/  SHF.L.U32 R135, R52, R85, RZ ;  /* 0x0000005534877219 */ /* 0x000fe200000006ff */
[----:B------:R-:W-:Y:S01]  /*1ee0*/  IMAD.MOV R68, RZ, RZ, -R68 ;  /* 0x000000ffff447224 */ /* 0x000fe200078e0a44 */
                                                                                                /* 0x0000008584557241 */
                                                                                                /* 0x000fe4000000908c */
                                                                                                /* 0x0000007f7e837242 */
                                                                                                /* 0x000fe400000017ff */
                                                                                                /* 0x40400051515a7241 */
                                                                                                /* 0x000fe40000000052 */
[----:B------:R-:W-:-:S02]  /*1f20*/  LOP3.LUT R84, R69, 0x7ffff, R68, 0x78, !PT ;  /* 0x0007ffff45547812 */ /* 0x000fc400078e7844 */
                                                                                                /* 0x000000558a457242 */
                                                                                                /* 0x000fe400000017ff */
                                                                                                /* 0x200000ff80567241 */
                                                                                                /* 0x000fe40000001083 */
[----:B------:R-:W-:Y:S02]  /*1f50*/  LOP3.LUT R90, R90, R135, RZ, 0xfc, !PT ;  /* 0x000000875a5a7212 */ /* 0x000fe400078efcff */
                                                                                                /* 0x000000558a877241 */
                                                                                                /* 0x000fe20000001045 */
[----:B------:R-:W-:Y:S01]  /*1f70*/  IMAD.SHL.U32 R68, R86, 0x2, RZ ;  /* 0x0000000256447824 */ /* 0x000fe200078e00ff */
                                                                                                /* 0x0000007f7e7f7241 */
                                                                                                /* 0x000fe40000001083 */
[----:B--2---:R-:W-:-:S02]  /*1f90*/  LOP3.LUT R134, R134, 0x1, RZ, 0xc0, !PT ;  /* 0x0000000186867812 */ /* 0x004fc400078ec0ff */
[----:B-1----:R-:W-:Y:S01]  /*1fa0*/  HFMA2.MMA R135, R135, R76, -RZ ;  /* 0x0000004c87877235 */ /* 0x002fe200001000ff */
[----:B------:R-:W-:Y:S02]  /*1fb0*/  LOP3.LUT R131, R68, 0x3e, RZ, 0xc0, !PT ;  /* 0x0000003e44837812 */ /* 0x000fe400078ec0ff */
                                                                                                /* 0x200000ff8c557241 */
                                                                                                /* 0x000fe20000001045 */
[----:B------:R-:W-:Y:S01]  /*1fd0*/  IMAD.MOV R82, RZ, RZ, -R134 ;  /* 0x000000ffff527224 */ /* 0x000fe200078e0a86 */
                                                                                                /* 0x4040005151447241 */
                                                                                                /* 0x000fe20000000054 */
[----:B------:R-:W-:Y:S01]  /*1ff0*/  HMUL2 R69, R127, R76 ;  /* 0x0000004c7f457232 */ /* 0x000fe20000000000 */
[----:B------:R-:W-:Y:S01]  /*2000*/  SHF.L.U32 R139, R52, R131, RZ ;  /* 0x00000083348b7219 */ /* 0x000fe200000006ff */
[C---:B------:R-:W-:Y:S01]  /*2010*/  IMAD.SHL.U32 R128, R85.reuse, 0x2, RZ ;  /* 0x0000000255807824 */ /* 0x040fe200078e00ff */
[----:B------:R-:W-:Y:S01]  /*2020*/  LOP3.LUT R82, R137, 0x7ffff, R82, 0x78, !PT ;  /* 0x0007ffff89527812 */ /* 0x000fe200078e7852 */
[----:B------:R-:W-:Y:S01]  /*2030*/  IMAD.SHL.U32 R85, R85, 0x8000000, RZ ;  /* 0x0800000055557824 */ /* 0x000fe200078e00ff */
[----:B------:R-:W-:-:S02]  /*2040*/  LOP3.LUT R127, R68, R139, RZ, 0xfc, !PT ;  /* 0x0000008b447f7212 */ /* 0x000fc400078efcff */
[----:B------:R-:W-:Y:S02]  /*2050*/  HMNMX2 R68, |R135|, 65504, 65504, PT ;  /* 0x7bff7bff87447840 */ /* 0x000fe40003800200 */
[----:B------:R-:W-:Y:S02]  /*2060*/  LOP3.LUT R135, R128, 0x3e, RZ, 0xc0, !PT ;  /* 0x0000003e80877812 */ /* 0x000fe400078ec0ff */
[C---:B------:R-:W-:Y:S02]  /*2070*/  SHF.L.U64.HI R137, R52.reuse, R131, RZ ;  /* 0x0000008334897219 */ /* 0x040fe400000102ff */
                                                                                                /* 0x4040005151867241 */
                                                                                                /* 0x000fe40000000052 */
[----:B------:R-:W-:Y:S02]  /*2090*/  SHF.L.U32 R131, R52, R135, RZ ;  /* 0x0000008734837219 */ /* 0x000fe400000006ff */
[----:B------:R-:W-:-:S02]  /*20a0*/  LOP3.LUT R147, R68, 0x80008000, RZ, 0xfc, !PT ;  /* 0x8000800044937812 */ /* 0x000fc400078efcff */
[----:B------:R-:W-:Y:S02]  /*20b0*/  LOP3.LUT R134, R134, R131, RZ, 0xfc, !PT ;  /* 0x0000008386867212 */ /* 0x000fe400078efcff */
[----:B------:R-:W-:Y:S02]  /*20c0*/  HMNMX2 R69, |R69|, 65504, 65504, PT ;  /* 0x7bff7bff45457840 */ /* 0x000fe40003800200 */
                                                                                                /* 0x40400051517e7241 */
                                                                                                /* 0x000fe40000020054 */
                                                                                                /* 0x0000009344957241 */
                                                                                                /* 0x000fe40000000086 */
[----:B------:R-:W-:Y:S02]  /*20f0*/  LOP3.LUT R144, R126, R137, RZ, 0xfc, !PT ;  /* 0x000000897e907212 */ /* 0x000fe400078efcff */
[----:B------:R-:W-:-:S02]  /*2100*/  LOP3.LUT R126, R69, 0x80008000, RZ, 0xfc, !PT ;  /* 0x80008000457e7812 */ /* 0x000fc400078efcff */
[----:B------:R-:W-:Y:S01]  /*2110*/  HFMA2.MMA R112, R112, 1, 1, R149 ;  /* 0x3c003c0070707835 */ /* 0x000fe20000000095 */
                                                                                                /* 0x0000009344927241 */
                                                                                                /* 0x000fe40000008086 */
                                                                                                /* 0x0000007e45897241 */
                                                                                                /* 0x000fe4000000007f */
                                                                                                /* 0x0000007e45887241 */
                                                                                                /* 0x000fe2000000807f */
[----:B------:R-:W-:Y:S01]  /*2150*/  HADD2 R111, R111, R146 ;  /* 0x000000926f6f7230 */ /* 0x000fe20000000000 */
                                                                                                /* 0x0000007e458b7241 */
                                                                                                /* 0x000fe2000001007f */
[----:B------:R-:W-:Y:S01]  /*2170*/  HADD2 R104, R104, R137 ;  /* 0x0000008968687230 */ /* 0x000fe20000000000 */
                                                                                                /* 0x0000007e458a7241 */
                                                                                                /* 0x000fe4000001807f */
                                                                                                /* 0x0000007e458d7241 */
                                                                                                /* 0x000fe2000002007f */
[----:B------:R-:W-:Y:S01]  /*21a0*/  HFMA2.MMA R103, R103, 1, 1, R136 ;  /* 0x3c003c0067677835 */ /* 0x000fe20000000088 */
                                                                                                /* 0x0000007e458c7241 */
                                                                                                /* 0x000fe2000002807f */
[----:B------:R-:W-:Y:S01]  /*21c0*/  HADD2 R114, R114, R139 ;  /* 0x0000008b72727230 */ /* 0x000fe20000000000 */
                                                                                                /* 0x0000007e458f7241 */
                                                                                                /* 0x000fe2000003007f */
[----:B------:R-:W-:Y:S01]  /*21e0*/  HFMA2.MMA R113, R113, 1, 1, R138 ;  /* 0x3c003c0071717835 */ /* 0x000fe2000000008a */
                                                                                                /* 0x0000007e458e7241 */
                                                                                                /* 0x000fe2000003807f */
[----:B------:R-:W-:Y:S01]  /*2200*/  HADD2 R118, R118, R141 ;  /* 0x0000008d76767230 */ /* 0x000fe20000000000 */
                                                                                                /* 0x00000093447f7241 */
                                                                                                /* 0x000fe20000030086 */
[----:B------:R-:W-:Y:S01]  /*2220*/  HFMA2.MMA R119, R119, 1, 1, R140 ;  /* 0x3c003c0077777835 */ /* 0x000fe2000000008c */
                                                                                                /* 0x0000009344977241 */
                                                                                                /* 0x000fe20000010086 */
[----:B------:R-:W-:Y:S01]  /*2240*/  HADD2 R124, R124, R143 ;  /* 0x0000008f7c7c7230 */ /* 0x000fe20000000000 */
                                                                                                /* 0x4040005151807241 */
                                                                                                /* 0x000fe20000020052 */
[----:B------:R-:W-:Y:S01]  /*2260*/  HFMA2.MMA R125, R125, 1, 1, R142 ;  /* 0x3c003c007d7d7835 */ /* 0x000fe2000000008e */
[----:B------:R-:W-:Y:S01]  /*2270*/  SHF.L.U64.HI R135, R52, R135, RZ ;  /* 0x0000008734877219 */ /* 0x000fe200000102ff */
[----:B------:R-:W-:Y:S01]  /*2280*/  HFMA2.MMA R122, R122, 1, 1, R127 ;  /* 0x3c003c007a7a7835 */ /* 0x000fe2000000007f */
[--C-:B------:R-:W-:Y:S01]  /*2290*/  PRMT R127, R104, 0x5410, R112.reuse ;  /* 0x00005410687f7816 */ /* 0x100fe20000000070 */
[----:B------:R-:W-:Y:S01]  /*22a0*/  HFMA2.MMA R110, R110, 1, 1, R151 ;  /* 0x3c003c006e6e7835 */ /* 0x000fe20000000097 */
[----:B------:R-:W-:Y:S01]  /*22b0*/  LOP3.LUT R150, R128, R135, RZ, 0xfc, !PT ;  /* 0x0000008780967212 */ /* 0x000fe200078efcff */
[----:B------:R-:W0:Y:S01]  /*22c0*/  LDC R136, c[0x0][0x33c] ;  /* 0x0000cf00ff887b82 */ /* 0x000e220000000800 */
                                                                                                /* 0x0000009344877241 */
                                                                                                /* 0x000fe20000020086 */
[----:B------:R1:W-:Y:S01]  /*22e0*/  STS [R92+UR8], R127 ;  /* 0x0000007f5c007988 */ /* 0x0003e20008000808 */
[----:B------:R-:W-:-:S02]  /*22f0*/  PRMT R112, R104, 0x7632, R112 ;  /* 0x0000763268707816 */ /* 0x000fc40000000070 */
                                                                                                /* 0x0000009344947241 */
                                                                                                /* 0x000fe40000018086 */
[----:B------:R-:W-:Y:S01]  /*2310*/  HFMA2.MMA R120, R120, 1, 1, R135 ;  /* 0x3c003c0078787835 */ /* 0x000fe20000000087 */
[----:B------:R2:W-:Y:S01]  /*2320*/  STS [R94+UR8], R112 ;  /* 0x000000705e007988 */ /* 0x0005e20008000808 */
                                                                                                /* 0x0000007e45917241 */
                                                                                                /* 0x000fe20000000090 */
[----:B------:R-:W-:Y:S01]  /*2340*/  HADD2 R109, R109, R148 ;  /* 0x000000946d6d7230 */ /* 0x000fe20000000000 */
                                                                                                /* 0x0000007e45907241 */
                                                                                                /* 0x000fe20000008090 */
[----:B------:R-:W3:Y:S01]  /*2360*/  LDC R138, c[0x0][0x344] ;  /* 0x0000d100ff8a7b82 */ /* 0x000ee20000000800 */
[C-C-:B-1----:R-:W-:Y:S01]  /*2370*/  PRMT R92, R103.reuse, 0x5410, R111.reuse ;  /* 0x00005410675c7816 */ /* 0x142fe2000000006f */
[----:B------:R-:W-:Y:S01]  /*2380*/  HADD2 R130, R130, R145 ;  /* 0x0000009182827230 */ /* 0x000fe20000000000 */
[----:B------:R-:W-:Y:S01]  /*2390*/  PRMT R111, R103, 0x7632, R111 ;  /* 0x00007632676f7816 */ /* 0x000fe2000000006f */
[----:B------:R-:W-:Y:S01]  /*23a0*/  HADD2 R129, R129.H0_H0, R144.H0_H0 ;  /* 0x2000009081817230 */ /* 0x000fe20000000800 */
                                                                                                /* 0x00000093447e7241 */
                                                                                                /* 0x000fe20000028086 */
[----:B------:R1:W-:Y:S01]  /*23c0*/  STS [R95+UR8], R92 ;  /* 0x0000005c5f007988 */ /* 0x0003e20008000808 */
                                                                                                /* 0x0000009344837241 */
                                                                                                /* 0x000fe20000000096 */
[----:B--2---:R-:W2:Y:S01]  /*23e0*/  LDC R94, c[0x0][0x2f8] ;  /* 0x0000be00ff5e7b82 */ /* 0x004ea20000000800 */
                                                                                                /* 0x0000009344807241 */
                                                                                                /* 0x000fe20000038086 */
[----:B------:R4:W-:Y:S01]  /*2400*/  STS [R96+UR8], R111 ;  /* 0x0000006f60007988 */ /* 0x0009e20008000808 */
[----:B------:R-:W-:Y:S01]  /*2410*/  HADD2 R121, R121, R126 ;  /* 0x0000007e79797230 */ /* 0x000fe20000000000 */
                                                                                                /* 0x0000009344867241 */
                                                                                                /* 0x000fe20000008096 */
[----:B------:R-:W-:Y:S01]  /*2430*/  HFMA2.MMA R131, R132, 1, 1, R131 ;  /* 0x3c003c0084837835 */ /* 0x000fe20000000083 */
[----:B------:R-:W-:Y:S01]  /*2440*/  HADD2 R123, R123, R128 ;  /* 0x000000807b7b7230 */ /* 0x000fe20000000000 */
[----:B------:R-:W-:Y:S01]  /*2450*/  LOP3.LUT R85, R85, 0xf8000000, R82, 0xe2, !PT ;  /* 0xf800000055557812 */ /* 0x000fe200078ee252 */
[----:B------:R-:W5:Y:S01]  /*2460*/  LDC R103, c[0x0][0x300] ;  /* 0x0000c000ff677b82 */ /* 0x000f620000000800 */
[C-C-:B-1----:R-:W-:Y:S01]  /*2470*/  PRMT R95, R114.reuse, 0x5410, R110.reuse ;  /* 0x00005410725f7816 */ /* 0x142fe2000000006e */
[----:B------:R-:W-:Y:S01]  /*2480*/  HADD2 R134, R133.H0_H0, R134.H0_H0 ;  /* 0x2000008685867230 */ /* 0x000fe20000000800 */
[----:B------:R-:W-:-:S02]  /*2490*/  PRMT R110, R114, 0x7632, R110 ;  /* 0x00007632726e7816 */ /* 0x000fc4000000006e */
[C-C-:B------:R-:W-:Y:S01]  /*24a0*/  PRMT R92, R118.reuse, 0x5410, R120.reuse ;  /* 0x00005410765c7816 */ /* 0x140fe20000000078 */
[----:B------:R1:W-:Y:S01]  /*24b0*/  STS [R102+UR8], R95 ;  /* 0x0000005f66007988 */ /* 0x0003e20008000808 */
[----:B------:R-:W-:Y:S01]  /*24c0*/  PRMT R120, R118, 0x7632, R120 ;  /* 0x0000763276787816 */ /* 0x000fe20000000078 */
[----:B----4-:R-:W4:Y:S01]  /*24d0*/  LDC R96, c[0x0][0x304] ;  /* 0x0000c100ff607b82 */ /* 0x010f220000000800 */
[----:B------:R-:W-:Y:S01]  /*24e0*/  PRMT R129, R129, 0x5410, R134 ;  /* 0x0000541081817816 */ /* 0x000fe20000000086 */
[----:B------:R0:W-:Y:S01]  /*24f0*/  STS [R101+UR8], R110 ;  /* 0x0000006e65007988 */ /* 0x0001e20008000808 */
[----:B-1----:R-:W-:-:S05]  /*2500*/  PRMT R95, R113, 0x5410, R109 ;  /* 0x00005410715f7816 */ /* 0x002fca000000006d */
[----:B------:R-:W1:Y:S01]  /*2510*/  LDC R102, c[0x0][0x31c] ;  /* 0x0000c700ff667b82 */ /* 0x000e620000000800 */
[----:B------:R-:W-:Y:S01]  /*2520*/  PRMT R109, R113, 0x7632, R109 ;  /* 0x00007632716d7816 */ /* 0x000fe2000000006d */
[----:B------:R2:W-:Y:S06]  /*2530*/  STS [R100+UR8], R95 ;  /* 0x0000005f64007988 */ /* 0x0005ec0008000808 */
[----:B0-----:R-:W0:Y:S01]  /*2540*/  LDC R101, c[0x0][0x2fc] ;  /* 0x0000bf00ff657b82 */ /* 0x001e220000000800 */
[----:B------:R-:W-:Y:S04]  /*2550*/  STS [R97+UR8], R109 ;  /* 0x0000006d61007988 */ /* 0x000fe80008000808 */
[----:B------:R3:W-:Y:S01]  /*2560*/  STS [R99+UR8], R92 ;  /* 0x0000005c63007988 */ /* 0x0007e20008000808 */
[----:B--2---:R-:W-:-:S02]  /*2570*/  PRMT R95, R119, 0x5410, R121 ;  /* 0x00005410775f7816 */ /* 0x004fc40000000079 */
[----:B------:R-:W-:Y:S01]  /*2580*/  PRMT R121, R119, 0x7632, R121 ;  /* 0x0000763277797816 */ /* 0x000fe20000000079 */
[----:B------:R-:W-:Y:S01]  /*2590*/  STS [R98+UR8], R120 ;  /* 0x0000007862007988 */ /* 0x000fe20008000808 */
[----:B------:R-:W2:Y:S03]  /*25a0*/  LDC R100, c[0x0][0x310] ;  /* 0x0000c400ff647b82 */ /* 0x000ea60000000800 */
[----:B------:R1:W-:Y:S01]  /*25b0*/  STS [R2+UR8], R95 ;  /* 0x0000005f02007988 */ /* 0x0003e20008000808 */
[----:B---3--:R-:W-:-:S03]  /*25c0*/  HSET2.BF.GE.AND R92, R0.H0_H0, R94, PT ;  /* 0x0000005e005c7233 */ /* 0x008fc60003806880 */
[----:B------:R3:W-:Y:S01]  /*25d0*/  STS [R3+UR8], R121 ;  /* 0x0000007903007988 */ /* 0x0007e20008000808 */
[----:B------:R-:W2:Y:S01]  /*25e0*/  LDC R99, c[0x0][0x308] ;  /* 0x0000c200ff637b82 */ /* 0x000ea20000000800 */
[----:B----4-:R-:W-:Y:S01]  /*25f0*/  HSET2.BF.GE.AND R94, R0.H0_H0, R96, PT ;  /* 0x00000060005e7233 */ /* 0x010fe20003806880 */
[----:B------:R-:W-:Y:S01]  /*2600*/  HFMA2 R92, -R92, UR5.H0_H0, R50.H0_H0 ;  /* 0x200000055c5c7c31 */ /* 0x000fe20008040132 */
[----:B-1----:R-:W-:-:S03]  /*2610*/  PRMT R2, R130, 0x5410, R131 ;  /* 0x0000541082027816 */ /* 0x002fc60000000083 */
[----:B------:R-:W-:Y:S01]  /*2620*/  HFMA2 R94, -R94, UR5.H0_H0, R50.H0_H0 ;  /* 0x200000055e5e7c31 */ /* 0x000fe20008040132 */
[----:B------:R-:W-:Y:S01]  /*2630*/  PRMT R131, R130, 0x7632, R131 ;  /* 0x0000763282837816 */ /* 0x000fe20000000083 */
[----:B------:R-:W1:Y:S01]  /*2640*/  LDC R109, c[0x0][0x30c] ;  /* 0x0000c300ff6d7b82 */ /* 0x000e620000000800 */
[--C-:B---3--:R-:W-:Y:S01]  /*2650*/  PRMT R3, R124, 0x5410, R122.reuse ;  /* 0x000054107c037816 */ /* 0x108fe2000000007a */
[----:B0-----:R-:W-:Y:S01]  /*2660*/  IDP.2A.LO.S16.S8 R97, R92, UR7, R101 ;  /* 0x000000075c617c26 */ /* 0x001fe20008001665 */
[----:B------:R-:W-:Y:S01]  /*2670*/  PRMT R122, R124, 0x7632, R122 ;  /* 0x000076327c7a7816 */ /* 0x000fe2000000007a */
[----:B-----5:R-:W-:Y:S02]  /*2680*/  IDP.2A.HI.S16.S8 R96, R92, UR9, R103 ;  /* 0x000000095c607c26 */ /* 0x020fe40008003667 */
[----:B------:R0:W-:Y:S02]  /*2690*/  STS [R108+UR8], R3 ;  /* 0x000000036c007988 */ /* 0x0001e40008000808 */
[----:B------:R-:W3:Y:S01]  /*26a0*/  LDC R101, c[0x0][0x314] ;  /* 0x0000c500ff657b82 */ /* 0x000ee20000000800 */
[----:B--2---:R-:W-:Y:S01]  /*26b0*/  HSET2.BF.GE.AND R92, R0.H0_H0, R100, PT ;  /* 0x00000064005c7233 */ /* 0x004fe20003806880 */
[----:B------:R2:W-:Y:S04]  /*26c0*/  STS [R107+UR8], R122 ;  /* 0x0000007a6b007988 */ /* 0x0005e80008000808 */
[----:B------:R-:W-:Y:S01]  /*26d0*/  HFMA2 R92, -R92, UR5.H0_H0, R50.H0_H0 ;  /* 0x200000055c5c7c31 */ /* 0x000fe20008040132 */
[C---:B0-----:R-:W-:Y:S01]  /*26e0*/  PRMT R3, R125.reuse, 0x5410, R123 ;  /* 0x000054107d037816 */ /* 0x041fe2000000007b */
[----:B------:R-:W-:Y:S01]  /*26f0*/  IDP.2A.LO.S16.S8 R95, R94, UR7, R99 ;  /* 0x000000075e5f7c26 */ /* 0x000fe20008001663 */
[----:B------:R-:W-:Y:S01]  /*2700*/  PRMT R123, R125, 0x7632, R123 ;  /* 0x000076327d7b7816 */ /* 0x000fe2000000007b */
[----:B------:R-:W0:Y:S01]  /*2710*/  LDC R130, c[0x0][0x32c] ;  /* 0x0000cb00ff827b82 */ /* 0x000e220000000800 */
[----:B------:R-:W-:Y:S01]  /*2720*/  LOP3.LUT R125, R72, 0x80008000, RZ, 0xfc, !PT ;  /* 0x80008000487d7812 */ /* 0x000fe200078efcff */
[----:B------:R-:W-:Y:S01]  /*2730*/  STS [R106+UR8], R3 ;  /* 0x000000036a007988 */ /* 0x000fe20008000808 */
[----:B-1----:R-:W-:-:S03]  /*2740*/  IDP.2A.HI.S16.S8 R98, R94, UR9, R109 ;  /* 0x000000095e627c26 */ /* 0x002fc6000800366d */
[----:B------:R1:W-:Y:S01]  /*2750*/  STS [R105+UR8], R123 ;  /* 0x0000007b69007988 */ /* 0x0003e20008000808 */
[----:B------:R-:W-:Y:S01]  /*2760*/  HSET2.BF.GE.AND R94, R0.H0_H0, R102, PT ;  /* 0x00000066005e7233 */ /* 0x000fe20003806880 */
[----:B--2---:R-:W2:Y:S01]  /*2770*/  LDC R107, c[0x0][0x318] ;  /* 0x0000c600ff6b7b82 */ /* 0x004ea20000000800 */
                                                                                                /* 0x0000007d486e7241 */
                                                                                                /* 0x000fe2000000005d */
[----:B------:R4:W-:Y:S01]  /*2790*/  STS [R117+UR8], R2 ;  /* 0x0000000275007988 */ /* 0x0009e20008000808 */
                                                                                                /* 0x0000007d486d7241 */
                                                                                                /* 0x000fe2000000805d */
[----:B------:R-:W-:Y:S01]  /*27b0*/  HFMA2 R102, -R94, UR5.H0_H0, R50.H0_H0 ;  /* 0x200000055e667c31 */ /* 0x000fe20008040132 */
                                                                                                /* 0x0000007d48797241 */
                                                                                                /* 0x000fe2000002005d */
[----:B------:R-:W-:Y:S01]  /*27d0*/  STS [R115+UR8], R131 ;  /* 0x0000008373007988 */ /* 0x000fe20008000808 */
                                                                                                /* 0x0000007d487a7241 */
                                                                                                /* 0x000fe2000002805d */
[----:B------:R-:W5:Y:S01]  /*27f0*/  LDC R132, c[0x0][0x330] ;  /* 0x0000cc00ff847b82 */ /* 0x000f620000000800 */
[----:B-1----:R-:W-:Y:S01]  /*2800*/  SHF.R.U32.HI R123, RZ, 0x1a, R80 ;  /* 0x0000001aff7b7819 */ /* 0x002fe20000011650 */
[----:B------:R1:W-:Y:S01]  /*2810*/  STS [R116+UR8], R129 ;  /* 0x0000008174007988 */ /* 0x0003e20008000808 */
[----:B------:R-:W-:-:S02]  /*2820*/  LOP3.LUT R80, R80, 0x7ffffff, RZ, 0xc0, !PT ;  /* 0x07ffffff50507812 */ /* 0x000fc400078ec0ff */
[----:B------:R-:W-:-:S03]  /*2830*/  LOP3.LUT R123, R123, 0x3e, RZ, 0xc0, !PT ;  /* 0x0000003e7b7b7812 */ /* 0x000fc600078ec0ff */
[----:B------:R-:W-:Y:S08]  /*2840*/  BAR.SYNC 0x0 ;  /* 0x000000ff0000791d */ /* 0x000ff00000000000 */
[----:B----4-:R-:W4:Y:S01]  /*2850*/  LDC.64 R2, c[0x0][0x320] ;  /* 0x0000c800ff027b82 */ /* 0x010f220000000a00 */
[----:B------:R-:W-:Y:S01]  /*2860*/  LDS R103, [R97+UR8] ;  /* 0x0000000861677984 */ /* 0x000fe20008000800 */
                                                                                                /* 0x4040005151637241 */
                                                                                                /* 0x000fc40000020050 */
[----:B------:R-:W-:Y:S01]  /*2880*/  SHF.L.U64.HI R100, R52, R123, RZ ;  /* 0x0000007b34647219 */ /* 0x000fe200000102ff */
[----:B------:R-:W0:Y:S01]  /*2890*/  LDS R104, [R96+UR8] ;  /* 0x0000000860687984 */ /* 0x000e220008000800 */
                                                                                                /* 0x0000007d48757241 */
                                                                                                /* 0x000fe4000001005d */
[----:B------:R-:W-:Y:S01]  /*28b0*/  LOP3.LUT R94, R100, R99, RZ, 0xfc, !PT ;  /* 0x00000063645e7212 */ /* 0x000fe200078efcff */
[----:B------:R-:W-:Y:S01]  /*28c0*/  LDS R105, [R95+UR8] ;  /* 0x000000085f697984 */ /* 0x000fe20008000800 */
[C---:B---3--:R-:W-:Y:S01]  /*28d0*/  IDP.2A.LO.S16.S8 R100, R92.reuse, UR7, R101 ;  /* 0x000000075c647c26 */ /* 0x048fe20008001665 */
                                                                                                /* 0x0000007d48747241 */
                                                                                                /* 0x002fe2000001805d */
[----:B--2---:R-:W-:Y:S01]  /*28f0*/  IDP.2A.HI.S16.S8 R99, R92, UR9, R107 ;  /* 0x000000095c637c26 */ /* 0x004fe2000800366b */
[----:B------:R-:W1:Y:S01]  /*2900*/  LDS R106, [R98+UR8] ;  /* 0x00000008626a7984 */ /* 0x000e620008000800 */
                                                                                                /* 0x0000007d487f7241 */
                                                                                                /* 0x000fe2000003005d */
[----:B------:R-:W2:Y:S01]  /*2920*/  LDC R131, c[0x0][0x340] ;  /* 0x0000d000ff837b82 */ /* 0x000ea20000000800 */
                                                                                                /* 0x0000007d487c7241 */
                                                                                                /* 0x000fe2000003805d */
[----:B------:R-:W-:Y:S01]  /*2940*/  LDS R107, [R100+UR8] ;  /* 0x00000008646b7984 */ /* 0x000fe20008000800 */
                                                                                                /* 0x0000007d485c7241 */
                                                                                                /* 0x000fc4000000005b */
                                                                                                /* 0x0000007d487d7241 */
                                                                                                /* 0x000fe2000000805b */
[----:B------:R-:W3:Y:S01]  /*2970*/  LDS R108, [R99+UR8] ;  /* 0x00000008636c7984 */ /* 0x000ee20008000800 */
[----:B------:R-:W-:Y:S01]  /*2980*/  SHF.L.U32 R123, R52, R123, RZ ;  /* 0x0000007b347b7219 */ /* 0x000fe200000006ff */
[----:B------:R-:W1:Y:S01]  /*2990*/  LDC R91, c[0x0][0x328] ;  /* 0x0000ca00ff5b7b82 */ /* 0x000e620000000800 */
[----:B----4-:R-:W-:Y:S01]  /*29a0*/  IDP.2A.LO.S16.S8 R101, R102, UR7, R2 ;  /* 0x0000000766657c26 */ /* 0x010fe20008001602 */
[----:B------:R-:W-:Y:S01]  /*29b0*/  LOP3.LUT R2, R74, 0x80008000, RZ, 0xfc, !PT ;  /* 0x800080004a027812 */ /* 0x000fe200078efcff */
[----:B------:R-:W-:-:S03]  /*29c0*/  IDP.2A.HI.S16.S8 R102, R102, UR9, R3 ;  /* 0x0000000966667c26 */ /* 0x000fc60008003603 */
[----:B------:R-:W-:Y:S01]  /*29d0*/  LDS R128, [R101+UR8] ;  /* 0x0000000865807984 */ /* 0x000fe20008000800 */
                                                                                                /* 0x000000024a737241 */
                                                                                                /* 0x000fe20000000059 */
[----:B------:R-:W4:Y:S01]  /*29f0*/  LDC R93, c[0x0][0x334] ;  /* 0x0000cd00ff5d7b82 */ /* 0x000f220000000800 */
                                                                                                /* 0x000000024a727241 */
                                                                                                /* 0x000fe20000008059 */
[----:B------:R-:W5:Y:S01]  /*2a10*/  LDS R129, [R102+UR8] ;  /* 0x0000000866817984 */ /* 0x000f620008000800 */
                                                                                                /* 0x000000024a717241 */
                                                                                                /* 0x000fe40000010059 */
                                                                                                /* 0x000000024a707241 */
                                                                                                /* 0x000fe40000018059 */
                                                                                                /* 0x000000024a767241 */
                                                                                                /* 0x000fe20000020059 */
[----:B------:R-:W5:Y:S01]  /*2a50*/  LDC R134, c[0x0][0x338] ;  /* 0x0000ce00ff867b82 */ /* 0x000f620000000800 */
                                                                                                /* 0x000000024a777241 */
                                                                                                /* 0x000fc40000028059 */
                                                                                                /* 0x000000024a787241 */
                                                                                                /* 0x000fe40000030059 */
                                                                                                /* 0x000000024a597241 */
                                                                                                /* 0x000fe40000038059 */
[C-C-:B0-----:R-:W-:Y:S01]  /*2a90*/  PRMT R3, R103.reuse, 0x5410, R104.reuse ;  /* 0x0000541067037816 */ /* 0x141fe20000000068 */
[----:B------:R-:W0:Y:S01]  /*2aa0*/  LDC R140, c[0x0][0x348] ;  /* 0x0000d200ff8c7b82 */ /* 0x000e220000000800 */
[----:B------:R-:W-:Y:S02]  /*2ab0*/  PRMT R144, R103, 0x7632, R104 ;  /* 0x0000763267907816 */ /* 0x000fe40000000068 */
                                                                                                /* 0x000000024a487241 */
                                                                                                /* 0x000fe40000000057 */
                                                                                                /* 0x000000024a4a7241 */
                                                                                                /* 0x000fe20000008057 */
[----:B------:R-:W-:Y:S01]  /*2ae0*/  HFMA2.MMA R110, R3, 1, 1, -R110 ;  /* 0x3c003c00036e7835 */ /* 0x000fe2000010006e */
[----:B-1----:R-:W-:Y:S01]  /*2af0*/  PRMT R2, R105, 0x5410, R106 ;  /* 0x0000541069027816 */ /* 0x002fe2000000006a */
[----:B------:R-:W1:Y:S01]  /*2b00*/  LDC R104, c[0x0][0x34c] ;  /* 0x0000d300ff687b82 */ /* 0x000e620000000800 */
[C---:B------:R-:W-:Y:S01]  /*2b10*/  HSET2.BF.GE.AND R91, R0.reuse.H0_H0, R91, PT ;  /* 0x0000005b005b7233 */ /* 0x040fe20003806880 */
[----:B------:R-:W-:Y:S01]  /*2b20*/  HFMA2.MMA R115, R144, 1, 1, -R115 ;  /* 0x3c003c0090737835 */ /* 0x000fe20000100073 */
[----:B----4-:R-:W-:Y:S01]  /*2b30*/  HSET2.BF.GE.AND R93, R0.H0_H0, R93, PT ;  /* 0x0000005d005d7233 */ /* 0x010fe20003806880 */
[----:B------:R-:W-:Y:S01]  /*2b40*/  HADD2 R109, R2, -R109 ;  /* 0x8000006d026d7230 */ /* 0x000fe20000000000 */
[C---:B--2---:R-:W-:Y:S01]  /*2b50*/  HSET2.BF.GE.AND R103, R0.reuse.H0_H0, R131, PT ;  /* 0x0000008300677233 */ /* 0x044fe20003806880 */
[--C-:B------:R-:W-:Y:S01]  /*2b60*/  HFMA2 R91, -R91, UR5.H0_H0, R50.reuse.H0_H0 ;  /* 0x200000055b5b7c31 */ /* 0x100fe20008040132 */
[----:B---3--:R-:W-:Y:S01]  /*2b70*/  PRMT R146, R107, 0x7632, R108 ;  /* 0x000076326b927816 */ /* 0x008fe2000000006c */
[----:B------:R-:W2:Y:S01]  /*2b80*/  LDC.64 R2, c[0x0][0x350] ;  /* 0x0000d400ff027b82 */ /* 0x000ea20000000a00 */
[--C-:B------:R-:W-:Y:S01]  /*2b90*/  HFMA2 R93, -R93, UR5.H0_H0, R50.reuse.H0_H0 ;  /* 0x200000055d5d7c31 */ /* 0x100fe20008040132 */
[----:B------:R-:W-:Y:S01]  /*2ba0*/  PRMT R133, R105, 0x7632, R106 ;  /* 0x0000763269857816 */ /* 0x000fe2000000006a */
[----:B------:R-:W-:Y:S01]  /*2bb0*/  HFMA2 R103, -R103, UR5.H0_H0, R50.H0_H0 ;  /* 0x2000000567677c31 */ /* 0x000fe20008040132 */
[----:B------:R-:W-:Y:S01]  /*2bc0*/  PRMT R142, R107, 0x5410, R108 ;  /* 0x000054106b8e7816 */ /* 0x000fe2000000006c */
[C---:B------:R-:W-:Y:S01]  /*2bd0*/  IDP.2A.LO.S16.S8 R108, R91.reuse, UR7, R130 ;  /* 0x000000075b6c7c26 */ /* 0x040fe20008001682 */
                                                                                                /* 0x0000006d6e577241 */
                                                                                                /* 0x000fe200000003ff */
[----:B-----5:R-:W-:Y:S01]  /*2bf0*/  IDP.2A.HI.S16.S8 R107, R91, UR9, R132 ;  /* 0x000000095b6b7c26 */ /* 0x020fe20008003684 */
[----:B------:R-:W3:Y:S01]  /*2c00*/  LDC R144, c[0x0][0x35c] ;  /* 0x0000d700ff907b82 */ /* 0x000ee20000000800 */
[C---:B------:R-:W-:Y:S01]  /*2c10*/  IDP.2A.LO.S16.S8 R106, R93.reuse, UR7, R134 ;  /* 0x000000075d6a7c26 */ /* 0x040fe20008001686 */
[C-C-:B------:R-:W-:Y:S01]  /*2c20*/  PRMT R131, R128.reuse, 0x5410, R129.reuse ;  /* 0x0000541080837816 */ /* 0x140fe20000000081 */
[----:B------:R-:W-:Y:S01]  /*2c30*/  IDP.2A.HI.S16.S8 R105, R93, UR9, R136 ;  /* 0x000000095d697c26 */ /* 0x000fe20008003688 */
[----:B------:R-:W-:Y:S01]  /*2c40*/  PRMT R129, R128, 0x7632, R129 ;  /* 0x0000763280817816 */ /* 0x000fe20000000081 */
[----:B------:R-:W-:Y:S01]  /*2c50*/  LDS R141, [R107+UR8] ;  /* 0x000000086b8d7984 */ /* 0x000fe20008000800 */
[----:B------:R-:W-:Y:S01]  /*2c60*/  HFMA2.MMA R117, R142, 1, 1, -R117 ;  /* 0x3c003c008e757835 */ /* 0x000fe20000100075 */
[----:B------:R-:W-:Y:S01]  /*2c70*/  HADD2 R114, R133, -R114 ;  /* 0x8000007285727230 */ /* 0x000fe20000000000 */
[----:B-1----:R-:W-:Y:S01]  /*2c80*/  HSET2.BF.GE.AND R104, R0.H0_H0, R104, PT ;  /* 0x0000006800687233 */ /* 0x002fe20003806880 */
[----:B------:R-:W-:Y:S01]  /*2c90*/  LDS R135, [R106+UR8] ;  /* 0x000000086a877984 */ /* 0x000fe20008000800 */
[----:B------:R-:W1:Y:S01]  /*2ca0*/  LDC R136, c[0x0][0x358] ;  /* 0x0000d600ff887b82 */ /* 0x000e620000000800 */
[----:B------:R-:W-:Y:S01]  /*2cb0*/  HFMA2.MMA R116, R131, 1, 1, -R116 ;  /* 0x3c003c0083747835 */ /* 0x000fe20000100074 */
                                                                                                /* 0x0000006d6e6f7242 */
                                                                                                /* 0x000fe200000017ff */
[----:B------:R-:W-:-:S02]  /*2cd0*/  HFMA2 R128, -R104, UR5.H0_H0, R50.H0_H0 ;  /* 0x2000000568807c31 */ /* 0x000fc40008040132 */
[C---:B------:R-:W-:Y:S01]  /*2ce0*/  IDP.2A.LO.S16.S8 R104, R103.reuse, UR7, R138 ;  /* 0x0000000767687c26 */ /* 0x040fe2000800168a */
[----:B------:R-:W-:Y:S01]  /*2cf0*/  LDS R134, [R105+UR8] ;  /* 0x0000000869867984 */ /* 0x000fe20008000800 */
[----:B0-----:R-:W-:Y:S01]  /*2d00*/  IDP.2A.HI.S16.S8 R103, R103, UR9, R140 ;  /* 0x0000000967677c26 */ /* 0x001fe2000800368c */
                                                                                                /* 0x0000007273857242 */
                                                                                                /* 0x000fe200000017ff */
[C---:B--2---:R-:W-:Y:S02]  /*2d20*/  IDP.2A.HI.S16.S8 R93, R128.reuse, UR9, R3 ;  /* 0x00000009805d7c26 */ /* 0x044fe40008003603 */
[----:B------:R-:W-:Y:S01]  /*2d30*/  HADD2 R3, R146, -R113 ;  /* 0x8000007192037230 */ /* 0x000fe20000000000 */
[----:B------:R-:W0:Y:S01]  /*2d40*/  LDS R140, [R108+UR8] ;  /* 0x000000086c8c7984 */ /* 0x000e220008000800 */
[----:B------:R-:W2:Y:S01]  /*2d50*/  LDC R113, c[0x0][0x364] ;  /* 0x0000d900ff717b82 */ /* 0x000ea20000000800 */
[----:B------:R-:W-:Y:S02]  /*2d60*/  IDP.2A.LO.S16.S8 R91, R128, UR7, R2 ;  /* 0x00000007805b7c26 */ /* 0x000fe40008001602 */
[----:B------:R-:W-:Y:S01]  /*2d70*/  HADD2 R2, R129, -R112 ;  /* 0x8000007081027230 */ /* 0x000fe20000000000 */
[----:B------:R-:W-:Y:S01]  /*2d80*/  LDS R128, [R104+UR8] ;  /* 0x0000000868807984 */ /* 0x000fe20008000800 */
                                                                                                /* 0x0000007475827241 */
                                                                                                /* 0x000fc400000003ff */
                                                                                                /* 0x0000006d6e7e7241 */
                                                                                                /* 0x000fe2000000106f */
[----:B------:R-:W4:Y:S01]  /*2db0*/  LDS R139, [R103+UR8] ;  /* 0x00000008678b7984 */ /* 0x000f220008000800 */
[----:B------:R-:W5:Y:S01]  /*2dc0*/  LDC R146, c[0x0][0x368] ;  /* 0x0000da00ff927b82 */ /* 0x000f620000000800 */
[----:B------:R-:W-:Y:S01]  /*2dd0*/  IMAD R87, R130, 0x10, R87 ;  /* 0x0000001082577824 */ /* 0x000fe200078e0257 */
                                                                                                /* 0x0000007475827242 */
                                                                                                /* 0x000fe2000010976f */
[----:B------:R-:W-:Y:S01]  /*2df0*/  LDS R138, [R91+UR8] ;  /* 0x000000085b8a7984 */ /* 0x000fe20008000800 */
                                                                                                /* 0x0000007273837241 */
                                                                                                /* 0x000fe400000003ff */
                                                                                                /* 0x0000000203847241 */
                                                                                                /* 0x000fe200000003ff */
[----:B------:R-:W4:Y:S01]  /*2e20*/  LDS R137, [R93+UR8] ;  /* 0x000000085d897984 */ /* 0x000f220008000800 */
[----:B------:R-:W0:Y:S01]  /*2e30*/  LDC R112, c[0x0][0x360] ;  /* 0x0000d800ff707b82 */ /* 0x000e220000000800 */
                                                                                                /* 0x0000007273917241 */
                                                                                                /* 0x000fc40000001085 */
[C---:B-1----:R-:W-:Y:S01]  /*2e50*/  HSET2.BF.GE.AND R111, R0.reuse.H0_H0, R136, PT ;  /* 0x00000088006f7233 */ /* 0x042fe20003806880 */
[----:B------:R-:W-:Y:S01]  /*2e60*/  IMAD R132, R132, 0x10, R131 ;  /* 0x0000001084847824 */ /* 0x000fe200078e0283 */
                                                                                                /* 0x0000000203857242 */
                                                                                                /* 0x000fe40000109785 */
                                                                                                /* 0x0000007475817241 */
                                                                                                /* 0x000fe20000009082 */
[--C-:B------:R-:W-:Y:S01]  /*2e90*/  HFMA2 R143, -R111, UR5.H0_H0, R50.reuse.H0_H0 ;  /* 0x200000056f8f7c31 */ /* 0x100fe20008040132 */
[----:B--2---:R-:W-:Y:S02]  /*2ea0*/  HSET2.BF.GE.AND R113, R0.H0_H0, R113, PT ;  /* 0x0000007100717233 */ /* 0x004fe40003806880 */
                                                                                                /* 0x00000002038e7241 */
                                                                                                /* 0x000fe40000009085 */
                                                                                                /* 0x000000817e837242 */
                                                                                                /* 0x000fe200000017ff */
[----:B------:R-:W-:Y:S01]  /*2ed0*/  HFMA2 R113, -R113, UR5.H0_H0, R50.H0_H0 ;  /* 0x2000000571717c31 */ /* 0x000fe20008040132 */
                                                                                                /* 0x0000008e91887242 */
                                                                                                /* 0x000fc400000017ff */
                                                                                                /* 0x000000817e7e7241 */
                                                                                                /* 0x000fe40000001083 */
[----:B-----5:R-:W-:Y:S01]  /*2f00*/  IDP.2A.LO.S16.S8 R111, R113, UR7, R146 ;  /* 0x00000007716f7c26 */ /* 0x020fe20008001692 */
                                                                                                /* 0x200000ff82827241 */
                                                                                                /* 0x000fe20000001083 */
[C---:B---3--:R-:W-:Y:S01]  /*2f20*/  IDP.2A.LO.S16.S8 R113, R143.reuse, UR7, R144 ;  /* 0x000000078f717c26 */ /* 0x048fe20008001690 */
                                                                                                /* 0x0000008e91817241 */
                                                                                                /* 0x000fe40000001088 */
[----:B------:R-:W1:Y:S01]  /*2f40*/  LDS R131, [R111+UR8] ;  /* 0x000000086f837984 */ /* 0x000e620008000800 */
[----:B0-----:R-:W-:Y:S01]  /*2f50*/  IDP.2A.HI.S16.S8 R112, R143, UR9, R112 ;  /* 0x000000098f707c26 */ /* 0x001fe20008003670 */
[C-C-:B------:R-:W-:Y:S02]  /*2f60*/  PRMT R142, R140.reuse, 0x5410, R141.reuse ;  /* 0x000054108c8e7816 */ /* 0x140fe4000000008d */
[----:B------:R-:W-:-:S02]  /*2f70*/  PRMT R143, R140, 0x7632, R141 ;  /* 0x000076328c8f7816 */ /* 0x000fc4000000008d */
[C-C-:B------:R-:W-:Y:S02]  /*2f80*/  PRMT R141, R135.reuse, 0x5410, R134.reuse ;  /* 0x00005410878d7816 */ /* 0x140fe40000000086 */
[----:B------:R-:W-:Y:S01]  /*2f90*/  PRMT R144, R135, 0x7632, R134 ;  /* 0x0000763287907816 */ /* 0x000fe20000000086 */
[----:B------:R-:W-:Y:S01]  /*2fa0*/  HFMA2.MMA R121, R142, 1, 1, -R121 ;  /* 0x3c003c008e797835 */ /* 0x000fe20000100079 */
[----:B------:R-:W-:Y:S01]  /*2fb0*/  LDS R135, [R113+UR8] ;  /* 0x0000000871877984 */ /* 0x000fe20008000800 */
[C-C-:B----4-:R-:W-:Y:S01]  /*2fc0*/  PRMT R140, R128.reuse, 0x5410, R139.reuse ;  /* 0x00005410808c7816 */ /* 0x150fe2000000008b */
[----:B------:R-:W-:Y:S01]  /*2fd0*/  HFMA2.MMA R122, R141, 1, 1, -R122 ;  /* 0x3c003c008d7a7835 */ /* 0x000fe2000010007a */
[----:B------:R-:W-:Y:S01]  /*2fe0*/  PRMT R145, R128, 0x7632, R139 ;  /* 0x0000763280917816 */ /* 0x000fe2000000008b */
[----:B------:R-:W0:Y:S01]  /*2ff0*/  LDS R134, [R112+UR8] ;  /* 0x0000000870867984 */ /* 0x000e220008000800 */
[C-C-:B------:R-:W-:Y:S01]  /*3000*/  PRMT R139, R138.reuse, 0x5410, R137.reuse ;  /* 0x000054108a8b7816 */ /* 0x140fe20000000089 */
[----:B------:R-:W-:Y:S01]  /*3010*/  HADD2 R118, R143, -R118 ;  /* 0x800000768f767230 */ /* 0x000fe20000000000 */
[----:B------:R-:W-:Y:S01]  /*3020*/  HFMA2.MMA R127, R140, 1, 1, -R127 ;  /* 0x3c003c008c7f7835 */ /* 0x000fe2000010007f */
[----:B------:R-:W-:Y:S01]  /*3030*/  PRMT R138, R138, 0x7632, R137 ;  /* 0x000076328a8a7816 */ /* 0x000fe20000000089 */
[----:B------:R-:W-:Y:S01]  /*3040*/  HADD2 R119, R144, -R119 ;  /* 0x8000007790777230 */ /* 0x000fe20000000000 */
[----:B------:R-:W-:Y:S01]  /*3050*/  PRMT R143, R143, 0x5410, R83 ;  /* 0x000054108f8f7816 */ /* 0x000fe20000000053 */
[----:B------:R-:W-:Y:S01]  /*3060*/  HFMA2.MMA R128, R139, 1, 1, -R124 ;  /* 0x3c003c008b807835 */ /* 0x000fe2000010007c */
[----:B------:R-:W-:Y:S01]  /*3070*/  HADD2 R120, R145, -R120 ;  /* 0x8000007891787230 */ /* 0x000fe20000000000 */
                                                                                                /* 0x0000007a79897242 */
                                                                                                /* 0x000fe200002017ff */
[----:B------:R-:W-:Y:S01]  /*3090*/  HADD2 R124, R138, -R89 ;  /* 0x800000598a7c7230 */ /* 0x000fe20000000000 */
                                                                                                /* 0x0000007a798a7241 */
                                                                                                /* 0x000fc400000003ff */
                                                                                                /* 0x00000077768c7241 */
                                                                                                /* 0x000fe400000003ff */
                                                                                                /* 0x0000007c788b7241 */
                                                                                                /* 0x000fe400000003ff */
                                                                                                /* 0x000000807f597241 */
                                                                                                /* 0x000fe400000003ff */
                                                                                                /* 0x200000ff85887241 */
                                                                                                /* 0x000fe20000001088 */
[----:B------:R-:W-:Y:S01]  /*30f0*/  IMAD R139, R139, 0x10, R140 ;  /* 0x000000108b8b7824 */ /* 0x000fe200078e028c */
                                                                                                /* 0x0000007a79857241 */
                                                                                                /* 0x000fe20000001089 */
[----:B------:R-:W-:Y:S01]  /*3110*/  IMAD R138, R89, 0x10, R138 ;  /* 0x00000010598a7824 */ /* 0x000fe200078e028a */
                                                                                                /* 0x000000807f597242 */
                                                                                                /* 0x000fc40000309789 */
                                                                                                /* 0x00000077768d7242 */
                                                                                                /* 0x000fe200002017ff */
[----:B------:R-:W-:Y:S01]  /*3140*/  IMAD R138, R138, 0x100, R87 ;  /* 0x000001008a8a7824 */ /* 0x000fe200078e0257 */
[----:B-1----:R-:W-:Y:S01]  /*3150*/  PRMT R143, R131, 0x7610, R143 ;  /* 0x00007610838f7816 */ /* 0x002fe2000000008f */
[----:B------:R-:W-:Y:S01]  /*3160*/  IMAD R87, R139, 0x100, R132 ;  /* 0x000001008b577824 */ /* 0x000fe200078e0284 */
                                                                                                /* 0x000000807f8c7241 */
                                                                                                /* 0x000fe40000009059 */
[----:B------:R-:W-:Y:S02]  /*3180*/  PRMT R131, R131, 0x7632, R131 ;  /* 0x0000763283837816 */ /* 0x000fe40000000083 */
[----:B------:R-:W-:Y:S01]  /*3190*/  HFMA2.MMA R125, R143, 1, 1, -R125 ;  /* 0x3c003c008f7d7835 */ /* 0x000fe2000010007d */
                                                                                                /* 0x00000077768e7241 */
                                                                                                /* 0x000fe4000000108d */
                                                                                                /* 0x0000007c788d7242 */
                                                                                                /* 0x000fc4000030978d */
[----:B------:R-:W-:Y:S02]  /*31c0*/  PRMT R131, R131, 0x5410, R83 ;  /* 0x0000541083837816 */ /* 0x000fe40000000053 */
[C-C-:B0-----:R-:W-:Y:S02]  /*31d0*/  PRMT R137, R135.reuse, 0x5410, R134.reuse ;  /* 0x0000541087897816 */ /* 0x141fe40000000086 */
                                                                                                /* 0x0000007c788f7241 */
                                                                                                /* 0x000fe4000000908d */
[----:B------:R-:W-:Y:S01]  /*31f0*/  PRMT R135, R135, 0x7632, R134 ;  /* 0x0000763287877816 */ /* 0x000fe20000000086 */
[----:B------:R-:W-:Y:S01]  /*3200*/  HADD2 R132, R137, -R92 ;  /* 0x8000005c89847230 */ /* 0x000fe20000000000 */
                                                                                                /* 0x0000008c85897242 */
                                                                                                /* 0x000fe200000017ff */
[----:B------:R-:W-:Y:S01]  /*3220*/  HFMA2.MMA R131, R131, 1, 1, -R74 ;  /* 0x3c003c0083837835 */ /* 0x000fe2000010004a */
                                                                                                /* 0x0000008f8e4a7242 */
                                                                                                /* 0x000fc400000017ff */
                                                                                                /* 0x0000008c858b7241 */
                                                                                                /* 0x000fe40000001089 */
                                                                                                /* 0x0000007d84857241 */
                                                                                                /* 0x000fe400000003ff */
                                                                                                /* 0x0000008f8e8e7241 */
                                                                                                /* 0x000fe4000000104a */
                                                                                                /* 0x2400008259827241 */
                                                                                                /* 0x000fe20000001089 */
[----:B------:R-:W-:Y:S02]  /*3280*/  IMAD R92, R133, 0x10000, R138 ;  /* 0x00010000855c7824 */ /* 0x000fe400078e028a */
[----:B------:R-:W-:Y:S01]  /*3290*/  HADD2 R133, R135, -R72 ;  /* 0x8000004887857230 */ /* 0x000fe20000000000 */
                                                                                                /* 0x0000008b7e597242 */
                                                                                                /* 0x000fe200000017ff */
[----:B------:R-:W0:Y:S01]  /*32b0*/  POPC R134, R92 ;  /* 0x0000005c00867309 */ /* 0x000e220000000000 */
                                                                                                /* 0x240000888d887241 */
                                                                                                /* 0x000fc4000000104a */
                                                                                                /* 0x0000008e81877242 */
                                                                                                /* 0x000fe400000017ff */
                                                                                                /* 0x200000ff82827241 */
                                                                                                /* 0x000fe40000001059 */
                                                                                                /* 0x0000008385487241 */
                                                                                                /* 0x000fe400000003ff */
                                                                                                /* 0x200000ff88887241 */
                                                                                                /* 0x000fe40000001087 */
                                                                                                /* 0x0000007d84827242 */
                                                                                                /* 0x000fe20000409782 */
[----:B------:R-:W-:Y:S01]  /*3320*/  IMAD R72, R72, 0x10000, R87 ;  /* 0x0001000048487824 */ /* 0x000fe200078e0257 */
                                                                                                /* 0x0000008385887242 */
                                                                                                /* 0x000fc40000409788 */
                                                                                                /* 0x0000008b7e8b7241 */
                                                                                                /* 0x000fe20000001059 */
[----:B------:R-:W1:Y:S01]  /*3350*/  POPC R137, R72 ;  /* 0x0000004800897309 */ /* 0x000e620000000000 */
[----:B0-----:R-:W-:Y:S02]  /*3360*/  LOP3.LUT R134, R134, 0x1, RZ, 0xc0, !PT ;  /* 0x0000000186867812 */ /* 0x001fe400078ec0ff */
                                                                                                /* 0x0000007d844a7241 */
                                                                                                /* 0x000fe40000009082 */
                                                                                                /* 0x0000008e81817241 */
                                                                                                /* 0x000fe20000001087 */
[----:B------:R-:W-:Y:S01]  /*3390*/  IMAD.MOV R135, RZ, RZ, -R134 ;  /* 0x000000ffff877224 */ /* 0x000fe200078e0a86 */
                                                                                                /* 0x40400051517e7241 */
                                                                                                /* 0x000fe40000000050 */
                                                                                                /* 0x0000008385867241 */
                                                                                                /* 0x000fc40000009088 */
                                                                                                /* 0x0000004a8b577242 */
                                                                                                /* 0x000fe400000017ff */
[----:B------:R-:W-:Y:S02]  /*33d0*/  LOP3.LUT R126, R126, R123, RZ, 0xfc, !PT ;  /* 0x0000007b7e7e7212 */ /* 0x000fe400078efcff */
                                                                                                /* 0x00000086817b7242 */
                                                                                                /* 0x000fe400000017ff */
                                                                                                /* 0x200000ff82597241 */
                                                                                                /* 0x000fe40000001057 */
[----:B------:R-:W-:Y:S02]  /*3400*/  LOP3.LUT R92, R92, 0x7ffff, R135, 0x78, !PT ;  /* 0x0007ffff5c5c7812 */ /* 0x000fe400078e7887 */
                                                                                                /* 0x0000008681877241 */
                                                                                                /* 0x000fe2000000107b */
[C---:B------:R-:W-:Y:S01]  /*3420*/  IMAD.SHL.U32 R80, R89.reuse, 0x2, RZ ;  /* 0x0000000259507824 */ /* 0x040fe200078e00ff */
                                                                                                /* 0x0000004a8b8b7241 */
                                                                                                /* 0x000fe20000001057 */
[----:B------:R-:W-:Y:S01]  /*3440*/  IMAD.SHL.U32 R89, R89, 0x8000000, RZ ;  /* 0x0800000059597824 */ /* 0x000fe200078e00ff */
[----:B-1----:R-:W-:-:S02]  /*3450*/  LOP3.LUT R137, R137, 0x1, RZ, 0xc0, !PT ;  /* 0x0000000189897812 */ /* 0x002fc400078ec0ff */
[----:B------:R-:W-:Y:S01]  /*3460*/  HFMA2.MMA R135, R135, R76, -RZ ;  /* 0x0000004c87877235 */ /* 0x000fe200001000ff */
[----:B------:R-:W-:Y:S01]  /*3470*/  LOP3.LUT R129, R80, 0x3e, RZ, 0xc0, !PT ;  /* 0x0000003e50817812 */ /* 0x000fe200078ec0ff */
[----:B------:R-:W-:Y:S01]  /*3480*/  HMUL2 R139, R139, R76 ;  /* 0x0000004c8b8b7232 */ /* 0x000fe20000000000 */
                                                                                                /* 0x200000ff88577241 */
                                                                                                /* 0x000fe2000000107b */
[----:B------:R-:W-:Y:S01]  /*34a0*/  IMAD.MOV R137, RZ, RZ, -R137 ;  /* 0x000000ffff897224 */ /* 0x000fe200078e0a89 */
                                                                                                /* 0x40400051514a7241 */
                                                                                                /* 0x000fe4000000005c */
[----:B------:R-:W-:Y:S01]  /*34c0*/  SHF.L.U32 R123, R52, R129, RZ ;  /* 0x00000081347b7219 */ /* 0x000fe200000006ff */
[C---:B------:R-:W-:Y:S01]  /*34d0*/  IMAD.SHL.U32 R134, R87.reuse, 0x2, RZ ;  /* 0x0000000257867824 */ /* 0x040fe200078e00ff */
[----:B------:R-:W-:Y:S01]  /*34e0*/  LOP3.LUT R80, R72, 0x7ffff, R137, 0x78, !PT ;  /* 0x0007ffff48507812 */ /* 0x000fe200078e7889 */
[----:B------:R-:W-:Y:S01]  /*34f0*/  IMAD.SHL.U32 R87, R87, 0x8000000, RZ ;  /* 0x0800000057577824 */ /* 0x000fe200078e00ff */
[----:B------:R-:W-:-:S02]  /*3500*/  LOP3.LUT R130, R74, R123, RZ, 0xfc, !PT ;  /* 0x0000007b4a827212 */ /* 0x000fc400078efcff */
[----:B------:R-:W-:Y:S02]  /*3510*/  HMNMX2 R74, |R135|, 65504, 65504, PT ;  /* 0x7bff7bff874a7840 */ /* 0x000fe40003800200 */
[----:B------:R-:W-:Y:S02]  /*3520*/  LOP3.LUT R135, R134, 0x3e, RZ, 0xc0, !PT ;  /* 0x0000003e86877812 */ /* 0x000fe400078ec0ff */
                                                                                                /* 0x4040005151867241 */
                                                                                                /* 0x000fe40000000050 */
[----:B------:R-:W-:Y:S02]  /*3540*/  SHF.L.U32 R137, R52, R135, RZ ;  /* 0x0000008734897219 */ /* 0x000fe400000006ff */
[----:B------:R-:W-:Y:S02]  /*3550*/  LOP3.LUT R149, R74, 0x80008000, RZ, 0xfc, !PT ;  /* 0x800080004a957812 */ /* 0x000fe400078efcff */
[----:B------:R-:W-:-:S02]  /*3560*/  LOP3.LUT R134, R134, R137, RZ, 0xfc, !PT ;  /* 0x0000008986867212 */ /* 0x000fc400078efcff */
[----:B------:R-:W-:Y:S02]  /*3570*/  HMNMX2 R72, |R139|, 65504, 65504, PT ;  /* 0x7bff7bff8b487840 */ /* 0x000fe40003800200 */
                                                                                                /* 0x40400051517b7241 */
                                                                                                /* 0x000fe4000002005c */
[----:B------:R-:W-:Y:S02]  /*3590*/  SHF.L.U64.HI R146, R52, R129, RZ ;  /* 0x0000008134927219 */ /* 0x000fe400000102ff */
                                                                                                /* 0x000000954a947241 */
                                                                                                /* 0x000fe40000000086 */
[----:B------:R-:W-:Y:S02]  /*35b0*/  LOP3.LUT R146, R123, R146, RZ, 0xfc, !PT ;  /* 0x000000927b927212 */ /* 0x000fe400078efcff */
[----:B------:R-:W-:-:S02]  /*35c0*/  LOP3.LUT R123, R72, 0x80008000, RZ, 0xfc, !PT ;  /* 0x80008000487b7812 */ /* 0x000fc400078efcff */
[----:B------:R-:W-:Y:S01]  /*35d0*/  HFMA2.MMA R115, R115, 1, 1, R148 ;  /* 0x3c003c0073737835 */ /* 0x000fe20000000094 */
                                                                                                /* 0x000000954a977241 */
                                                                                                /* 0x000fe40000008086 */
                                                                                                /* 0x0000007b488b7241 */
                                                                                                /* 0x000fe40000000082 */
                                                                                                /* 0x0000007b488a7241 */
                                                                                                /* 0x000fe20000008082 */
[----:B------:R-:W-:Y:S01]  /*3610*/  HADD2 R114, R114, R151 ;  /* 0x0000009772727230 */ /* 0x000fe20000000000 */
                                                                                                /* 0x0000007b488c7241 */
                                                                                                /* 0x000fe20000010082 */
[----:B------:R-:W-:Y:S01]  /*3630*/  HADD2 R110, R110, R139 ;  /* 0x0000008b6e6e7230 */ /* 0x000fe20000000000 */
                                                                                                /* 0x0000007b488d7241 */
                                                                                                /* 0x000fe40000018082 */
                                                                                                /* 0x0000007b488e7241 */
                                                                                                /* 0x000fe20000020082 */
[----:B------:R-:W-:Y:S01]  /*3660*/  HFMA2.MMA R109, R109, 1, 1, R138 ;  /* 0x3c003c006d6d7835 */ /* 0x000fe2000000008a */
                                                                                                /* 0x0000007b488f7241 */
                                                                                                /* 0x000fe20000028082 */
[----:B------:R-:W-:Y:S01]  /*3680*/  HADD2 R117, R117, R140 ;  /* 0x0000008c75757230 */ /* 0x000fe20000000000 */
                                                                                                /* 0x0000007b48907241 */
                                                                                                /* 0x000fe20000030082 */
[----:B------:R-:W-:Y:S01]  /*36a0*/  HFMA2.MMA R116, R116, 1, 1, R141 ;  /* 0x3c003c0074747835 */ /* 0x000fe2000000008d */
                                                                                                /* 0x0000007b48917241 */
                                                                                                /* 0x000fe20000038082 */
[----:B------:R-:W-:Y:S01]  /*36c0*/  HADD2 R121, R121, R142 ;  /* 0x0000008e79797230 */ /* 0x000fe20000000000 */
                                                                                                /* 0x000000954a827241 */
                                                                                                /* 0x000fe20000028086 */
[----:B------:R-:W-:Y:S01]  /*36e0*/  HFMA2.MMA R122, R122, 1, 1, R143 ;  /* 0x3c003c007a7a7835 */ /* 0x000fe2000000008f */
                                                                                                /* 0x000000954a967241 */
                                                                                                /* 0x000fe20000010086 */
[----:B------:R-:W-:Y:S01]  /*3700*/  HADD2 R127, R127, R144 ;  /* 0x000000907f7f7230 */ /* 0x000fe20000000000 */
                                                                                                /* 0x4040005151817241 */
                                                                                                /* 0x000fe20000020050 */
[----:B------:R-:W-:Y:S01]  /*3720*/  HADD2 R119, R119, R130 ;  /* 0x0000008277777230 */ /* 0x000fe20000000000 */
[----:B------:R-:W-:Y:S01]  /*3730*/  SHF.L.U64.HI R136, R52, R135, RZ ;  /* 0x0000008734887219 */ /* 0x000fe200000102ff */
[----:B------:R-:W-:Y:S01]  /*3740*/  HFMA2.MMA R128, R128, 1, 1, R145 ;  /* 0x3c003c0080807835 */ /* 0x000fe20000000091 */
[C-C-:B------:R-:W-:Y:S01]  /*3750*/  PRMT R130, R110.reuse, 0x5410, R115.reuse ;  /* 0x000054106e827816 */ /* 0x140fe20000000073 */
[----:B------:R-:W-:Y:S01]  /*3760*/  HFMA2.MMA R3, R3, 1, 1, R150 ;  /* 0x3c003c0003037835 */ /* 0x000fe20000000096 */
[----:B------:R-:W-:Y:S01]  /*3770*/  PRMT R115, R110, 0x7632, R115 ;  /* 0x000076326e737816 */ /* 0x000fe20000000073 */
[----:B------:R-:W0:Y:S01]  /*3780*/  LDC R138, c[0x0][0x3c8] ;  /* 0x0000f200ff8a7b82 */ /* 0x000e220000000800 */
[----:B------:R-:W-:Y:S01]  /*3790*/  LOP3.LUT R136, R129, R136, RZ, 0xfc, !PT ;  /* 0x0000008881887212 */ /* 0x000fe200078efcff */
[----:B------:R1:W-:Y:S01]  /*37a0*/  STS [R97+UR8], R130 ;  /* 0x0000008261007988 */ /* 0x0003e20008000808 */
                                                                                                /* 0x000000954a817241 */
                                                                                                /* 0x000fc40000020086 */
                                                                                                /* 0x000000954a897241 */
                                                                                                /* 0x000fe20000018086 */
[----:B------:R2:W-:Y:S01]  /*37d0*/  STS [R96+UR8], R115 ;  /* 0x0000007360007988 */ /* 0x0005e20008000808 */
                                                                                                /* 0x0000007b48937241 */
                                                                                                /* 0x000fe20000000092 */
[----:B------:R-:W3:Y:S01]  /*37f0*/  LDC R110, c[0x0][0x378] ;  /* 0x0000de00ff6e7b82 */ /* 0x000ee20000000800 */
[----:B------:R-:W-:Y:S01]  /*3800*/  HFMA2.MMA R118, R118, 1, 1, R129 ;  /* 0x3c003c0076767835 */ /* 0x000fe20000000081 */
[----:B------:R-:W-:Y:S01]  /*3810*/  HADD2 R2, R2, R137 ;  /* 0x0000008902027230 */ /* 0x000fe20000000000 */
                                                                                                /* 0x0000007b48927241 */
                                                                                                /* 0x000fe20000008092 */
[----:B------:R-:W-:Y:S01]  /*3830*/  HADD2 R132, R132, R147 ;  /* 0x0000009384847230 */ /* 0x000fe20000000000 */
                                                                                                /* 0x000000954a7b7241 */
                                                                                                /* 0x000fe40000030086 */
                                                                                                /* 0x000000954a877241 */
                                                                                                /* 0x000fe20000038086 */
[----:B-1----:R-:W1:Y:S01]  /*3860*/  LDC R97, c[0x0][0x370] ;  /* 0x0000dc00ff617b82 */ /* 0x002e620000000800 */
[C-C-:B--2---:R-:W-:Y:S01]  /*3870*/  PRMT R96, R109.reuse, 0x5410, R114.reuse ;  /* 0x000054106d607816 */ /* 0x144fe20000000072 */
[----:B------:R-:W-:Y:S01]  /*3880*/  HADD2 R125, R125.H0_H0, R146.H0_H0 ;  /* 0x200000927d7d7230 */ /* 0x000fe20000000800 */
[----:B------:R-:W-:Y:S01]  /*3890*/  PRMT R114, R109, 0x7632, R114 ;  /* 0x000076326d727816 */ /* 0x000fe20000000072 */
[----:B------:R-:W-:Y:S01]  /*38a0*/  HFMA2.MMA R120, R120, 1, 1, R123 ;  /* 0x3c003c0078787835 */ /* 0x000fe2000000007b */
                                                                                                /* 0x000000954a867241 */
                                                                                                /* 0x000fe20000000088 */
[----:B------:R2:W-:Y:S01]  /*38c0*/  STS [R95+UR8], R96 ;  /* 0x000000605f007988 */ /* 0x0005e20008000808 */
                                                                                                /* 0x000000954a887241 */
                                                                                                /* 0x000fe20000008088 */
[----:B------:R-:W4:Y:S01]  /*38e0*/  LDC R109, c[0x0][0x37c] ;  /* 0x0000df00ff6d7b82 */ /* 0x000f220000000800 */
[----:B------:R-:W-:Y:S01]  /*38f0*/  HADD2 R124, R124, R135 ;  /* 0x000000877c7c7230 */ /* 0x000fe20000000000 */
[----:B------:R5:W-:Y:S01]  /*3900*/  STS [R98+UR8], R114 ;  /* 0x0000007262007988 */ /* 0x000be20008000808 */
[----:B------:R-:W-:Y:S01]  /*3910*/  HFMA2.MMA R133, R133, 1, 1, R134 ;  /* 0x3c003c0085857835 */ /* 0x000fe20000000086 */
[----:B------:R-:W-:Y:S01]  /*3920*/  HADD2 R136, R131.H0_H0, R136.H0_H0 ;  /* 0x2000008883887230 */ /* 0x000fe20000000800 */
[----:B------:R-:W-:-:S02]  /*3930*/  LOP3.LUT R130, R73, 0x80008000, RZ, 0xfc, !PT ;  /* 0x8000800049827812 */ /* 0x000fc400078efcff */
[----:B------:R-:W-:Y:S01]  /*3940*/  LOP3.LUT R92, R89, 0xf8000000, R92, 0xe2, !PT ;  /* 0xf8000000595c7812 */ /* 0x000fe200078ee25c */
[----:B------:R-:W0:Y:S01]  /*3950*/  LDC R129, c[0x0][0x3c4] ;  /* 0x0000f100ff817b82 */ /* 0x000e220000000800 */
[C-C-:B--2---:R-:W-:Y:S02]  /*3960*/  PRMT R95, R117.reuse, 0x5410, R3.reuse ;  /* 0x00005410755f7816 */ /* 0x144fe40000000003 */
[----:B------:R-:W-:Y:S02]  /*3970*/  PRMT R3, R117, 0x7632, R3 ;  /* 0x0000763275037816 */ /* 0x000fe40000000003 */
[C-C-:B------:R-:W-:Y:S01]  /*3980*/  PRMT R96, R116.reuse, 0x5410, R2.reuse ;  /* 0x0000541074607816 */ /* 0x140fe20000000002 */
[----:B------:R2:W-:Y:S01]  /*3990*/  STS [R100+UR8], R95 ;  /* 0x0000005f64007988 */ /* 0x0005e20008000808 */
[----:B------:R-:W-:Y:S01]  /*39a0*/  PRMT R2, R116, 0x7632, R2 ;  /* 0x0000763274027816 */ /* 0x000fe20000000002 */
[----:B------:R-:W0:Y:S01]  /*39b0*/  LDC R117, c[0x0][0x3a8] ;  /* 0x0000ea00ff757b82 */ /* 0x000e220000000800 */
[----:B-1----:R-:W-:Y:S01]  /*39c0*/  HSET2.BF.GE.AND R97, R0.H0_H0, R97, PT ;  /* 0x0000006100617233 */ /* 0x002fe20003806880 */
[----:B------:R1:W-:Y:S01]  /*39d0*/  STS [R99+UR8], R3 ;  /* 0x0000000363007988 */ /* 0x0003e20008000808 */
[----:B-----5:R-:W-:-:S02]  /*39e0*/  PRMT R98, R132, 0x5410, R133 ;  /* 0x0000541084627816 */ /* 0x020fc40000000085 */
[----:B------:R-:W-:Y:S01]  /*39f0*/  PRMT R133, R132, 0x7632, R133 ;  /* 0x0000763284857816 */ /* 0x000fe20000000085 */
[----:B------:R5:W-:Y:S01]  /*3a00*/  STS [R101+UR8], R96 ;  /* 0x0000006065007988 */ /* 0x000be20008000808 */
[----:B------:R-:W-:Y:S01]  /*3a10*/  HFMA2 R97, -R97, UR5.H0_H0, R50.H0_H0 ;  /* 0x2000000561617c31 */ /* 0x000fe20008040132 */
[C-C-:B--2---:R-:W-:Y:S01]  /*3a20*/  PRMT R95, R122.reuse, 0x5410, R119.reuse ;  /* 0x000054107a5f7816 */ /* 0x144fe20000000077 */
[----:B------:R-:W2:Y:S01]  /*3a30*/  LDC R100, c[0x0][0x374] ;  /* 0x0000dd00ff647b82 */ /* 0x000ea20000000800 */
[----:B------:R0:W-:Y:S01]  /*3a40*/  STS [R102+UR8], R2 ;  /* 0x0000000266007988 */ /* 0x0001e20008000808 */
[----:B------:R-:W-:Y:S02]  /*3a50*/  PRMT R119, R122, 0x7632, R119 ;  /* 0x000076327a777816 */ /* 0x000fe40000000077 */
[C-C-:B-1----:R-:W-:Y:S02]  /*3a60*/  PRMT R3, R121.reuse, 0x5410, R118.reuse ;  /* 0x0000541079037816 */ /* 0x142fe40000000076 */
[----:B------:R-:W-:-:S02]  /*3a70*/  PRMT R118, R121, 0x7632, R118 ;  /* 0x0000763279767816 */ /* 0x000fc40000000076 */
[----:B-----5:R-:W1:Y:S01]  /*3a80*/  LDC R101, c[0x0][0x388] ;  /* 0x0000e200ff657b82 */ /* 0x020e620000000800 */
[----:B------:R5:W-:Y:S01]  /*3a90*/  STS [R108+UR8], R3 ;  /* 0x000000036c007988 */ /* 0x000be20008000808 */
[----:B----4-:R-:W-:Y:S02]  /*3aa0*/  HSET2.BF.GE.AND R99, R0.H0_H0, R109, PT ;  /* 0x0000006d00637233 */ /* 0x010fe40003806880 */
[C-C-:B------:R-:W-:Y:S01]  /*3ab0*/  PRMT R96, R128.reuse, 0x5410, R124.reuse ;  /* 0x0000541080607816 */ /* 0x140fe2000000007c */
[----:B------:R-:W-:Y:S01]  /*3ac0*/  STS [R107+UR8], R118 ;  /* 0x000000766b007988 */ /* 0x000fe20008000808 */
[----:B------:R-:W-:Y:S01]  /*3ad0*/  PRMT R124, R128, 0x7632, R124 ;  /* 0x00007632807c7816 */ /* 0x000fe2000000007c */
[----:B------:R-:W-:Y:S01]  /*3ae0*/  HFMA2 R99, -R99, UR5.H0_H0, R50.H0_H0 ;  /* 0x2000000563637c31 */ /* 0x000fe20008040132 */
[----:B0-----:R-:W0:Y:S01]  /*3af0*/  LDC R102, c[0x0][0x38c] ;  /* 0x0000e300ff667b82 */ /* 0x001e220000000800 */
[----:B------:R4:W-:Y:S01]  /*3b00*/  STS [R106+UR8], R95 ;  /* 0x0000005f6a007988 */ /* 0x0009e20008000808 */
[----:B------:R-:W-:-:S02]  /*3b10*/  PRMT R125, R125, 0x5410, R136 ;  /* 0x000054107d7d7816 */ /* 0x000fc40000000088 */
[----:B------:R-:W-:Y:S01]  /*3b20*/  LOP3.LUT R116, R79, 0x7ffffff, RZ, 0xc0, !PT ;  /* 0x07ffffff4f747812 */ /* 0x000fe200078ec0ff */
[----:B------:R-:W-:Y:S01]  /*3b30*/  STS [R105+UR8], R119 ;  /* 0x0000007769007988 */ /* 0x000fe20008000808 */
[----:B------:R-:W-:Y:S02]  /*3b40*/  LOP3.LUT R128, R71, 0x80008000, RZ, 0xfc, !PT ;  /* 0x8000800047807812 */ /* 0x000fe400078efcff */
[----:B-----5:R-:W5:Y:S01]  /*3b50*/  LDC.64 R2, c[0x0][0x380] ;  /* 0x0000e000ff027b82 */ /* 0x020f620000000a00 */
                                                                                                /* 0x0000008249737241 */
                                                                                                /* 0x000fe4000001805a */
[C-C-:B----4-:R-:W-:Y:S02]  /*3b70*/  PRMT R95, R127.reuse, 0x5410, R120.reuse ;  /* 0x000054107f5f7816 */ /* 0x150fe40000000078 */
[----:B------:R-:W-:Y:S02]  /*3b80*/  PRMT R120, R127, 0x7632, R120 ;  /* 0x000076327f787816 */ /* 0x000fe40000000078 */
                                                                                                /* 0x0000008047727241 */
                                                                                                /* 0x000fe2000001807e */
[----:B------:R-:W4:Y:S01]  /*3ba0*/  LDC R106, c[0x0][0x394] ;  /* 0x0000e500ff6a7b82 */ /* 0x000f220000000800 */
[----:B------:R3:W-:Y:S01]  /*3bb0*/  STS [R104+UR8], R95 ;  /* 0x0000005f68007988 */ /* 0x0007e20008000808 */
                                                                                                /* 0x00000080477a7241 */
                                                                                                /* 0x000fc4000002807e */
                                                                                                /* 0x0000008047837241 */
                                                                                                /* 0x000fe2000000005e */
[----:B------:R0:W-:Y:S01]  /*3be0*/  STS [R103+UR8], R120 ;  /* 0x0000007867007988 */ /* 0x0001e20008000808 */
                                                                                                /* 0x0000008249797241 */
                                                                                                /* 0x000fe4000002005a */
[----:B------:R-:W4:Y:S01]  /*3c00*/  LDC R108, c[0x0][0x390] ;  /* 0x0000e400ff6c7b82 */ /* 0x000f220000000800 */
[----:B------:R2:W-:Y:S01]  /*3c10*/  STS [R91+UR8], R96 ;  /* 0x000000605b007988 */ /* 0x0005e20008000808 */
                                                                                                /* 0x00000082497b7241 */
                                                                                                /* 0x000fe2000002805a */
[----:B---3--:R-:W-:Y:S01]  /*3c30*/  IDP.2A.HI.S16.S8 R95, R97, UR9, R110 ;  /* 0x00000009615f7c26 */ /* 0x008fe2000800366e */
                                                                                                /* 0x00000082496e7241 */
                                                                                                /* 0x000fe2000000005a */
[----:B------:R3:W-:Y:S01]  /*3c50*/  STS [R93+UR8], R124 ;  /* 0x0000007c5d007988 */ /* 0x0007e20008000808 */
                                                                                                /* 0x00000082497f7241 */
                                                                                                /* 0x000fc4000003805a */
[----:B------:R-:W4:Y:S01]  /*3c70*/  LDC R105, c[0x0][0x398] ;  /* 0x0000e600ff697b82 */ /* 0x000f220000000800 */
[----:B------:R4:W-:Y:S01]  /*3c80*/  STS [R113+UR8], R98 ;  /* 0x0000006271007988 */ /* 0x0009e20008000808 */
                                                                                                /* 0x0000008047787241 */
                                                                                                /* 0x001fe2000002007e */
[----:B--2---:R-:W-:Y:S01]  /*3ca0*/  IDP.2A.LO.S16.S8 R96, R97, UR7, R100 ;  /* 0x0000000761607c26 */ /* 0x004fe20008001664 */
[C---:B-1----:R-:W-:Y:S01]  /*3cb0*/  HSET2.BF.GE.AND R91, R0.reuse.H0_H0, R101, PT ;  /* 0x00000065005b7233 */ /* 0x042fe20003806880 */
[C---:B-----5:R-:W-:Y:S01]  /*3cc0*/  IDP.2A.LO.S16.S8 R97, R99.reuse, UR7, R2 ;  /* 0x0000000763617c26 */ /* 0x060fe20008001602 */
[----:B------:R0:W-:Y:S01]  /*3cd0*/  STS [R112+UR8], R133 ;  /* 0x0000008570007988 */ /* 0x0001e20008000808 */
[----:B---3--:R-:W-:Y:S01]  /*3ce0*/  SHF.R.U32.HI R93, RZ, 0x1a, R79 ;  /* 0x0000001aff5d7819 */ /* 0x008fe2000001164f */
[----:B------:R-:W1:Y:S01]  /*3cf0*/  LDC R101, c[0x0][0x39c] ;  /* 0x0000e700ff657b82 */ /* 0x000e620000000800 */
[----:B----4-:R-:W-:Y:S01]  /*3d00*/  HSET2.BF.GE.AND R2, R0.H0_H0, R106, PT ;  /* 0x0000006a00027233 */ /* 0x010fe20003806880 */
[----:B------:R2:W-:Y:S01]  /*3d10*/  STS [R111+UR8], R125 ;  /* 0x0000007d6f007988 */ /* 0x0005e20008000808 */
[----:B------:R-:W-:Y:S01]  /*3d20*/  IDP.2A.HI.S16.S8 R98, R99, UR9, R3 ;  /* 0x0000000963627c26 */ /* 0x000fe20008003603 */
[----:B------:R-:W-:Y:S01]  /*3d30*/  LOP3.LUT R79, R93, 0x3e, RZ, 0xc0, !PT ;  /* 0x0000003e5d4f7812 */ /* 0x000fe200078ec0ff */
[----:B------:R-:W-:-:S03]  /*3d40*/  HFMA2 R91, -R91, UR5.H0_H0, R50.H0_H0 ;  /* 0x200000055b5b7c31 */ /* 0x000fc60008040132 */
[----:B------:R-:W-:Y:S06]  /*3d50*/  BAR.SYNC 0x0 ;  /* 0x000000ff0000791d */ /* 0x000fec0000000000 */
[----:B------:R-:W-:Y:S01]  /*3d60*/  LDS R3, [R96+UR8] ;  /* 0x0000000860037984 */ /* 0x000fe20008000800 */
                                                                                                /* 0x40400051515d7241 */
                                                                                                /* 0x000fe20000020074 */
[----:B------:R-:W-:Y:S01]  /*3d80*/  IDP.2A.LO.S16.S8 R99, R91, UR7, R102 ;  /* 0x000000075b637c26 */ /* 0x000fe20008001666 */
[----:B------:R-:W-:Y:S01]  /*3d90*/  SHF.L.U64.HI R100, R52, R79, RZ ;  /* 0x0000004f34647219 */ /* 0x000fe200000102ff */
[----:B------:R-:W3:Y:S01]  /*3da0*/  LDS R104, [R95+UR8] ;  /* 0x000000085f687984 */ /* 0x000ee20008000800 */
[----:B------:R-:W-:Y:S01]  /*3db0*/  HFMA2 R2, -R2, UR5.H0_H0, R50.H0_H0 ;  /* 0x2000000502027c31 */ /* 0x000fe20008040132 */
                                                                                                /* 0x0000008047707241 */
                                                                                                /* 0x001fe2000001007e */
[----:B------:R-:W0:Y:S01]  /*3dd0*/  LDC R119, c[0x0][0x3b8] ;  /* 0x0000ee00ff777b82 */ /* 0x000e220000000800 */
[----:B------:R-:W-:Y:S01]  /*3de0*/  LDS R103, [R97+UR8] ;  /* 0x0000000861677984 */ /* 0x000fe20008000800 */
[----:B------:R-:W-:Y:S01]  /*3df0*/  LOP3.LUT R93, R93, R100, RZ, 0xfc, !PT ;  /* 0x000000645d5d7212 */ /* 0x000fe200078efcff */
[----:B------:R-:W-:Y:S01]  /*3e00*/  IDP.2A.HI.S16.S8 R100, R91, UR9, R108 ;  /* 0x000000095b647c26 */ /* 0x000fe2000800366c */
                                                                                                /* 0x00000080477c7241 */
                                                                                                /* 0x000fe2000003007e */
[----:B------:R-:W4:Y:S01]  /*3e20*/  LDS R106, [R98+UR8] ;  /* 0x00000008626a7984 */ /* 0x000f220008000800 */
[C---:B------:R-:W-:Y:S01]  /*3e30*/  IDP.2A.LO.S16.S8 R102, R2.reuse, UR7, R105 ;  /* 0x0000000702667c26 */ /* 0x040fe20008001669 */
                                                                                                /* 0x0000008047697241 */
                                                                                                /* 0x000fe2000000007e */
[----:B-1----:R-:W-:Y:S01]  /*3e50*/  IDP.2A.HI.S16.S8 R101, R2, UR9, R101 ;  /* 0x0000000902657c26 */ /* 0x002fe20008003665 */
[----:B------:R-:W-:Y:S01]  /*3e60*/  LDS R91, [R99+UR8] ;  /* 0x00000008635b7984 */ /* 0x000fe20008000800 */
                                                                                                /* 0x0000008047027241 */
                                                                                                /* 0x000fe2000000807e */
[----:B------:R-:W1:Y:S01]  /*3e80*/  LDC R109, c[0x0][0x3a4] ;  /* 0x0000e900ff6d7b82 */ /* 0x000e620000000800 */
                                                                                                /* 0x00000080477e7241 */
                                                                                                /* 0x000fe2000003807e */
[----:B------:R-:W5:Y:S01]  /*3ea0*/  LDS R108, [R100+UR8] ;  /* 0x00000008646c7984 */ /* 0x000f620008000800 */
                                                                                                /* 0x0000008047807241 */
                                                                                                /* 0x000fc4000000805e */
                                                                                                /* 0x00000082496f7241 */
                                                                                                /* 0x004fe2000000805a */
[----:B------:R-:W-:Y:S01]  /*3ed0*/  LDS R107, [R102+UR8] ;  /* 0x00000008666b7984 */ /* 0x000fe20008000800 */
                                                                                                /* 0x0000008249717241 */
                                                                                                /* 0x000fe2000001005a */
[----:B------:R-:W2:Y:S01]  /*3ef0*/  LDC R71, c[0x0][0x3a0] ;  /* 0x0000e800ff477b82 */ /* 0x000ea20000000800 */
                                                                                                /* 0x00000082497d7241 */
                                                                                                /* 0x000fe2000003005a */
[----:B------:R-:W0:Y:S01]  /*3f10*/  LDS R118, [R101+UR8] ;  /* 0x0000000865767984 */ /* 0x000e220008000800 */
                                                                                                /* 0x0000008249847241 */
                                                                                                /* 0x000fe40000000058 */
                                                                                                /* 0x0000008249827241 */
                                                                                                /* 0x000fc60000008058 */
[----:B------:R-:W1:Y:S08]  /*3f40*/  LDC R94, c[0x0][0x3ac] ;  /* 0x0000eb00ff5e7b82 */ /* 0x000e700000000800 */
[----:B------:R-:W0:Y:S01]  /*3f50*/  LDC R134, c[0x0][0x3bc] ;  /* 0x0000ef00ff867b82 */ /* 0x000e220000000800 */
[C-C-:B---3--:R-:W-:Y:S02]  /*3f60*/  PRMT R88, R3.reuse, 0x5410, R104.reuse ;  /* 0x0000541003587816 */ /* 0x148fe40000000068 */
[----:B------:R-:W-:-:S05]  /*3f70*/  PRMT R135, R3, 0x7632, R104 ;  /* 0x0000763203877816 */ /* 0x000fca0000000068 */
[----:B------:R-:W3:Y:S01]  /*3f80*/  LDC R136, c[0x0][0x3c0] ;  /* 0x0000f000ff887b82 */ /* 0x000ee20000000800 */
[----:B--2---:R-:W-:Y:S01]  /*3f90*/  HSET2.BF.GE.AND R90, R0.H0_H0, R71, PT ;  /* 0x00000047005a7233 */ /* 0x004fe20003806880 */
[----:B------:R-:W-:Y:S01]  /*3fa0*/  HFMA2.MMA R110, R135, 1, 1, -R110 ;  /* 0x3c003c00876e7835 */ /* 0x000fe2000010006e */
[C-C-:B----4-:R-:W-:Y:S01]  /*3fb0*/  PRMT R3, R103.reuse, 0x5410, R106.reuse ;  /* 0x0000541067037816 */ /* 0x150fe2000000006a */
[----:B------:R-:W-:Y:S01]  /*3fc0*/  HFMA2.MMA R105, R88, 1, 1, -R105 ;  /* 0x3c003c0058697835 */ /* 0x000fe20000100069 */
[----:B------:R-:W-:Y:S01]  /*3fd0*/  PRMT R142, R103, 0x7632, R106 ;  /* 0x00007632678e7816 */ /* 0x000fe2000000006a */
[----:B------:R-:W-:Y:S01]  /*3fe0*/  HFMA2 R90, -R90, UR5.H0_H0, R50.H0_H0 ;  /* 0x200000055a5a7c31 */ /* 0x000fe20008040132 */
[----:B------:R-:W-:Y:S01]  /*3ff0*/  HSET2.BF.GE.AND R106, R0.H0_H0, R129, PT ;  /* 0x00000081006a7233 */ /* 0x000fe20003806880 */
[----:B------:R-:W-:Y:S01]  /*4000*/  HADD2 R104, R3, -R2 ;  /* 0x8000000203687230 */ /* 0x000fe20000000000 */
[----:B------:R-:W2:Y:S01]  /*4010*/  LDC R140, c[0x0][0x3cc] ;  /* 0x0000f300ff8c7b82 */ /* 0x000ea20000000800 */
[C-C-:B-----5:R-:W-:Y:S01]  /*4020*/  PRMT R133, R91.reuse, 0x5410, R108.reuse ;  /* 0x000054105b857816 */ /* 0x160fe2000000006c */
[----:B-1----:R-:W-:Y:S01]  /*4030*/  IDP.2A.LO.S16.S8 R103, R90, UR7, R109 ;  /* 0x000000075a677c26 */ /* 0x002fe2000800166d */
[----:B------:R-:W-:Y:S01]  /*4040*/  PRMT R144, R91, 0x7632, R108 ;  /* 0x000076325b907816 */ /* 0x000fe2000000006c */
[----:B------:R-:W-:Y:S01]  /*4050*/  HFMA2 R109, -R106, UR5.H0_H0, R50.H0_H0 ;  /* 0x200000056a6d7c31 */ /* 0x000fe20008040132 */
[----:B------:R-:W-:Y:S01]  /*4060*/  HSET2.BF.GE.AND R91, R0.H0_H0, R94, PT ;  /* 0x0000005e005b7233 */ /* 0x000fe20003806880 */
[----:B------:R-:W-:Y:S01]  /*4070*/  HADD2 R111, R142, -R111 ;  /* 0x8000006f8e6f7230 */ /* 0x000fe20000000000 */
[----:B0-----:R-:W-:Y:S01]  /*4080*/  HSET2.BF.GE.AND R94, R0.H0_H0, R119, PT ;  /* 0x00000077005e7233 */ /* 0x001fe20003806880 */
[----:B------:R-:W0:Y:S01]  /*4090*/  LDC.64 R2, c[0x0][0x3b0] ;  /* 0x0000ec00ff027b82 */ /* 0x000e220000000a00 */
[C-C-:B------:R-:W-:Y:S01]  /*40a0*/  PRMT R119, R107.reuse, 0x5410, R118.reuse ;  /* 0x000054106b777816 */ /* 0x140fe20000000076 */
[--C-:B------:R-:W-:Y:S01]  /*40b0*/  HFMA2 R91, -R91, UR5.H0_H0, R50.reuse.H0_H0 ;  /* 0x200000055b5b7c31 */ /* 0x100fe20008040132 */
[----:B------:R-:W-:Y:S01]  /*40c0*/  PRMT R118, R107, 0x7632, R118 ;  /* 0x000076326b767816 */ /* 0x000fe20000000076 */
[----:B------:R-:W-:-:S02]  /*40d0*/  HFMA2 R107, -R94, UR5.H0_H0, R50.H0_H0 ;  /* 0x200000055e6b7c31 */ /* 0x000fc40008040132 */
[----:B------:R-:W-:Y:S01]  /*40e0*/  IDP.2A.HI.S16.S8 R94, R90, UR9, R117 ;  /* 0x000000095a5e7c26 */ /* 0x000fe20008003675 */
[----:B------:R-:W-:Y:S01]  /*40f0*/  LDS R135, [R103+UR8] ;  /* 0x0000000867877984 */ /* 0x000fe20008000800 */
[----:B------:R-:W-:Y:S01]  /*4100*/  HFMA2.MMA R112, R133, 1, 1, -R112 ;  /* 0x3c003c0085707835 */ /* 0x000fe20000100070 */
[----:B------:R-:W1:Y:S01]  /*4110*/  LDC R117, c[0x0][0x3d0] ;  /* 0x0000f400ff757b82 */ /* 0x000e620000000800 */
[C---:B------:R-:W-:Y:S01]  /*4120*/  IDP.2A.LO.S16.S8 R106, R107.reuse, UR7, R134 ;  /* 0x000000076b6a7c26 */ /* 0x040fe20008001686 */
[----:B------:R-:W-:Y:S01]  /*4130*/  HFMA2.MMA R114, R119, 1, 1, -R114 ;  /* 0x3c003c0077727835 */ /* 0x000fe20000100072 */
[----:B---3--:R-:W-:Y:S02]  /*4140*/  IDP.2A.HI.S16.S8 R107, R107, UR9, R136 ;  /* 0x000000096b6b7c26 */ /* 0x008fe40008003688 */
[----:B------:R-:W-:Y:S01]  /*4150*/  HADD2 R115, R118, -R115 ;  /* 0x8000007376737230 */ /* 0x000fe20000000000 */
[----:B------:R-:W3:Y:S01]  /*4160*/  LDS R136, [R94+UR8] ;  /* 0x000000085e887984 */ /* 0x000ee20008000800 */
[C---:B------:R-:W-:Y:S01]  /*4170*/  IDP.2A.LO.S16.S8 R108, R109.reuse, UR7, R138 ;  /* 0x000000076d6c7c26 */ /* 0x040fe2000800168a */
                                                                                                /* 0x0000006869497241 */
                                                                                                /* 0x000fe200000003ff */
[----:B------:R-:W4:Y:S01]  /*4190*/  LDC R147, c[0x0][0x3e0] ;  /* 0x0000f800ff937b82 */ /* 0x000f220000000800 */
[----:B--2---:R-:W-:Y:S01]  /*41a0*/  IDP.2A.HI.S16.S8 R109, R109, UR9, R140 ;  /* 0x000000096d6d7c26 */ /* 0x004fe2000800368c */
[----:B------:R-:W-:Y:S01]  /*41b0*/  LDS R137, [R106+UR8] ;  /* 0x000000086a897984 */ /* 0x000fe20008000800 */
                                                                                                /* 0x0000006869587242 */
                                                                                                /* 0x000fe200000017ff */
[----:B------:R-:W-:Y:S01]  /*41d0*/  HADD2 R113, R144, -R113 ;  /* 0x8000007190717230 */ /* 0x000fe20000000000 */
                                                                                                /* 0x00000072705a7241 */
                                                                                                /* 0x000fe200000003ff */
[----:B------:R-:W-:Y:S01]  /*41f0*/  LDS R140, [R107+UR8] ;  /* 0x000000086b8c7984 */ /* 0x000fe20008000800 */
                                                                                                /* 0x0000006f6e907242 */
                                                                                                /* 0x000fe200000017ff */
[C---:B0-----:R-:W-:Y:S01]  /*4210*/  IDP.2A.LO.S16.S8 R2, R91.reuse, UR7, R2 ;  /* 0x000000075b027c26 */ /* 0x041fe20008001602 */
[----:B------:R-:W0:Y:S01]  /*4220*/  LDC R118, c[0x0][0x3d4] ;  /* 0x0000f500ff767b82 */ /* 0x000e220000000800 */
[----:B------:R-:W-:Y:S01]  /*4230*/  IDP.2A.HI.S16.S8 R3, R91, UR9, R3 ;  /* 0x000000095b037c26 */ /* 0x000fe20008003603 */
[----:B------:R-:W-:Y:S01]  /*4240*/  LDS R138, [R108+UR8] ;  /* 0x000000086c8a7984 */ /* 0x000fe20008000800 */
[----:B------:R-:W-:Y:S01]  /*4250*/  IMAD R73, R90, 0x10, R73 ;  /* 0x000000105a497824 */ /* 0x000fe200078e0249 */
                                                                                                /* 0x0000007270857242 */
                                                                                                /* 0x000fc40000109758 */
[----:B------:R-:W-:Y:S01]  /*4270*/  LDS R141, [R2+UR8] ;  /* 0x00000008028d7984 */ /* 0x000fe20008000800 */
                                                                                                /* 0x0000006869477241 */
                                                                                                /* 0x000fe20000001058 */
[----:B------:R-:W2:Y:S01]  /*4290*/  LDC R91, c[0x0][0x3dc] ;  /* 0x0000f700ff5b7b82 */ /* 0x000ea20000000800 */
                                                                                                /* 0x0000006f6e917241 */
                                                                                                /* 0x000fe20000001090 */
[----:B------:R-:W5:Y:S01]  /*42b0*/  LDS R142, [R3+UR8] ;  /* 0x00000008038e7984 */ /* 0x000f620008000800 */
[----:B-1----:R-:W-:Y:S02]  /*42c0*/  HSET2.BF.GE.AND R88, R0.H0_H0, R117, PT ;  /* 0x0000007500587233 */ /* 0x002fe40003806880 */
                                                                                                /* 0x0000006f6e867241 */
                                                                                                /* 0x000fe200000003ff */
[----:B------:R-:W1:Y:S01]  /*42e0*/  LDS R139, [R109+UR8] ;  /* 0x000000086d8b7984 */ /* 0x000e620008000800 */
                                                                                                /* 0x0000007371817241 */
                                                                                                /* 0x000fe200000003ff */
[----:B------:R-:W3:Y:S01]  /*4300*/  LDC R119, c[0x0][0x3d8] ;  /* 0x0000f600ff777b82 */ /* 0x000ee20000000800 */
[----:B------:R-:W-:-:S03]  /*4310*/  HFMA2 R143, -R88, UR5.H0_H0, R50.H0_H0 ;  /* 0x20000005588f7c31 */ /* 0x000fc60008040132 */
[----:B------:R-:W-:Y:S02]  /*4320*/  IMAD R129, R129, 0x10, R134 ;  /* 0x0000001081817824 */ /* 0x000fe400078e0286 */
[C---:B0-----:R-:W-:Y:S01]  /*4330*/  IDP.2A.LO.S16.S8 R118, R143.reuse, UR7, R118 ;  /* 0x000000078f767c26 */ /* 0x041fe20008001676 */
[----:B--2---:R-:W-:Y:S02]  /*4340*/  HSET2.BF.GE.AND R90, R0.H0_H0, R91, PT ;  /* 0x0000005b005a7233 */ /* 0x004fe40003806880 */
                                                                                                /* 0x00000073715b7242 */
                                                                                                /* 0x000fe40000109790 */
                                                                                                /* 0x0000007270907241 */
                                                                                                /* 0x000fe20000009085 */
[----:B------:R-:W-:Y:S01]  /*4370*/  HFMA2 R90, -R90, UR5.H0_H0, R50.H0_H0 ;  /* 0x200000055a5a7c31 */ /* 0x000fe20008040132 */
                                                                                                /* 0x0000007371947241 */
                                                                                                /* 0x000fe4000000905b */
                                                                                                /* 0x0000009047927242 */
                                                                                                /* 0x000fe200000017ff */
[----:B---3--:R-:W-:Y:S01]  /*43a0*/  IDP.2A.HI.S16.S8 R119, R143, UR9, R119 ;  /* 0x000000098f777c26 */ /* 0x008fe20008003677 */
[----:B------:R-:W-:Y:S01]  /*43b0*/  PRMT R143, R135, 0x5410, R136 ;  /* 0x00005410878f7816 */ /* 0x000fe20000000088 */
[----:B----4-:R-:W-:Y:S01]  /*43c0*/  IDP.2A.LO.S16.S8 R117, R90, UR7, R147 ;  /* 0x000000075a757c26 */ /* 0x010fe20008001693 */
                                                                                                /* 0x200000ff855a7241 */
                                                                                                /* 0x000fc40000001092 */
                                                                                                /* 0x0000009047587241 */
                                                                                                /* 0x000fe40000001092 */
[----:B------:R-:W0:Y:S01]  /*43f0*/  LDS R133, [R117+UR8] ;  /* 0x0000000875857984 */ /* 0x000e220008000800 */
[----:B------:R-:W-:Y:S01]  /*4400*/  PRMT R144, R135, 0x7632, R136 ;  /* 0x0000763287907816 */ /* 0x000fe20000000088 */
[----:B------:R-:W-:Y:S01]  /*4410*/  HFMA2.MMA R120, R143, 1, 1, -R120 ;  /* 0x3c003c008f787835 */ /* 0x000fe20000100078 */
                                                                                                /* 0x0000009491867242 */
                                                                                                /* 0x000fe200000017ff */
[----:B------:R-:W-:Y:S01]  /*4430*/  LDS R136, [R118+UR8] ;  /* 0x0000000876887984 */ /* 0x000fe20008000800 */
[----:B------:R-:W-:Y:S01]  /*4440*/  PRMT R143, R143, 0x5410, R83 ;  /* 0x000054108f8f7816 */ /* 0x000fe20000000053 */
[----:B------:R-:W-:Y:S01]  /*4450*/  HADD2 R121, R144, -R121 ;  /* 0x8000007990797230 */ /* 0x000fe20000000000 */
                                                                                                /* 0x0000009491477241 */
                                                                                                /* 0x000fe20000001086 */
[----:B------:R-:W2:Y:S01]  /*4470*/  LDS R135, [R119+UR8] ;  /* 0x0000000877877984 */ /* 0x000ea20008000800 */
[----:B-----5:R-:W-:-:S02]  /*4480*/  PRMT R145, R141, 0x5410, R142 ;  /* 0x000054108d917816 */ /* 0x020fc4000000008e */
[----:B------:R-:W-:Y:S02]  /*4490*/  PRMT R142, R141, 0x7632, R142 ;  /* 0x000076328d8e7816 */ /* 0x000fe4000000008e */
[C-C-:B------:R-:W-:Y:S02]  /*44a0*/  PRMT R141, R137.reuse, 0x5410, R140.reuse ;  /* 0x00005410898d7816 */ /* 0x140fe4000000008c */
[----:B------:R-:W-:Y:S01]  /*44b0*/  PRMT R140, R137, 0x7632, R140 ;  /* 0x00007632898c7816 */ /* 0x000fe2000000008c */
[----:B------:R-:W-:Y:S01]  /*44c0*/  HFMA2.MMA R122, R145, 1, 1, -R122 ;  /* 0x3c003c00917a7835 */ /* 0x000fe2000010007a */
[C-C-:B-1----:R-:W-:Y:S01]  /*44d0*/  PRMT R137, R138.reuse, 0x5410, R139.reuse ;  /* 0x000054108a897816 */ /* 0x142fe2000000008b */
[----:B------:R-:W-:Y:S01]  /*44e0*/  HADD2 R123, R142, -R123 ;  /* 0x8000007b8e7b7230 */ /* 0x000fe20000000000 */
[----:B------:R-:W-:Y:S01]  /*44f0*/  HFMA2.MMA R124, R141, 1, 1, -R124 ;  /* 0x3c003c008d7c7835 */ /* 0x000fe2000010007c */
[----:B------:R-:W-:Y:S01]  /*4500*/  PRMT R138, R138, 0x7632, R139 ;  /* 0x000076328a8a7816 */ /* 0x000fe2000000008b */
[----:B------:R-:W-:Y:S01]  /*4510*/  HADD2 R125, R140, -R125 ;  /* 0x8000007d8c7d7230 */ /* 0x000fe20000000000 */
                                                                                                /* 0x200000ff5b5b7241 */
                                                                                                /* 0x000fe20000001086 */
[----:B------:R-:W-:Y:S01]  /*4530*/  HFMA2.MMA R126, R137, 1, 1, -R126 ;  /* 0x3c003c00897e7835 */ /* 0x000fe2000010007e */
                                                                                                /* 0x0000007b798d7241 */
                                                                                                /* 0x000fe200000003ff */
[----:B------:R-:W-:Y:S01]  /*4550*/  HADD2 R127, R138, -R127 ;  /* 0x8000007f8a7f7230 */ /* 0x000fe20000000000 */
                                                                                                /* 0x0000007a788a7241 */
                                                                                                /* 0x000fc400000003ff */
                                                                                                /* 0x0000007a788b7242 */
                                                                                                /* 0x000fe400002017ff */
                                                                                                /* 0x0000007f7d8c7241 */
                                                                                                /* 0x000fe400000003ff */
                                                                                                /* 0x0000007a78867241 */
                                                                                                /* 0x000fe4000000108b */
                                                                                                /* 0x0000007e7c897241 */
                                                                                                /* 0x000fe200000003ff */
[----:B------:R-:W-:Y:S01]  /*45b0*/  IMAD R140, R140, 0x10, R141 ;  /* 0x000000108c8c7824 */ /* 0x000fe200078e028d */
                                                                                                /* 0x0000007b798e7242 */
                                                                                                /* 0x000fc600002017ff */
[----:B------:R-:W-:Y:S01]  /*45d0*/  IMAD R138, R137, 0x10, R138 ;  /* 0x00000010898a7824 */ /* 0x000fe200078e028a */
[C---:B0-----:R-:W-:Y:S01]  /*45e0*/  PRMT R143, R133.reuse, 0x7610, R143 ;  /* 0x00007610858f7816 */ /* 0x041fe2000000008f */
[----:B------:R-:W-:Y:S01]  /*45f0*/  IMAD R129, R140, 0x100, R129 ;  /* 0x000001008c817824 */ /* 0x000fe200078e0281 */
[----:B------:R-:W-:Y:S01]  /*4600*/  PRMT R133, R133, 0x7632, R133 ;  /* 0x0000763285857816 */ /* 0x000fe20000000085 */
[----:B------:R-:W-:Y:S01]  /*4610*/  IMAD R73, R138, 0x100, R73 ;  /* 0x000001008a497824 */ /* 0x000fe200078e0249 */
                                                                                                /* 0x0000007e7c897242 */
                                                                                                /* 0x000fe4000030978b */
[----:B------:R-:W-:Y:S01]  /*4630*/  PRMT R133, R133, 0x5410, R83 ;  /* 0x0000541085857816 */ /* 0x000fe20000000053 */
[----:B------:R-:W-:Y:S01]  /*4640*/  HFMA2.MMA R128, R143, 1, 1, -R128 ;  /* 0x3c003c008f807835 */ /* 0x000fe20000100080 */
[----:B--2---:R-:W-:Y:S02]  /*4650*/  PRMT R138, R136, 0x5410, R135 ;  /* 0x00005410888a7816 */ /* 0x004fe40000000087 */
                                                                                                /* 0x0000007e7c8b7241 */
                                                                                                /* 0x000fc40000009089 */
[----:B------:R-:W-:Y:S01]  /*4670*/  HFMA2.MMA R130, R133, 1, 1, -R130 ;  /* 0x3c003c0085827835 */ /* 0x000fe20000100082 */
[----:B------:R-:W-:Y:S01]  /*4680*/  HADD2 R131, R138, -R131 ;  /* 0x800000838a837230 */ /* 0x000fe20000000000 */
                                                                                                /* 0x0000008b868a7242 */
                                                                                                /* 0x000fe400000017ff */
[----:B------:R-:W-:Y:S02]  /*46a0*/  PRMT R135, R136, 0x7632, R135 ;  /* 0x0000763288877816 */ /* 0x000fe40000000087 */
                                                                                                /* 0x0000007b798d7241 */
                                                                                                /* 0x000fe4000000108e */
                                                                                                /* 0x0000007f7d8e7242 */
                                                                                                /* 0x000fe2000030978e */
[----:B------:R-:W-:Y:S01]  /*46d0*/  HADD2 R132, R135, -R132 ;  /* 0x8000008487847230 */ /* 0x000fe20000000000 */
                                                                                                /* 0x0000008b868b7241 */
                                                                                                /* 0x000fc4000000108a */
                                                                                                /* 0x0000008083867241 */
                                                                                                /* 0x000fe400000003ff */
                                                                                                /* 0x0000007f7d8c7241 */
                                                                                                /* 0x000fe4000000908e */
                                                                                                /* 0x0000008284887241 */
                                                                                                /* 0x000fe200000003ff */
[----:B------:R-:W-:Y:S01]  /*4720*/  IMAD R73, R134, 0x10000, R73 ;  /* 0x0001000086497824 */ /* 0x000fe200078e0249 */
                                                                                                /* 0x0000008c8d857242 */
                                                                                                /* 0x000fe400000017ff */
                                                                                                /* 0x2400005a895a7241 */
                                                                                                /* 0x000fe2000000108a */
[----:B------:R-:W0:Y:S01]  /*4750*/  POPC R134, R73 ;  /* 0x0000004900867309 */ /* 0x000e220000000000 */
                                                                                                /* 0x0000008c8d8c7241 */
                                                                                                /* 0x000fc40000001085 */
                                                                                                /* 0x2400005b8e5b7241 */
                                                                                                /* 0x000fe20000001085 */
[----:B------:R-:W-:Y:S01]  /*4780*/  IMAD R133, R136, 0x10000, R129 ;  /* 0x0001000088857824 */ /* 0x000fe200078e0281 */
                                                                                                /* 0x0000008b58877242 */
                                                                                                /* 0x000fe400000017ff */
                                                                                                /* 0x0000008c478a7242 */
                                                                                                /* 0x000fe200000017ff */
[----:B------:R-:W1:Y:S01]  /*47b0*/  POPC R136, R133 ;  /* 0x0000008500887309 */ /* 0x000e620000000000 */
                                                                                                /* 0x200000ff5a5a7241 */
                                                                                                /* 0x000fe40000001087 */
                                                                                                /* 0x200000ff5b5b7241 */
                                                                                                /* 0x000fe4000000108a */
                                                                                                /* 0x00000080835a7242 */
                                                                                                /* 0x000fc4000040975a */
                                                                                                /* 0x0000008c478c7241 */
                                                                                                /* 0x000fe4000000108a */
                                                                                                /* 0x0000008284897242 */
                                                                                                /* 0x000fe4000040975b */
                                                                                                /* 0x0000008b58587241 */
                                                                                                /* 0x000fe40000001087 */
                                                                                                /* 0x0000008083477241 */
                                                                                                /* 0x000fe4000000905a */
                                                                                                /* 0x4040005151817241 */
                                                                                                /* 0x000fe40000000074 */
[----:B0-----:R-:W-:-:S02]  /*4840*/  LOP3.LUT R134, R134, 0x1, RZ, 0xc0, !PT ;  /* 0x0000000186867812 */ /* 0x001fc400078ec0ff */
[----:B------:R-:W-:Y:S02]  /*4850*/  SHF.L.U32 R116, R52, R79, RZ ;  /* 0x0000004f34747219 */ /* 0x000fe400000006ff */
                                                                                                /* 0x0000008284877241 */
                                                                                                /* 0x000fe20000009089 */
[----:B------:R-:W-:Y:S01]  /*4870*/  IMAD.MOV R134, RZ, RZ, -R134 ;  /* 0x000000ffff867224 */ /* 0x000fe200078e0a86 */
                                                                                                /* 0x00000047585b7242 */
                                                                                                /* 0x000fe400000017ff */
[----:B------:R-:W-:Y:S02]  /*4890*/  LOP3.LUT R129, R129, R116, RZ, 0xfc, !PT ;  /* 0x0000007481817212 */ /* 0x000fe400078efcff */
                                                                                                /* 0x000000878c747242 */
                                                                                                /* 0x000fe400000017ff */
[----:B-1----:R-:W-:-:S02]  /*48b0*/  LOP3.LUT R136, R136, 0x1, RZ, 0xc0, !PT ;  /* 0x0000000188887812 */ /* 0x002fc400078ec0ff */
                                                                                                /* 0x200000ff5a4f7241 */
                                                                                                /* 0x000fe4000000105b */
                                                                                                /* 0x0000004758477241 */
                                                                                                /* 0x000fe2000000105b */
[----:B------:R-:W-:Y:S01]  /*48e0*/  IMAD.MOV R88, RZ, RZ, -R136 ;  /* 0x000000ffff587224 */ /* 0x000fe200078e0a88 */
                                                                                                /* 0x000000878c8b7241 */
                                                                                                /* 0x000fe40000001074 */
[----:B------:R-:W-:Y:S01]  /*4900*/  LOP3.LUT R90, R73, 0x7ffff, R134, 0x78, !PT ;  /* 0x0007ffff495a7812 */ /* 0x000fe200078e7886 */
[C---:B------:R-:W-:Y:S01]  /*4910*/  IMAD.SHL.U32 R73, R79.reuse, 0x2, RZ ;  /* 0x000000024f497824 */ /* 0x040fe200078e00ff */
                                                                                                /* 0x200000ff895b7241 */
                                                                                                /* 0x000fe20000001074 */
[----:B------:R-:W-:Y:S01]  /*4930*/  HMUL2 R71, R71, R76 ;  /* 0x0000004c47477232 */ /* 0x000fe20000000000 */
[----:B------:R-:W-:Y:S01]  /*4940*/  HFMA2.MMA R139, R139, R76, -RZ ;  /* 0x0000004c8b8b7235 */ /* 0x000fe200001000ff */
[----:B------:R-:W-:Y:S01]  /*4950*/  LOP3.LUT R88, R133, 0x7ffff, R88, 0x78, !PT ;  /* 0x0007ffff85587812 */ /* 0x000fe200078e7858 */
[----:B------:R-:W-:Y:S01]  /*4960*/  IMAD.SHL.U32 R79, R79, 0x8000000, RZ ;  /* 0x080000004f4f7824 */ /* 0x000fe200078e00ff */
[----:B------:R-:W-:Y:S01]  /*4970*/  LOP3.LUT R135, R73, 0x3e, RZ, 0xc0, !PT ;  /* 0x0000003e49877812 */ /* 0x000fe200078ec0ff */
[C---:B------:R-:W-:Y:S01]  /*4980*/  IMAD.SHL.U32 R133, R91.reuse, 0x2, RZ ;  /* 0x000000025b857824 */ /* 0x040fe200078e00ff */
                                                                                                /* 0x4040005151497241 */
                                                                                                /* 0x000fe2000000005a */
[----:B------:R-:W-:Y:S01]  /*49a0*/  IMAD.SHL.U32 R91, R91, 0x8000000, RZ ;  /* 0x080000005b5b7824 */ /* 0x000fe200078e00ff */
[----:B------:R-:W-:-:S02]  /*49b0*/  SHF.L.U32 R116, R52, R135, RZ ;  /* 0x0000008734747219 */ /* 0x000fc400000006ff */
[----:B------:R-:W-:Y:S02]  /*49c0*/  LOP3.LUT R137, R133, 0x3e, RZ, 0xc0, !PT ;  /* 0x0000003e85897812 */ /* 0x000fe400078ec0ff */
[----:B------:R-:W-:Y:S02]  /*49d0*/  LOP3.LUT R145, R73, R116, RZ, 0xfc, !PT ;  /* 0x0000007449917212 */ /* 0x000fe400078efcff */
[C---:B------:R-:W-:Y:S02]  /*49e0*/  SHF.L.U64.HI R141, R52.reuse, R135, RZ ;  /* 0x00000087348d7219 */ /* 0x040fe400000102ff */
[----:B------:R-:W-:Y:S02]  /*49f0*/  HMNMX2 R73, |R139|, 65504, 65504, PT ;  /* 0x7bff7bff8b497840 */ /* 0x000fe40003800200 */
                                                                                                /* 0x4040005151867241 */
                                                                                                /* 0x000fe40000000058 */
[----:B------:R-:W-:-:S02]  /*4a10*/  SHF.L.U32 R135, R52, R137, RZ ;  /* 0x0000008934877219 */ /* 0x000fc400000006ff */
[----:B------:R-:W-:Y:S02]  /*4a20*/  HMNMX2 R71, |R71|, 65504, 65504, PT ;  /* 0x7bff7bff47477840 */ /* 0x000fe40003800200 */
[----:B------:R-:W-:Y:S02]  /*4a30*/  LOP3.LUT R148, R134, R135, RZ, 0xfc, !PT ;  /* 0x0000008786947212 */ /* 0x000fe400078efcff */
[----:B------:R-:W-:Y:S02]  /*4a40*/  LOP3.LUT R134, R73, 0x80008000, RZ, 0xfc, !PT ;  /* 0x8000800049867812 */ /* 0x000fe400078efcff */
                                                                                                /* 0x4040005151747241 */
                                                                                                /* 0x000fe4000002005a */
                                                                                                /* 0x4040005151857241 */
                                                                                                /* 0x000fe40000020058 */
[----:B------:R-:W-:-:S02]  /*4a70*/  SHF.L.U64.HI R136, R52, R137, RZ ;  /* 0x0000008934887219 */ /* 0x000fc400000102ff */
                                                                                                /* 0x0000008649877241 */
                                                                                                /* 0x000fe40000000094 */
[----:B------:R-:W-:Y:S02]  /*4a90*/  LOP3.LUT R141, R116, R141, RZ, 0xfc, !PT ;  /* 0x0000008d748d7212 */ /* 0x000fe400078efcff */
[----:B------:R-:W-:Y:S02]  /*4aa0*/  LOP3.LUT R139, R133, R136, RZ, 0xfc, !PT ;  /* 0x00000088858b7212 */ /* 0x000fe400078efcff */
[----:B------:R-:W-:Y:S01]  /*4ab0*/  LOP3.LUT R116, R71, 0x80008000, RZ, 0xfc, !PT ;  /* 0x8000800047747812 */ /* 0x000fe200078efcff */
[----:B------:R-:W-:Y:S01]  /*4ac0*/  HFMA2.MMA R110, R110, 1, 1, R135 ;  /* 0x3c003c006e6e7835 */ /* 0x000fe20000000087 */
[----:B------:R-:W-:Y:S01]  /*4ad0*/  SHF.R.U32.HI R133, RZ, 0x1a, R77 ;  /* 0x0000001aff857819 */ /* 0x000fe2000001164d */
[----:B------:R-:W0:Y:S01]  /*4ae0*/  LDC R135, c[0x0][0x43c] ;  /* 0x00010f00ff877b82 */ /* 0x000e220000000800 */
                                                                                                /* 0x0000008649887241 */
                                                                                                /* 0x000fc40000008094 */
                                                                                                /* 0x00000086498a7241 */
                                                                                                /* 0x000fe40000010094 */
                                                                                                /* 0x00000086498c7241 */
                                                                                                /* 0x000fe20000018094 */
[----:B------:R-:W-:Y:S01]  /*4b20*/  HADD2 R111, R111, R136 ;  /* 0x000000886f6f7230 */ /* 0x000fe20000000000 */
                                                                                                /* 0x00000086498e7241 */
                                                                                                /* 0x000fe20000020094 */
[----:B------:R-:W1:Y:S01]  /*4b40*/  LDC R136, c[0x0][0x434] ;  /* 0x00010d00ff887b82 */ /* 0x000e620000000800 */
                                                                                                /* 0x0000008649907241 */
                                                                                                /* 0x000fe20000028094 */
[----:B------:R-:W-:Y:S01]  /*4b60*/  HFMA2.MMA R113, R113, 1, 1, R138 ;  /* 0x3c003c0071717835 */ /* 0x000fe2000000008a */
                                                                                                /* 0x0000008649927241 */
                                                                                                /* 0x000fe20000030094 */
[----:B------:R-:W-:Y:S01]  /*4b80*/  HADD2 R115, R115, R140 ;  /* 0x0000008c73737230 */ /* 0x000fe20000000000 */
                                                                                                /* 0x0000008649897241 */
                                                                                                /* 0x000fe2000000008b */
[----:B------:R-:W-:Y:S01]  /*4ba0*/  HFMA2.MMA R121, R121, 1, 1, R142 ;  /* 0x3c003c0079797835 */ /* 0x000fe2000000008e */
                                                                                                /* 0x0000007447987241 */
                                                                                                /* 0x000fe20000000091 */
[----:B------:R-:W-:Y:S01]  /*4bc0*/  HADD2 R123, R123, R144 ;  /* 0x000000907b7b7230 */ /* 0x000fe20000000000 */
                                                                                                /* 0x0000007447997241 */
                                                                                                /* 0x000fe20000008091 */
[----:B------:R-:W-:Y:S01]  /*4be0*/  HFMA2.MMA R125, R125, 1, 1, R146 ;  /* 0x3c003c007d7d7835 */ /* 0x000fe20000000092 */
                                                                                                /* 0x0000008649947241 */
                                                                                                /* 0x000fe20000038094 */
[----:B------:R-:W-:Y:S01]  /*4c00*/  HADD2 R105, R105, R152 ;  /* 0x0000009869697230 */ /* 0x000fe20000000000 */
                                                                                                /* 0x00000086498b7241 */
                                                                                                /* 0x000fe2000000808b */
[----:B------:R-:W-:Y:S01]  /*4c20*/  HFMA2.MMA R132, R132, 1, 1, R137 ;  /* 0x3c003c0084847835 */ /* 0x000fe20000000089 */
[----:B------:R-:W-:Y:S01]  /*4c30*/  LOP3.LUT R134, R77, 0x7ffffff, RZ, 0xc0, !PT ;  /* 0x07ffffff4d867812 */ /* 0x000fe200078ec0ff */
[----:B------:R-:W-:Y:S01]  /*4c40*/  HFMA2.MMA R104, R104, 1, 1, R153 ;  /* 0x3c003c0068687835 */ /* 0x000fe20000000099 */
[----:B------:R-:W-:Y:S01]  /*4c50*/  LOP3.LUT R133, R133, 0x3e, RZ, 0xc0, !PT ;  /* 0x0000003e85857812 */ /* 0x000fe200078ec0ff */
[----:B------:R-:W-:Y:S01]  /*4c60*/  HADD2 R127, R127, R148 ;  /* 0x000000947f7f7230 */ /* 0x000fe20000000000 */
                                                                                                /* 0x00000074479b7241 */
                                                                                                /* 0x000fe20000010091 */
[----:B------:R-:W-:Y:S01]  /*4c80*/  HADD2 R139, R130.H0_H0, R139.H0_H0 ;  /* 0x2000008b828b7230 */ /* 0x000fe20000000800 */
                                                                                                /* 0x0000007447977241 */
                                                                                                /* 0x000fe20000018091 */
[----:B------:R-:W2:Y:S01]  /*4ca0*/  LDC R138, c[0x0][0x438] ;  /* 0x00010e00ff8a7b82 */ /* 0x000ea20000000800 */
                                                                                                /* 0x0000007447957241 */
                                                                                                /* 0x000fe20000020091 */
[----:B------:R-:W-:Y:S01]  /*4cc0*/  HADD2 R112, R112, R155 ;  /* 0x0000009b70707230 */ /* 0x000fe20000000000 */
                                                                                                /* 0x0000007447937241 */
                                                                                                /* 0x000fc40000028091 */
                                                                                                /* 0x00000074478f7241 */
                                                                                                /* 0x000fe20000030091 */
[----:B------:R-:W-:Y:S01]  /*4cf0*/  HFMA2.MMA R114, R114, 1, 1, R151 ;  /* 0x3c003c0072727835 */ /* 0x000fe20000000097 */
                                                                                                /* 0x0000007447967241 */
                                                                                                /* 0x000fe2000000008d */
[----:B------:R-:W-:Y:S01]  /*4d10*/  HADD2 R120, R120, R149 ;  /* 0x0000009578787230 */ /* 0x000fe20000000000 */
                                                                                                /* 0x0000007447917241 */
                                                                                                /* 0x000fe20000038091 */
[----:B------:R-:W-:Y:S01]  /*4d30*/  HFMA2.MMA R122, R122, 1, 1, R147 ;  /* 0x3c003c007a7a7835 */ /* 0x000fe20000000093 */
                                                                                                /* 0x00000074478d7241 */
                                                                                                /* 0x000fe2000000808d */
[----:B------:R-:W-:Y:S01]  /*4d50*/  HADD2 R124, R124, R143 ;  /* 0x0000008f7c7c7230 */ /* 0x000fe20000000000 */
                                                                                                /* 0x4040005151747241 */
                                                                                                /* 0x000fe20000020086 */
[----:B------:R-:W-:Y:S01]  /*4d70*/  HADD2 R131, R131, R150 ;  /* 0x0000009683837230 */ /* 0x000fe20000000000 */
[CC--:B------:R-:W-:Y:S01]  /*4d80*/  SHF.L.U64.HI R77, R52.reuse, R133.reuse, RZ ;  /* 0x00000085344d7219 */ /* 0x0c0fe200000102ff */
[----:B------:R-:W-:Y:S01]  /*4d90*/  HFMA2.MMA R126, R126, 1, 1, R145 ;  /* 0x3c003c007e7e7835 */ /* 0x000fe20000000091 */
[----:B------:R-:W-:Y:S01]  /*4da0*/  HADD2 R128, R128.H0_H0, R141.H0_H0 ;  /* 0x2000008d80807230 */ /* 0x000fe20000000800 */
[----:B------:R-:W-:Y:S01]  /*4db0*/  SHF.L.U32 R133, R52, R133, RZ ;  /* 0x0000008534857219 */ /* 0x000fe200000006ff */
[----:B------:R-:W3:Y:S01]  /*4dc0*/  LDC R147, c[0x0][0x458] ;  /* 0x00011600ff937b82 */ /* 0x000ee20000000800 */
[----:B------:R-:W-:-:S02]  /*4dd0*/  LOP3.LUT R116, R77, R116, RZ, 0xfc, !PT ;  /* 0x000000744d747212 */ /* 0x000fc400078efcff */
[C-C-:B------:R-:W-:Y:S02]  /*4de0*/  PRMT R77, R105.reuse, 0x5410, R110.reuse ;  /* 0x00005410694d7816 */ /* 0x140fe4000000006e */
[----:B------:R-:W-:Y:S02]  /*4df0*/  PRMT R110, R105, 0x7632, R110 ;  /* 0x00007632696e7816 */ /* 0x000fe4000000006e */
[----:B------:R-:W-:Y:S01]  /*4e00*/  PRMT R128, R128, 0x5410, R139 ;  /* 0x0000541080807816 */ /* 0x000fe2000000008b */
[----:B------:R4:W-:Y:S01]  /*4e10*/  STS [R96+UR8], R77 ;  /* 0x0000004d60007988 */ /* 0x0009e20008000808 */
[----:B------:R-:W5:Y:S01]  /*4e20*/  LDC R105, c[0x0][0x3fc] ;  /* 0x0000ff00ff697b82 */ /* 0x000f620000000800 */
                                                                                                /* 0x4040005151867241 */
                                                                                                /* 0x000fe40000000086 */
[----:B------:R0:W-:Y:S01]  /*4e40*/  STS [R95+UR8], R110 ;  /* 0x0000006e5f007988 */ /* 0x0001e20008000808 */
[----:B------:R-:W-:-:S02]  /*4e50*/  LOP3.LUT R88, R91, 0xf8000000, R88, 0xe2, !PT ;  /* 0xf80000005b587812 */ /* 0x000fc400078ee258 */
[----:B------:R-:W-:Y:S02]  /*4e60*/  LOP3.LUT R134, R134, R133, RZ, 0xfc, !PT ;  /* 0x0000008586867212 */ /* 0x000fe400078efcff */
[----:B------:R-:W1:Y:S01]  /*4e70*/  LDC R133, c[0x0][0x430] ;  /* 0x00010c00ff857b82 */ /* 0x000e620000000800 */
[C-C-:B----4-:R-:W-:Y:S02]  /*4e80*/  PRMT R96, R104.reuse, 0x5410, R111.reuse ;  /* 0x0000541068607816 */ /* 0x150fe4000000006f */
[----:B------:R-:W-:Y:S02]  /*4e90*/  PRMT R111, R104, 0x7632, R111 ;  /* 0x00007632686f7816 */ /* 0x000fe4000000006f */
[C-C-:B------:R-:W-:Y:S01]  /*4ea0*/  PRMT R77, R114.reuse, 0x5410, R115.reuse ;  /* 0x00005410724d7816 */ /* 0x140fe20000000073 */
[----:B------:R4:W-:Y:S01]  /*4eb0*/  STS [R97+UR8], R96 ;  /* 0x0000006061007988 */ /* 0x0009e20008000808 */
[----:B------:R-:W-:Y:S01]  /*4ec0*/  PRMT R115, R114, 0x7632, R115 ;  /* 0x0000763272737816 */ /* 0x000fe20000000073 */
[----:B0-----:R-:W0:Y:S01]  /*4ed0*/  LDC R95, c[0x0][0x3e8] ;  /* 0x0000fa00ff5f7b82 */ /* 0x001e220000000800 */
[----:B------:R-:W-:Y:S01]  /*4ee0*/  LOP3.LUT R114, R70, 0x80008000, RZ, 0xfc, !PT ;  /* 0x8000800046727812 */ /* 0x000fe200078efcff */
[----:B------:R2:W-:Y:S03]  /*4ef0*/  STS [R98+UR8], R111 ;  /* 0x0000006f62007988 */ /* 0x0005e60008000808 */
                                                                                                /* 0x00000072466e7241 */
                                                                                                /* 0x000fc40000010081 */
[C-C-:B----4-:R-:W-:Y:S01]  /*4f10*/  PRMT R96, R112.reuse, 0x5410, R113.reuse ;  /* 0x0000541070607816 */ /* 0x150fe20000000071 */
[----:B------:R-:W4:Y:S01]  /*4f20*/  LDC R97, c[0x0][0x3f4] ;  /* 0x0000fd00ff617b82 */ /* 0x000f220000000800 */
[----:B------:R-:W-:Y:S02]  /*4f30*/  PRMT R113, R112, 0x7632, R113 ;  /* 0x0000763270717816 */ /* 0x000fe40000000071 */
                                                                                                /* 0x00000072466f7241 */
                                                                                                /* 0x004fe20000000081 */
[----:B------:R2:W-:Y:S04]  /*4f50*/  STS [R99+UR8], R96 ;  /* 0x0000006063007988 */ /* 0x0005e80008000808 */
[----:B------:R-:W-:Y:S01]  /*4f60*/  STS [R100+UR8], R113 ;  /* 0x0000007164007988 */ /* 0x000fe20008000808 */
[----:B------:R-:W0:Y:S03]  /*4f70*/  LDC R98, c[0x0][0x400] ;  /* 0x00010000ff627b82 */ /* 0x000e260000000800 */
[----:B------:R1:W-:Y:S01]  /*4f80*/  STS [R102+UR8], R77 ;  /* 0x0000004d66007988 */ /* 0x0003e20008000808 */
[----:B--2---:R-:W-:-:S02]  /*4f90*/  PRMT R96, R120, 0x5410, R121 ;  /* 0x0000541078607816 */ /* 0x004fc40000000079 */
[----:B------:R-:W-:Y:S01]  /*4fa0*/  PRMT R121, R120, 0x7632, R121 ;  /* 0x0000763278797816 */ /* 0x000fe20000000079 */
[----:B------:R2:W-:Y:S01]  /*4fb0*/  STS [R101+UR8], R115 ;  /* 0x0000007365007988 */ /* 0x0005e20008000808 */
[----:B------:R-:W3:Y:S01]  /*4fc0*/  LDC R99, c[0x0][0x3ec] ;  /* 0x0000fb00ff637b82 */ /* 0x000ee20000000800 */
[----:B------:R-:W-:Y:S02]  /*4fd0*/  LOP3.LUT R120, R75, 0x80008000, RZ, 0xfc, !PT ;  /* 0x800080004b787812 */ /* 0x000fe400078efcff */
[----:B------:R-:W-:Y:S01]  /*4fe0*/  STS [R103+UR8], R96 ;  /* 0x0000006067007988 */ /* 0x000fe20008000808 */
[C-C-:B-1----:R-:W-:Y:S02]  /*4ff0*/  PRMT R77, R122.reuse, 0x5410, R123.reuse ;  /* 0x000054107a4d7816 */ /* 0x142fe4000000007b */
[----:B------:R-:W-:Y:S01]  /*5000*/  PRMT R123, R122, 0x7632, R123 ;  /* 0x000076327a7b7816 */ /* 0x000fe2000000007b */
[----:B------:R1:W-:Y:S01]  /*5010*/  STS [R94+UR8], R121 ;  /* 0x000000795e007988 */ /* 0x0003e20008000808 */
[----:B------:R-:W3:Y:S01]  /*5020*/  LDC R100, c[0x0][0x40c] ;  /* 0x00010300ff647b82 */ /* 0x000ee20000000800 */
                                                                                                /* 0x000000784b707241 */
                                                                                                /* 0x000fc40000010086 */
[----:B------:R0:W-:Y:S01]  /*5040*/  STS [R2+UR8], R77 ;  /* 0x0000004d02007988 */ /* 0x0001e20008000808 */
                                                                                                /* 0x000000784b7a7241 */
                                                                                                /* 0x000fe40000030086 */
                                                                                                /* 0x0000007246717241 */
                                                                                                /* 0x000fe20000018081 */
[----:B------:R5:W-:Y:S01]  /*5070*/  STS [R3+UR8], R123 ;  /* 0x0000007b03007988 */ /* 0x000be20008000808 */
[----:B--2---:R-:W2:Y:S01]  /*5080*/  LDC R101, c[0x0][0x3f0] ;  /* 0x0000fc00ff657b82 */ /* 0x004ea20000000800 */
                                                                                                /* 0x000000784b797241 */
                                                                                                /* 0x002fe40000038086 */
[C---:B0-----:R-:W-:Y:S02]  /*50a0*/  HSET2.BF.GE.AND R2, R0.reuse.H0_H0, R95, PT ;  /* 0x0000005f00027233 */ /* 0x041fe40003806880 */
[----:B----4-:R-:W-:-:S03]  /*50b0*/  HSET2.BF.GE.AND R77, R0.H0_H0, R97, PT ;  /* 0x00000061004d7233 */ /* 0x010fc60003806880 */
[----:B------:R-:W0:Y:S01]  /*50c0*/  LDC R103, c[0x0][0x3f8] ;  /* 0x0000fe00ff677b82 */ /* 0x000e220000000800 */
[C-C-:B-----5:R-:W-:Y:S01]  /*50d0*/  PRMT R3, R124.reuse, 0x5410, R125.reuse ;  /* 0x000054107c037816 */ /* 0x160fe2000000007d */
[--C-:B------:R-:W-:Y:S01]  /*50e0*/  HFMA2 R96, -R2, UR5.H0_H0, R50.reuse.H0_H0 ;  /* 0x2000000502607c31 */ /* 0x100fe20008040132 */
[----:B------:R-:W-:Y:S01]  /*50f0*/  PRMT R125, R124, 0x7632, R125 ;  /* 0x000076327c7d7816 */ /* 0x000fe2000000007d */
[----:B------:R-:W-:Y:S01]  /*5100*/  HFMA2 R94, -R77, UR5.H0_H0, R50.H0_H0 ;  /* 0x200000054d5e7c31 */ /* 0x000fe20008040132 */
[C---:B------:R-:W-:Y:S01]  /*5110*/  HSET2.BF.GE.AND R97, R0.reuse.H0_H0, R98, PT ;  /* 0x0000006200617233 */ /* 0x040fe20003806880 */
[----:B------:R1:W-:Y:S01]  /*5120*/  STS [R106+UR8], R3 ;  /* 0x000000036a007988 */ /* 0x0003e20008000808 */
[----:B---3--:R-:W-:Y:S01]  /*5130*/  IDP.2A.LO.S16.S8 R77, R96, UR7, R99 ;  /* 0x00000007604d7c26 */ /* 0x008fe20008001663 */
[----:B------:R-:W-:Y:S01]  /*5140*/  HSET2.BF.GE.AND R98, R0.H0_H0, R100, PT ;  /* 0x0000006400627233 */ /* 0x000fe20003806880 */
[----:B------:R-:W3:Y:S01]  /*5150*/  LDC R115, c[0x0][0x418] ;  /* 0x00010600ff737b82 */ /* 0x000ee20000000800 */
[----:B------:R4:W-:Y:S01]  /*5160*/  STS [R107+UR8], R125 ;  /* 0x0000007d6b007988 */ /* 0x0009e20008000808 */
[--C-:B------:R-:W-:Y:S01]  /*5170*/  HFMA2 R97, -R97, UR5.H0_H0, R50.reuse.H0_H0 ;  /* 0x2000000561617c31 */ /* 0x100fe20008040132 */
                                                                                                /* 0x000000784b7b7241 */
                                                                                                /* 0x000fe20000020086 */
[----:B------:R-:W-:Y:S01]  /*5190*/  HFMA2 R100, -R98, UR5.H0_H0, R50.H0_H0 ;  /* 0x2000000562647c31 */ /* 0x000fe20008040132 */
                                                                                                /* 0x000000784b7c7241 */
                                                                                                /* 0x000fc40000028086 */
[C-C-:B-1----:R-:W-:Y:S01]  /*51b0*/  PRMT R3, R126.reuse, 0x5410, R127.reuse ;  /* 0x000054107e037816 */ /* 0x142fe2000000007f */
[----:B------:R-:W1:Y:S01]  /*51c0*/  LDC R106, c[0x0][0x404] ;  /* 0x00010100ff6a7b82 */ /* 0x000e620000000800 */
[----:B------:R-:W-:Y:S01]  /*51d0*/  PRMT R127, R126, 0x7632, R127 ;  /* 0x000076327e7f7816 */ /* 0x000fe2000000007f */
[----:B--2---:R-:W-:Y:S01]  /*51e0*/  IDP.2A.HI.S16.S8 R96, R96, UR9, R101 ;  /* 0x0000000960607c26 */ /* 0x004fe20008003665 */
                                                                                                /* 0x00000072467d7241 */
                                                                                                /* 0x010fe20000030081 */
[----:B------:R2:W-:Y:S01]  /*5200*/  STS [R108+UR8], R3 ;  /* 0x000000036c007988 */ /* 0x0005e20008000808 */
[----:B0-----:R-:W-:-:S03]  /*5210*/  IDP.2A.LO.S16.S8 R95, R94, UR7, R103 ;  /* 0x000000075e5f7c26 */ /* 0x001fc60008001667 */
[----:B------:R0:W-:Y:S01]  /*5220*/  STS [R109+UR8], R127 ;  /* 0x0000007f6d007988 */ /* 0x0001e20008000808 */
[----:B------:R-:W-:Y:S01]  /*5230*/  IDP.2A.HI.S16.S8 R94, R94, UR9, R105 ;  /* 0x000000095e5e7c26 */ /* 0x000fe20008003669 */
[----:B------:R-:W4:Y:S01]  /*5240*/  LDC R126, c[0x0][0x420] ;  /* 0x00010800ff7e7b82 */ /* 0x000f220000000800 */
[C-C-:B--2---:R-:W-:Y:S02]  /*5250*/  PRMT R3, R131.reuse, 0x5410, R132.reuse ;  /* 0x0000541083037816 */ /* 0x144fe40000000084 */
[----:B------:R-:W-:-:S05]  /*5260*/  PRMT R132, R131, 0x7632, R132 ;  /* 0x0000763283847816 */ /* 0x000fca0000000084 */
[----:B------:R-:W2:Y:S01]  /*5270*/  LDC R108, c[0x0][0x408] ;  /* 0x00010200ff6c7b82 */ /* 0x000ea20000000800 */
[----:B------:R5:W-:Y:S01]  /*5280*/  STS [R118+UR8], R3 ;  /* 0x0000000376007988 */ /* 0x000be20008000808 */
                                                                                                /* 0x000000784b6d7241 */
                                                                                                /* 0x001fc60000018086 */
[----:B------:R0:W-:Y:S01]  /*52a0*/  STS [R119+UR8], R132 ;  /* 0x0000008477007988 */ /* 0x0001e20008000808 */
[----:B-1----:R-:W-:Y:S02]  /*52b0*/  IDP.2A.LO.S16.S8 R98, R97, UR7, R106 ;  /* 0x0000000761627c26 */ /* 0x002fe4000800166a */
[----:B------:R-:W1:Y:S01]  /*52c0*/  LDC R131, c[0x0][0x424] ;  /* 0x00010900ff837b82 */ /* 0x000e620000000800 */
[----:B------:R0:W-:Y:S01]  /*52d0*/  STS [R117+UR8], R128 ;  /* 0x0000008075007988 */ /* 0x0001e20008000808 */
                                                                                                /* 0x0000007246767241 */
                                                                                                /* 0x020fcc0000028081 */
[----:B------:R-:W-:Y:S08]  /*52f0*/  BAR.SYNC 0x0 ;  /* 0x000000ff0000791d */ /* 0x000ff00000000000 */
[----:B------:R-:W5:Y:S01]  /*5300*/  LDC.64 R2, c[0x0][0x410] ;  /* 0x00010400ff027b82 */ /* 0x000f620000000a00 */
[----:B------:R-:W-:Y:S01]  /*5310*/  LDS R101, [R77+UR8] ;  /* 0x000000084d657984 */ /* 0x000fe20008000800 */
                                                                                                /* 0x000000784b777241 */
                                                                                                /* 0x001fc40000000074 */
                                                                                                /* 0x0000007246757241 */
                                                                                                /* 0x000fe20000020081 */
[----:B------:R-:W0:Y:S01]  /*5340*/  LDS R102, [R96+UR8] ;  /* 0x0000000860667984 */ /* 0x000e220008000800 */
[----:B--2---:R-:W-:Y:S01]  /*5350*/  IDP.2A.HI.S16.S8 R97, R97, UR9, R108 ;  /* 0x0000000961617c26 */ /* 0x004fe2000800366c */
                                                                                                /* 0x00000072466c7241 */
                                                                                                /* 0x000fe20000008081 */
[----:B------:R-:W2:Y:S01]  /*5370*/  LDC R132, c[0x0][0x428] ;  /* 0x00010a00ff847b82 */ /* 0x000ea20000000800 */
[----:B------:R-:W-:Y:S01]  /*5380*/  LDS R103, [R95+UR8] ;  /* 0x000000085f677984 */ /* 0x000fe20008000800 */
                                                                                                /* 0x0000007246817241 */
                                                                                                /* 0x000fc60000038081 */
[----:B------:R-:W1:Y:S04]  /*53a0*/  LDS R104, [R94+UR8] ;  /* 0x000000085e687984 */ /* 0x000e680008000800 */
[----:B------:R-:W-:Y:S04]  /*53b0*/  LDS R105, [R98+UR8] ;  /* 0x0000000862697984 */ /* 0x000fe80008000800 */
[----:B------:R-:W2:Y:S01]  /*53c0*/  LDS R106, [R97+UR8] ;  /* 0x00000008616a7984 */ /* 0x000ea20008000800 */
[C---:B-----5:R-:W-:Y:S01]  /*53d0*/  IDP.2A.LO.S16.S8 R99, R100.reuse, UR7, R2 ;  /* 0x0000000764637c26 */ /* 0x060fe20008001602 */
                                                                                                /* 0x000000784b027241 */
                                                                                                /* 0x000fe20000000086 */
[----:B------:R-:W-:Y:S01]  /*53f0*/  IDP.2A.HI.S16.S8 R100, R100, UR9, R3 ;  /* 0x0000000964647c26 */ /* 0x000fe20008003603 */
                                                                                                /* 0x000000784b037241 */
                                                                                                /* 0x000fc40000008086 */
[----:B------:R-:W-:Y:S01]  /*5410*/  LDS R130, [R99+UR8] ;  /* 0x0000000863827984 */ /* 0x000fe20008000800 */
                                                                                                /* 0x000000784b787241 */
                                                                                                /* 0x000fe20000008074 */
[----:B------:R-:W5:Y:S01]  /*5430*/  LDC R134, c[0x0][0x42c] ;  /* 0x00010b00ff867b82 */ /* 0x000f620000000800 */
                                                                                                /* 0x00000072464b7241 */
                                                                                                /* 0x000fe2000000005d */
[----:B------:R-:W5:Y:S01]  /*5450*/  LDS R107, [R100+UR8] ;  /* 0x00000008646b7984 */ /* 0x000f620008000800 */
                                                                                                /* 0x0000007246467241 */
                                                                                                /* 0x000fca000000805d */
[----:B------:R-:W4:Y:S01]  /*5470*/  LDC R116, c[0x0][0x41c] ;  /* 0x00010700ff747b82 */ /* 0x000f220000000800 */
[C-C-:B0-----:R-:W-:Y:S02]  /*5480*/  PRMT R93, R101.reuse, 0x5410, R102.reuse ;  /* 0x00005410655d7816 */ /* 0x141fe40000000066 */
[----:B------:R-:W-:Y:S02]  /*5490*/  PRMT R142, R101, 0x7632, R102 ;  /* 0x00007632658e7816 */ /* 0x000fe40000000066 */
[----:B---3--:R-:W-:Y:S02]  /*54a0*/  HSET2.BF.GE.AND R102, R0.H0_H0, R115, PT ;  /* 0x0000007300667233 */ /* 0x008fe40003806880 */
[----:B------:R-:W-:Y:S01]  /*54b0*/  HFMA2.MMA R101, R93, 1, 1, -R2 ;  /* 0x3c003c005d657835 */ /* 0x000fe20000100002 */
[C-C-:B-1----:R-:W-:Y:S01]  /*54c0*/  PRMT R2, R103.reuse, 0x5410, R104.reuse ;  /* 0x0000541067027816 */ /* 0x142fe20000000068 */
[----:B------:R-:W-:Y:S01]  /*54d0*/  HFMA2.MMA R111, R142, 1, 1, -R111 ;  /* 0x3c003c008e6f7835 */ /* 0x000fe2000010006f */
[----:B------:R-:W-:Y:S01]  /*54e0*/  PRMT R139, R103, 0x7632, R104 ;  /* 0x00007632678b7816 */ /* 0x000fe20000000068 */
[----:B------:R-:W-:Y:S01]  /*54f0*/  HFMA2 R103, -R102, UR5.H0_H0, R50.H0_H0 ;  /* 0x2000000566677c31 */ /* 0x000fe20008040132 */
[----:B------:R-:W-:Y:S01]  /*5500*/  HSET2.BF.GE.AND R104, R0.H0_H0, R133, PT ;  /* 0x0000008500687233 */ /* 0x000fe20003806880 */
[----:B------:R-:W-:Y:S01]  /*5510*/  HADD2 R93, R2, -R3 ;  /* 0x80000003025d7230 */ /* 0x000fe20000000000 */
[----:B------:R-:W-:Y:S01]  /*5520*/  HSET2.BF.GE.AND R102, R0.H0_H0, R131, PT ;  /* 0x0000008300667233 */ /* 0x000fe20003806880 */
[----:B------:R-:W0:Y:S01]  /*5530*/  LDC.64 R2, c[0x0][0x440] ;  /* 0x00011000ff027b82 */ /* 0x000e220000000a00 */
[C-C-:B--2---:R-:W-:Y:S01]  /*5540*/  PRMT R137, R105.reuse, 0x5410, R106.reuse ;  /* 0x0000541069897816 */ /* 0x144fe2000000006a */
[----:B------:R-:W-:Y:S01]  /*5550*/  HADD2 R108, R139, -R108 ;  /* 0x8000006c8b6c7230 */ /* 0x000fe20000000000 */
[----:B------:R-:W-:Y:S01]  /*5560*/  PRMT R141, R105, 0x7632, R106 ;  /* 0x00007632698d7816 */ /* 0x000fe2000000006a */
[--C-:B------:R-:W-:Y:S01]  /*5570*/  HFMA2 R105, -R102, UR5.H0_H0, R50.reuse.H0_H0 ;  /* 0x2000000566697c31 */ /* 0x100fe20008040132 */
[----:B------:R-:W-:Y:S01]  /*5580*/  HSET2.BF.GE.AND R106, R0.H0_H0, R135, PT ;  /* 0x00000087006a7233 */ /* 0x000fe20003806880 */
[C---:B----4-:R-:W-:Y:S01]  /*5590*/  IDP.2A.LO.S16.S8 R102, R103.reuse, UR7, R116 ;  /* 0x0000000767667c26 */ /* 0x050fe20008001674 */
[----:B------:R-:W-:Y:S01]  /*55a0*/  HFMA2.MMA R112, R137, 1, 1, -R112 ;  /* 0x3c003c0089707835 */ /* 0x000fe20000100070 */
[----:B------:R-:W-:Y:S01]  /*55b0*/  IDP.2A.HI.S16.S8 R103, R103, UR9, R126 ;  /* 0x0000000967677c26 */ /* 0x000fe2000800367e */
[----:B------:R-:W1:Y:S01]  /*55c0*/  LDC R142, c[0x0][0x448] ;  /* 0x00011200ff8e7b82 */ /* 0x000e620000000800 */
[----:B------:R-:W-:Y:S01]  /*55d0*/  HFMA2 R115, -R106, UR5.H0_H0, R50.H0_H0 ;  /* 0x200000056a737c31 */ /* 0x000fe20008040132 */
                                                                                                /* 0x0000005d65807241 */
                                                                                                /* 0x000fe200000003ff */
[----:B------:R-:W-:Y:S01]  /*55f0*/  HADD2 R110, R141, -R110 ;  /* 0x8000006e8d6e7230 */ /* 0x000fe20000000000 */
[C-C-:B-----5:R-:W-:Y:S01]  /*5600*/  PRMT R140, R130.reuse, 0x5410, R107.reuse ;  /* 0x00005410828c7816 */ /* 0x160fe2000000006b */
[----:B------:R-:W-:Y:S01]  /*5610*/  LDS R135, [R103+UR8] ;  /* 0x0000000867877984 */ /* 0x000fe20008000800 */
[----:B------:R-:W-:Y:S01]  /*5620*/  PRMT R130, R130, 0x7632, R107 ;  /* 0x0000763282827816 */ /* 0x000fe2000000006b */
[----:B------:R-:W-:-:S02]  /*5630*/  HFMA2 R107, -R104, UR5.H0_H0, R50.H0_H0 ;  /* 0x20000005686b7c31 */ /* 0x000fc40008040132 */
[C---:B------:R-:W-:Y:S01]  /*5640*/  IDP.2A.LO.S16.S8 R104, R105.reuse, UR7, R132 ;  /* 0x0000000769687c26 */ /* 0x040fe20008001684 */
[----:B------:R-:W2:Y:S01]  /*5650*/  LDC R116, c[0x0][0x450] ;  /* 0x00011400ff747b82 */ /* 0x000ea20000000800 */
[----:B------:R-:W-:Y:S01]  /*5660*/  IDP.2A.HI.S16.S8 R105, R105, UR9, R134 ;  /* 0x0000000969697c26 */ /* 0x000fe20008003686 */
[----:B------:R-:W-:Y:S01]  /*5670*/  HFMA2.MMA R109, R140, 1, 1, -R109 ;  /* 0x3c003c008c6d7835 */ /* 0x000fe2000010006d */
[C---:B------:R-:W-:Y:S01]  /*5680*/  IDP.2A.LO.S16.S8 R106, R107.reuse, UR7, R136 ;  /* 0x000000076b6a7c26 */ /* 0x040fe20008001688 */
[----:B------:R-:W3:Y:S01]  /*5690*/  LDS R134, [R102+UR8] ;  /* 0x0000000866867984 */ /* 0x000ee20008000800 */
[----:B------:R-:W-:Y:S02]  /*56a0*/  IDP.2A.HI.S16.S8 R107, R107, UR9, R138 ;  /* 0x000000096b6b7c26 */ /* 0x000fe4000800368a */
[----:B------:R-:W-:Y:S02]  /*56b0*/  HADD2 R113, R130, -R113 ;  /* 0x8000007182717230 */ /* 0x000fe40000000000 */
[C---:B0-----:R-:W-:Y:S01]  /*56c0*/  IDP.2A.LO.S16.S8 R2, R115.reuse, UR7, R2 ;  /* 0x0000000773027c26 */ /* 0x041fe20008001602 */
[----:B------:R-:W0:Y:S01]  /*56d0*/  LDC R136, c[0x0][0x454] ;  /* 0x00011500ff887b82 */ /* 0x000e220000000800 */
[----:B------:R-:W-:Y:S01]  /*56e0*/  IDP.2A.HI.S16.S8 R3, R115, UR9, R3 ;  /* 0x0000000973037c26 */ /* 0x000fe20008003603 */
[----:B------:R-:W-:Y:S01]  /*56f0*/  LDS R126, [R104+UR8] ;  /* 0x00000008687e7984 */ /* 0x000fe20008000800 */
                                                                                                /* 0x0000005d65727242 */
                                                                                                /* 0x000fc400000017ff */
                                                                                                /* 0x0000006d70837241 */
                                                                                                /* 0x000fe200000003ff */
[----:B------:R-:W4:Y:S01]  /*5720*/  LDS R141, [R105+UR8] ;  /* 0x00000008698d7984 */ /* 0x000f220008000800 */
                                                                                                /* 0x0000006c6f857242 */
                                                                                                /* 0x000fe200000017ff */
[----:B------:R-:W5:Y:S01]  /*5740*/  LDC R115, c[0x0][0x44c] ;  /* 0x00011300ff737b82 */ /* 0x000f620000000800 */
                                                                                                /* 0x0000005d657f7241 */
                                                                                                /* 0x000fe20000001072 */
[----:B------:R-:W-:Y:S01]  /*5760*/  LDS R139, [R106+UR8] ;  /* 0x000000086a8b7984 */ /* 0x000fe20008000800 */
[----:B------:R-:W-:Y:S01]  /*5770*/  IMAD R128, R131, 0x10, R128 ;  /* 0x0000001083807824 */ /* 0x000fe200078e0280 */
                                                                                                /* 0x0000006c6f8f7241 */
                                                                                                /* 0x000fe40000001085 */
[----:B------:R-:W4:Y:S01]  /*5790*/  LDS R140, [R107+UR8] ;  /* 0x000000086b8c7984 */ /* 0x000f220008000800 */
                                                                                                /* 0x0000006d70837242 */
                                                                                                /* 0x000fc40000109772 */
                                                                                                /* 0x000000716e907242 */
                                                                                                /* 0x000fe20000109785 */
[----:B------:R-:W-:Y:S01]  /*57c0*/  LDS R137, [R2+UR8] ;  /* 0x0000000802897984 */ /* 0x000fe20008000800 */
                                                                                                /* 0x0000006c6f847241 */
                                                                                                /* 0x000fe400000003ff */
                                                                                                /* 0x000000716e857241 */
                                                                                                /* 0x000fe200000003ff */
[----:B------:R-:W4:Y:S01]  /*57f0*/  LDS R138, [R3+UR8] ;  /* 0x00000008038a7984 */ /* 0x000f220008000800 */
[C---:B-1----:R-:W-:Y:S02]  /*5800*/  HSET2.BF.GE.AND R114, R0.reuse.H0_H0, R142, PT ;  /* 0x0000008e00727233 */ /* 0x042fe40003806880 */
[----:B0-----:R-:W-:Y:S01]  /*5810*/  HSET2.BF.GE.AND R130, R0.H0_H0, R136, PT ;  /* 0x0000008800827233 */ /* 0x001fe20003806880 */
[----:B------:R-:W-:Y:S01]  /*5820*/  IMAD R133, R133, 0x10, R132 ;  /* 0x0000001085857824 */ /* 0x000fe200078e0284 */
                                                                                                /* 0x0000006d70887241 */
                                                                                                /* 0x000fe20000009083 */
[--C-:B------:R-:W-:Y:S01]  /*5840*/  HFMA2 R132, -R114, UR5.H0_H0, R50.reuse.H0_H0 ;  /* 0x2000000572847c31 */ /* 0x100fe20008040132 */
                                                                                                /* 0x000000716e927241 */
                                                                                                /* 0x000fe20000009090 */
[----:B------:R-:W-:Y:S01]  /*5860*/  HFMA2 R130, -R130, UR5.H0_H0, R50.H0_H0 ;  /* 0x2000000582827c31 */ /* 0x000fe20008040132 */
                                                                                                /* 0x000000887f8e7242 */
                                                                                                /* 0x000fc400000017ff */
                                                                                                /* 0x000000928f917242 */
                                                                                                /* 0x000fe200000017ff */
[----:B-----5:R-:W-:Y:S01]  /*5890*/  IDP.2A.LO.S16.S8 R115, R132, UR7, R115 ;  /* 0x0000000784737c26 */ /* 0x020fe20008001673 */
                                                                                                /* 0x000000887f7f7241 */
                                                                                                /* 0x000fe2000000108e */
[----:B------:R-:W-:Y:S01]  /*58b0*/  IDP.2A.LO.S16.S8 R114, R130, UR7, R147 ;  /* 0x0000000782727c26 */ /* 0x000fe20008001693 */
                                                                                                /* 0x200000ff83827241 */
                                                                                                /* 0x000fe2000000108e */
[----:B--2---:R-:W-:Y:S01]  /*58d0*/  IDP.2A.HI.S16.S8 R116, R132, UR9, R116 ;  /* 0x0000000984747c26 */ /* 0x004fe20008003674 */
                                                                                                /* 0x200000ff90847241 */
                                                                                                /* 0x000fe40000001091 */
[----:B------:R-:W0:Y:S01]  /*58f0*/  LDS R136, [R114+UR8] ;  /* 0x0000000872887984 */ /* 0x000e220008000800 */
[C-C-:B---3--:R-:W-:Y:S02]  /*5900*/  PRMT R142, R134.reuse, 0x5410, R135.reuse ;  /* 0x00005410868e7816 */ /* 0x148fe40000000087 */
[----:B------:R-:W-:-:S02]  /*5910*/  PRMT R144, R134, 0x7632, R135 ;  /* 0x0000763286907816 */ /* 0x000fc40000000087 */
[----:B------:R-:W-:Y:S01]  /*5920*/  LDS R135, [R115+UR8] ;  /* 0x0000000873877984 */ /* 0x000fe20008000800 */
                                                                                                /* 0x000000928f837241 */
                                                                                                /* 0x000fe20000001091 */
[----:B------:R-:W-:Y:S01]  /*5940*/  HFMA2.MMA R123, R142, 1, 1, -R123 ;  /* 0x3c003c008e7b7835 */ /* 0x000fe2000010007b */
[C-C-:B----4-:R-:W-:Y:S01]  /*5950*/  PRMT R143, R126.reuse, 0x5410, R141.reuse ;  /* 0x000054107e8f7816 */ /* 0x150fe2000000008d */
[----:B------:R-:W1:Y:S01]  /*5960*/  LDS R134, [R116+UR8] ;  /* 0x0000000874867984 */ /* 0x000e620008000800 */
[----:B------:R-:W-:Y:S01]  /*5970*/  PRMT R145, R126, 0x7632, R141 ;  /* 0x000076327e917816 */ /* 0x000fe2000000008d */
[----:B------:R-:W-:Y:S01]  /*5980*/  HADD2 R117, R144, -R117 ;  /* 0x8000007590757230 */ /* 0x000fe20000000000 */
[C-C-:B------:R-:W-:Y:S02]  /*5990*/  PRMT R141, R139.reuse, 0x5410, R140.reuse ;  /* 0x000054108b8d7816 */ /* 0x140fe4000000008c */
[----:B------:R-:W-:Y:S01]  /*59a0*/  HFMA2.MMA R124, R143, 1, 1, -R124 ;  /* 0x3c003c008f7c7835 */ /* 0x000fe2000010007c */
[----:B------:R-:W-:Y:S01]  /*59b0*/  PRMT R146, R139, 0x7632, R140 ;  /* 0x000076328b927816 */ /* 0x000fe2000000008c */
[----:B------:R-:W-:-:S02]  /*59c0*/  HADD2 R118, R145, -R118 ;  /* 0x8000007691767230 */ /* 0x000fc40000000000 */
[----:B------:R-:W-:Y:S02]  /*59d0*/  HFMA2.MMA R126, R141, 1, 1, -R122 ;  /* 0x3c003c008d7e7835 */ /* 0x000fe4000010007a */
[----:B------:R-:W-:Y:S01]  /*59e0*/  HADD2 R122, R146, -R125 ;  /* 0x8000007d927a7230 */ /* 0x000fe20000000000 */
[C-C-:B------:R-:W-:Y:S02]  /*59f0*/  PRMT R140, R137.reuse, 0x5410, R138.reuse ;  /* 0x00005410898c7816 */ /* 0x140fe4000000008a */
[----:B------:R-:W-:Y:S02]  /*5a00*/  PRMT R138, R137, 0x7632, R138 ;  /* 0x00007632898a7816 */ /* 0x000fe4000000008a */
                                                                                                /* 0x0000007c7b8b7241 */
                                                                                                /* 0x000fe400000003ff */
[----:B------:R-:W-:Y:S01]  /*5a20*/  HFMA2.MMA R121, R140, 1, 1, -R121 ;  /* 0x3c003c008c797835 */ /* 0x000fe20000100079 */
                                                                                                /* 0x0000007c7b8c7242 */
                                                                                                /* 0x000fe200002017ff */
[----:B------:R-:W-:Y:S01]  /*5a40*/  HADD2 R129, R138, -R129 ;  /* 0x800000818a817230 */ /* 0x000fe20000000000 */
                                                                                                /* 0x00000076758e7241 */
                                                                                                /* 0x000fc400000003ff */
                                                                                                /* 0x0000007c7b7d7241 */
                                                                                                /* 0x000fe4000000108c */
                                                                                                /* 0x000000817a8d7241 */
                                                                                                /* 0x000fe400000003ff */
                                                                                                /* 0x0000007675907242 */
                                                                                                /* 0x000fe400002017ff */
                                                                                                /* 0x000000797e8f7242 */
                                                                                                /* 0x000fe2000030978c */
[----:B------:R-:W-:Y:S01]  /*5aa0*/  IMAD R142, R141, 0x10, R142 ;  /* 0x000000108d8e7824 */ /* 0x000fe200078e028e */
[----:B------:R-:W-:Y:S02]  /*5ab0*/  PRMT R140, R140, 0x5410, R83 ;  /* 0x000054108c8c7816 */ /* 0x000fe40000000053 */
                                                                                                /* 0x000000797e8a7241 */
                                                                                                /* 0x000fe200000003ff */
[----:B------:R-:W-:Y:S01]  /*5ad0*/  IMAD R133, R142, 0x100, R133 ;  /* 0x000001008e857824 */ /* 0x000fe200078e0285 */
[----:B0-----:R-:W-:-:S02]  /*5ae0*/  PRMT R140, R136, 0x7610, R140 ;  /* 0x00007610888c7816 */ /* 0x001fc4000000008c */
[----:B------:R-:W-:Y:S01]  /*5af0*/  PRMT R83, R83, 0x5410, R83 ;  /* 0x0000541053537816 */ /* 0x000fe20000000053 */
[----:B------:R-:W-:Y:S01]  /*5b00*/  IMAD R139, R138, 0x10, R139 ;  /* 0x000000108a8b7824 */ /* 0x000fe200078e028b */
                                                                                                /* 0x000000797e8a7241 */
                                                                                                /* 0x000fe4000000908f */
[----:B------:R-:W-:Y:S01]  /*5b20*/  HFMA2.MMA R120, R140, 1, 1, -R120 ;  /* 0x3c003c008c787835 */ /* 0x000fe20000100078 */
[----:B-1----:R-:W-:Y:S01]  /*5b30*/  PRMT R140, R135, 0x5410, R134 ;  /* 0x00005410878c7816 */ /* 0x002fe20000000086 */
[----:B------:R-:W-:Y:S01]  /*5b40*/  IMAD R128, R139, 0x100, R128 ;  /* 0x000001008b807824 */ /* 0x000fe200078e0280 */
[----:B------:R-:W-:Y:S02]  /*5b50*/  PRMT R83, R136, 0x7632, R83 ;  /* 0x0000763288537816 */ /* 0x000fe40000000053 */
                                                                                                /* 0x0000008a7d887242 */
                                                                                                /* 0x000fe200000017ff */
[----:B------:R-:W-:Y:S01]  /*5b70*/  HADD2 R119, R140, -R119 ;  /* 0x800000778c777230 */ /* 0x000fe20000000000 */
[----:B------:R-:W-:-:S02]  /*5b80*/  PRMT R134, R135, 0x7632, R134 ;  /* 0x0000763287867816 */ /* 0x000fc40000000086 */
                                                                                                /* 0x000000817a8b7242 */
                                                                                                /* 0x000fe20000309790 */
[----:B------:R-:W-:Y:S01]  /*5ba0*/  HFMA2.MMA R83, R83, 1, 1, -R70 ;  /* 0x3c003c0053537835 */ /* 0x000fe20000100046 */
                                                                                                /* 0x00000078778d7241 */
                                                                                                /* 0x000fe400000003ff */
                                                                                                /* 0x0000008a7d8a7241 */
                                                                                                /* 0x000fe20000001088 */
[----:B------:R-:W-:Y:S01]  /*5bd0*/  HADD2 R125, R134, -R75 ;  /* 0x8000004b867d7230 */ /* 0x000fe20000000000 */
                                                                                                /* 0x0000007675897241 */
                                                                                                /* 0x000fe20000001090 */
[----:B------:R-:W-:Y:S01]  /*5bf0*/  IMAD R128, R141, 0x10000, R128 ;  /* 0x000100008d807824 */ /* 0x000fe200078e0280 */
                                                                                                /* 0x000000817a8c7241 */
                                                                                                /* 0x000fe4000000908b */
                                                                                                /* 0x240000828f827241 */
                                                                                                /* 0x000fe20000001088 */
[----:B------:R-:W0:Y:S01]  /*5c20*/  POPC R134, R128 ;  /* 0x0000008000867309 */ /* 0x000e220000000000 */
                                                                                                /* 0x0000008c89877242 */
                                                                                                /* 0x000fc400000017ff */
                                                                                                /* 0x000000537d467241 */
                                                                                                /* 0x000fe400000003ff */
                                                                                                /* 0x0000008c898c7241 */
                                                                                                /* 0x000fe40000001087 */
                                                                                                /* 0x0000008a7f4b7242 */
                                                                                                /* 0x000fe400000017ff */
                                                                                                /* 0x240000848b877241 */
                                                                                                /* 0x000fe20000001087 */
[----:B------:R-:W-:Y:S01]  /*5c80*/  IMAD R132, R70, 0x10000, R133 ;  /* 0x0001000046847824 */ /* 0x000fe200078e0285 */
                                                                                                /* 0x0000008c83887242 */
                                                                                                /* 0x000fe400000017ff */
                                                                                                /* 0x200000ff82827241 */
                                                                                                /* 0x000fe2000000104b */
[----:B------:R-:W1:Y:S01]  /*5cb0*/  POPC R137, R132 ;  /* 0x0000008400897309 */ /* 0x000e620000000000 */
                                                                                                /* 0x0000008a7f4b7241 */
                                                                                                /* 0x000fc4000000104b */
                                                                                                /* 0x200000ff878a7241 */
                                                                                                /* 0x000fe40000001088 */
                                                                                                /* 0x0000007877827242 */
                                                                                                /* 0x000fe40000409782 */
[----:B0-----:R-:W-:Y:S02]  /*5cf0*/  LOP3.LUT R134, R134, 0x1, RZ, 0xc0, !PT ;  /* 0x0000000186867812 */ /* 0x001fe400078ec0ff */
                                                                                                /* 0x000000537d8a7242 */
                                                                                                /* 0x000fe4000040978a */
                                                                                                /* 0x0000007877467241 */
                                                                                                /* 0x000fe20000009082 */
[----:B------:R-:W-:Y:S01]  /*5d20*/  IMAD.MOV R135, RZ, RZ, -R134 ;  /* 0x000000ffff877224 */ /* 0x000fe200078e0a86 */
                                                                                                /* 0x0000008c83837241 */
                                                                                                /* 0x000fc40000001088 */
                                                                                                /* 0x000000537d867241 */
                                                                                                /* 0x000fe4000000908a */
                                                                                                /* 0x000000464b857242 */
                                                                                                /* 0x000fe400000017ff */
[----:B------:R-:W-:Y:S02]  /*5d60*/  LOP3.LUT R128, R128, 0x7ffff, R135, 0x78, !PT ;  /* 0x0007ffff80807812 */ /* 0x000fe400078e7887 */
                                                                                                /* 0x0000008683877242 */
                                                                                                /* 0x000fe400000017ff */
                                                                                                /* 0x200000ff827f7241 */
                                                                                                /* 0x000fe40000001085 */
                                                                                                /* 0x000000464b4b7241 */
                                                                                                /* 0x000fc40000001085 */
[----:B-1----:R-:W-:Y:S01]  /*5da0*/  LOP3.LUT R70, R137, 0x1, RZ, 0xc0, !PT ;  /* 0x0000000189467812 */ /* 0x002fe200078ec0ff */
[----:B------:R-:W-:Y:S01]  /*5db0*/  IMAD.SHL.U32 R130, R127, 0x2, RZ ;  /* 0x000000027f827824 */ /* 0x000fe200078e00ff */
                                                                                                /* 0x0000008683897241 */
                                                                                                /* 0x000fe20000001087 */
[----:B------:R-:W-:Y:S01]  /*5dd0*/  HMUL2 R75, R75, R76 ;  /* 0x0000004c4b4b7232 */ /* 0x000fe20000000000 */
                                                                                                /* 0x200000ff8a837241 */
                                                                                                /* 0x000fe20000001087 */
[----:B------:R-:W-:Y:S01]  /*5df0*/  IMAD.MOV R135, RZ, RZ, -R70 ;  /* 0x000000ffff877224 */ /* 0x000fe200078e0a46 */
[----:B------:R-:W-:Y:S02]  /*5e00*/  LOP3.LUT R133, R130, 0x3e, RZ, 0xc0, !PT ;  /* 0x0000003e82857812 */ /* 0x000fe400078ec0ff */
[----:B------:R-:W-:Y:S01]  /*5e10*/  HFMA2.MMA R137, R137, R76, -RZ ;  /* 0x0000004c89897235 */ /* 0x000fe200001000ff */
[C---:B------:R-:W-:Y:S01]  /*5e20*/  IMAD.SHL.U32 R134, R131.reuse, 0x2, RZ ;  /* 0x0000000283867824 */ /* 0x040fe200078e00ff */
                                                                                                /* 0x4040005151467241 */
                                                                                                /* 0x000fe20000020080 */
[----:B------:R-:W-:Y:S01]  /*5e40*/  IMAD.SHL.U32 R131, R131, 0x8000000, RZ ;  /* 0x0800000083837824 */ /* 0x000fe200078e00ff */
[----:B------:R-:W-:-:S02]  /*5e50*/  SHF.L.U64.HI R141, R52, R133, RZ ;  /* 0x00000085348d7219 */ /* 0x000fc400000102ff */
[----:B------:R-:W-:Y:S02]  /*5e60*/  LOP3.LUT R130, R132, 0x7ffff, R135, 0x78, !PT ;  /* 0x0007ffff84827812 */ /* 0x000fe400078e7887 */
[----:B------:R-:W-:Y:S02]  /*5e70*/  LOP3.LUT R135, R134, 0x3e, RZ, 0xc0, !PT ;  /* 0x0000003e86877812 */ /* 0x000fe400078ec0ff */
[----:B------:R-:W-:Y:S02]  /*5e80*/  LOP3.LUT R141, R70, R141, RZ, 0xfc, !PT ;  /* 0x0000008d468d7212 */ /* 0x000fe400078efcff */
[----:B------:R-:W-:Y:S02]  /*5e90*/  HMNMX2 R70, |R137|, 65504, 65504, PT ;  /* 0x7bff7bff89467840 */ /* 0x000fe40003800200 */
[----:B------:R-:W-:Y:S02]  /*5ea0*/  SHF.L.U32 R139, R52, R133, RZ ;  /* 0x00000085348b7219 */ /* 0x000fe400000006ff */
                                                                                                /* 0x4040005151857241 */
                                                                                                /* 0x000fc40000000082 */
[----:B------:R-:W-:Y:S02]  /*5ec0*/  SHF.L.U32 R136, R52, R135, RZ ;  /* 0x0000008734887219 */ /* 0x000fe400000006ff */
[----:B------:R-:W-:Y:S02]  /*5ed0*/  LOP3.LUT R143, R70, 0x80008000, RZ, 0xfc, !PT ;  /* 0x80008000468f7812 */ /* 0x000fe400078efcff */
[----:B------:R-:W-:Y:S02]  /*5ee0*/  LOP3.LUT R136, R133, R136, RZ, 0xfc, !PT ;  /* 0x0000008885887212 */ /* 0x000fe400078efcff */
[----:B------:R-:W-:Y:S02]  /*5ef0*/  HMNMX2 R75, |R75|, 65504, 65504, PT ;  /* 0x7bff7bff4b4b7840 */ /* 0x000fe40003800200 */
                                                                                                /* 0x4040005151847241 */
                                                                                                /* 0x000fe40000000080 */
                                                                                                /* 0x4040005151867241 */
                                                                                                /* 0x000fc40000020082 */
                                                                                                /* 0x0000008f469a7241 */
                                                                                                /* 0x000fe40000000088 */
[----:B------:R-:W-:Y:S02]  /*5f30*/  LOP3.LUT R81, R132, R139, RZ, 0xfc, !PT ;  /* 0x0000008b84517212 */ /* 0x000fe400078efcff */
[----:B------:R-:W-:Y:S02]  /*5f40*/  LOP3.LUT R132, R75, 0x80008000, RZ, 0xfc, !PT ;  /* 0x800080004b847812 */ /* 0x000fe400078efcff */
[----:B------:R-:W-:Y:S01]  /*5f50*/  SHF.L.U64.HI R137, R52, R135, RZ ;  /* 0x0000008734897219 */ /* 0x000fe200000102ff */
[----:B------:R-:W-:Y:S01]  /*5f60*/  HFMA2.MMA R111, R111, 1, 1, R154 ;  /* 0x3c003c006f6f7835 */ /* 0x000fe2000000009a */
                                                                                                /* 0x000000844b8e7241 */
                                                                                                /* 0x000fe40000000051 */
[----:B------:R-:W-:-:S02]  /*5f80*/  LOP3.LUT R138, R134, R137, RZ, 0xfc, !PT ;  /* 0x00000089868a7212 */ /* 0x000fc400078efcff */
                                                                                                /* 0x000000844b907241 */
                                                                                                /* 0x000fe20000008051 */
[----:B------:R-:W-:Y:S01]  /*5fa0*/  HADD2 R101, R101, R142 ;  /* 0x0000008e65657230 */ /* 0x000fe20000000000 */
                                                                                                /* 0x000000844b877241 */
                                                                                                /* 0x000fe40000010051 */
                                                                                                /* 0x000000844b927241 */
                                                                                                /* 0x000fe40000018051 */
                                                                                                /* 0x000000844b947241 */
                                                                                                /* 0x000fe20000020051 */
[----:B------:R-:W-:Y:S01]  /*5fe0*/  HFMA2.MMA R93, R93, 1, 1, R144 ;  /* 0x3c003c005d5d7835 */ /* 0x000fe20000000090 */
                                                                                                /* 0x000000844b897241 */
                                                                                                /* 0x000fe20000028051 */
[----:B------:R-:W-:Y:S01]  /*6000*/  HADD2 R112, R112, R135 ;  /* 0x0000008770707230 */ /* 0x000fe20000000000 */
                                                                                                /* 0x000000844b8b7241 */
                                                                                                /* 0x000fe20000030051 */
[----:B------:R-:W-:Y:S01]  /*6020*/  HFMA2.MMA R109, R109, 1, 1, R146 ;  /* 0x3c003c006d6d7835 */ /* 0x000fe20000000092 */
                                                                                                /* 0x000000844b967241 */
                                                                                                /* 0x000fe20000038051 */
[----:B------:R-:W-:Y:S01]  /*6040*/  HADD2 R123, R123, R148 ;  /* 0x000000947b7b7230 */ /* 0x000fe20000000000 */
                                                                                                /* 0x0000008f46517241 */
                                                                                                /* 0x000fe20000030088 */
[----:B------:R-:W-:Y:S01]  /*6060*/  HFMA2.MMA R124, R124, 1, 1, R137 ;  /* 0x3c003c007c7c7835 */ /* 0x000fe20000000089 */
                                                                                                /* 0x0000008f46937241 */
                                                                                                /* 0x000fe20000010088 */
[----:B------:R-:W-:Y:S01]  /*6080*/  HADD2 R126, R126, R139 ;  /* 0x0000008b7e7e7230 */ /* 0x000fe20000000000 */
                                                                                                /* 0x0000008f46917241 */
                                                                                                /* 0x000fe20000008088 */
[----:B------:R-:W-:Y:S01]  /*60a0*/  HFMA2.MMA R121, R121, 1, 1, R150 ;  /* 0x3c003c0079797835 */ /* 0x000fe20000000096 */
                                                                                                /* 0x000000844b987241 */
                                                                                                /* 0x000fe2000000008d */
[----:B------:R-:W-:Y:S01]  /*60c0*/  HFMA2.MMA R81, R122, 1, 1, R81 ;  /* 0x3c003c007a517835 */ /* 0x000fe20000000051 */
                                                                                                /* 0x000000844b8d7241 */
                                                                                                /* 0x000fe2000000808d */
[----:B------:R-:W-:Y:S01]  /*60e0*/  HFMA2.MMA R110, R110, 1, 1, R147 ;  /* 0x3c003c006e6e7835 */ /* 0x000fe20000000093 */
                                                                                                /* 0x0000008f46847241 */
                                                                                                /* 0x000fe20000020088 */
[----:B------:R-:W-:Y:S01]  /*6100*/  HADD2 R108, R108, R145 ;  /* 0x000000916c6c7230 */ /* 0x000fe20000000000 */
[C-C-:B------:R-:W-:Y:S01]  /*6110*/  PRMT R122, R101.reuse, 0x5410, R111.reuse ;  /* 0x00005410657a7816 */ /* 0x140fe2000000006f */
[----:B------:R-:W-:Y:S01]  /*6120*/  HADD2 R119, R119, R152 ;  /* 0x0000009877777230 */ /* 0x000fe20000000000 */
[----:B------:R-:W-:Y:S01]  /*6130*/  PRMT R111, R101, 0x7632, R111 ;  /* 0x00007632656f7816 */ /* 0x000fe2000000006f */
[----:B------:R-:W-:Y:S01]  /*6140*/  HADD2 R120, R120.H0_H0, R141.H0_H0 ;  /* 0x2000008d78787230 */ /* 0x000fe20000000800 */
                                                                                                /* 0x0000008f468c7241 */
                                                                                                /* 0x000fe20000018088 */
[----:B------:R0:W-:Y:S01]  /*6160*/  STS [R77+UR8], R122 ;  /* 0x0000007a4d007988 */ /* 0x0001e20008000808 */
[----:B------:R-:W-:Y:S01]  /*6170*/  HFMA2.MMA R117, R117, 1, 1, R132 ;  /* 0x3c003c0075757835 */ /* 0x000fe20000000084 */
                                                                                                /* 0x0000008f46857241 */
                                                                                                /* 0x000fc40000028088 */
[----:B------:R1:W-:Y:S01]  /*6190*/  STS [R96+UR8], R111 ;  /* 0x0000006f60007988 */ /* 0x0003e20008000808 */
[----:B------:R-:W-:Y:S01]  /*61a0*/  HADD2 R113, R113, R140 ;  /* 0x0000008c71717230 */ /* 0x000fe20000000000 */
                                                                                                /* 0x0000008f46867241 */
                                                                                                /* 0x000fe2000000008a */
[----:B------:R-:W-:Y:S01]  /*61c0*/  HADD2 R118, R118, R133 ;  /* 0x0000008576767230 */ /* 0x000fe20000000000 */
                                                                                                /* 0x0000008f468a7241 */
                                                                                                /* 0x000fe4000000808a */
[C-C-:B0-----:R-:W-:Y:S02]  /*61e0*/  PRMT R77, R112.reuse, 0x5410, R110.reuse ;  /* 0x00005410704d7816 */ /* 0x141fe4000000006e */
[----:B------:R-:W-:Y:S01]  /*61f0*/  PRMT R110, R112, 0x7632, R110 ;  /* 0x00007632706e7816 */ /* 0x000fe2000000006e */
[----:B------:R-:W-:Y:S01]  /*6200*/  HADD2 R138, R83.H0_H0, R138.H0_H0 ;  /* 0x2000008a538a7230 */ /* 0x000fe20000000800 */
[C-C-:B-1----:R-:W-:Y:S01]  /*6210*/  PRMT R96, R93.reuse, 0x5410, R108.reuse ;  /* 0x000054105d607816 */ /* 0x142fe2000000006c */
[----:B------:R-:W0:Y:S01]  /*6220*/  LDC R83, c[0x0][0x228] ;  /* 0x00008a00ff537b82 */ /* 0x000e220000000800 */
[----:B------:R-:W-:Y:S01]  /*6230*/  PRMT R108, R93, 0x7632, R108 ;  /* 0x000076325d6c7816 */ /* 0x000fe2000000006c */
[----:B------:R-:W-:Y:S01]  /*6240*/  HFMA2.MMA R125, R125, 1, 1, R134 ;  /* 0x3c003c007d7d7835 */ /* 0x000fe20000000086 */
                                                                                                /* 0x0000008f46887241 */
                                                                                                /* 0x000fe20000038088 */
[----:B------:R-:W-:Y:S01]  /*6260*/  STS [R95+UR8], R96 ;  /* 0x000000605f007988 */ /* 0x000fe20008000808 */
[----:B------:R-:W-:-:S03]  /*6270*/  PRMT R120, R120, 0x5410, R138 ;  /* 0x0000541078787816 */ /* 0x000fc6000000008a */
[----:B------:R1:W-:Y:S01]  /*6280*/  STS [R94+UR8], R108 ;  /* 0x0000006c5e007988 */ /* 0x0003e20008000808 */
[----:B------:R-:W-:-:S03]  /*6290*/  HADD2 R129, R129, R136 ;  /* 0x0000008881817230 */ /* 0x000fc60000000000 */
[----:B------:R2:W-:Y:S04]  /*62a0*/  STS [R98+UR8], R77 ;  /* 0x0000004d62007988 */ /* 0x0005e80008000808 */
[----:B------:R-:W-:Y:S01]  /*62b0*/  STS [R97+UR8], R110 ;  /* 0x0000006e61007988 */ /* 0x000fe20008000808 */
[C-C-:B-1----:R-:W-:Y:S02]  /*62c0*/  PRMT R94, R109.reuse, 0x5410, R113.reuse ;  /* 0x000054106d5e7816 */ /* 0x142fe40000000071 */
[----:B------:R-:W-:Y:S02]  /*62d0*/  PRMT R113, R109, 0x7632, R113 ;  /* 0x000076326d717816 */ /* 0x000fe40000000071 */
[C-C-:B--2---:R-:W-:Y:S01]  /*62e0*/  PRMT R77, R123.reuse, 0x5410, R117.reuse ;  /* 0x000054107b4d7816 */ /* 0x144fe20000000075 */
[----:B------:R-:W-:Y:S01]  /*62f0*/  STS [R99+UR8], R94 ;  /* 0x0000005e63007988 */ /* 0x000fe20008000808 */
[----:B------:R-:W-:-:S02]  /*6300*/  PRMT R117, R123, 0x7632, R117 ;  /* 0x000076327b757816 */ /* 0x000fc40000000075 */
[----:B0-----:R-:W-:Y:S01]  /*6310*/  ISETP.LE.AND P0, PT, R83, UR4, PT ;  /* 0x0000000453007c0c */ /* 0x001fe2000bf03270 */
[----:B------:R-:W-:Y:S04]  /*6320*/  STS [R100+UR8], R113 ;  /* 0x0000007164007988 */ /* 0x000fe80008000808 */
[----:B------:R0:W-:Y:S04]  /*6330*/  STS [R102+UR8], R77 ;  /* 0x0000004d66007988 */ /* 0x0001e80008000808 */
[----:B------:R-:W-:Y:S01]  /*6340*/  STS [R103+UR8], R117 ;  /* 0x0000007567007988 */ /* 0x000fe20008000808 */
[----:B0-----:R-:W-:-:S02]  /*6350*/  PRMT R77, R124, 0x5410, R118 ;  /* 0x000054107c4d7816 */ /* 0x001fc40000000076 */
[----:B------:R-:W-:-:S03]  /*6360*/  PRMT R118, R124, 0x7632, R118 ;  /* 0x000076327c767816 */ /* 0x000fc60000000076 */
[----:B------:R0:W-:Y:S04]  /*6370*/  STS [R104+UR8], R77 ;  /* 0x0000004d68007988 */ /* 0x0001e80008000808 */
[----:B------:R-:W-:Y:S01]  /*6380*/  STS [R105+UR8], R118 ;  /* 0x0000007669007988 */ /* 0x000fe20008000808 */
[C-C-:B0-----:R-:W-:Y:S02]  /*6390*/  PRMT R77, R126.reuse, 0x5410, R81.reuse ;  /* 0x000054107e4d7816 */ /* 0x141fe40000000051 */
[----:B------:R-:W-:Y:S02]  /*63a0*/  PRMT R126, R126, 0x7632, R81 ;  /* 0x000076327e7e7816 */ /* 0x000fe40000000051 */
[----:B------:R-:W0:Y:S01]  /*63b0*/  LDC R81, c[0x0][0x25c] ;  /* 0x00009700ff517b82 */ /* 0x000e220000000800 */
[----:B------:R1:W-:Y:S04]  /*63c0*/  STS [R106+UR8], R77 ;  /* 0x0000004d6a007988 */ /* 0x0003e80008000808 */
[----:B------:R-:W-:Y:S01]  /*63d0*/  STS [R107+UR8], R126 ;  /* 0x0000007e6b007988 */ /* 0x000fe20008000808 */
[----:B-1----:R-:W-:-:S02]  /*63e0*/  PRMT R77, R121, 0x5410, R129 ;  /* 0x00005410794d7816 */ /* 0x002fc40000000081 */
[----:B------:R-:W-:-:S03]  /*63f0*/  PRMT R129, R121, 0x7632, R129 ;  /* 0x0000763279817816 */ /* 0x000fc60000000081 */
[----:B------:R1:W-:Y:S04]  /*6400*/  STS [R2+UR8], R77 ;  /* 0x0000004d02007988 */ /* 0x0003e80008000808 */
[----:B------:R2:W-:Y:S01]  /*6410*/  STS [R3+UR8], R129 ;  /* 0x0000008103007988 */ /* 0x0005e20008000808 */
[----:B0-----:R-:W-:Y:S02]  /*6420*/  ISETP.NE.AND P1, PT, R81, 0x4, PT ;  /* 0x000000045100780c */ /* 0x001fe40003f25270 */
[C-C-:B-1----:R-:W-:Y:S01]  /*6430*/  PRMT R2, R119.reuse, 0x5410, R125.reuse ;  /* 0x0000541077027816 */ /* 0x142fe2000000007d */
[----:B------:R-:W-:Y:S01]  /*6440*/  IMAD.SHL.U32 R77, R86, 0x8000000, RZ ;  /* 0x08000000564d7824 */ /* 0x000fe200078e00ff */
[----:B------:R-:W-:Y:S02]  /*6450*/  PRMT R125, R119, 0x7632, R125 ;  /* 0x00007632777d7816 */ /* 0x000fe4000000007d */
[----:B------:R-:W-:Y:S01]  /*6460*/  LOP3.LUT R86, R87, 0xf8000000, R80, 0xe2, !PT ;  /* 0xf800000057567812 */ /* 0x000fe200078ee250 */
[----:B------:R2:W-:Y:S01]  /*6470*/  STS [R115+UR8], R2 ;  /* 0x0000000273007988 */ /* 0x0005e20008000808 */
[----:B------:R-:W-:Y:S01]  /*6480*/  LOP3.LUT R84, R77, 0xf8000000, R84, 0xe2, !PT ;  /* 0xf80000004d547812 */ /* 0x000fe200078ee254 */
[----:B------:R-:W-:Y:S01]  /*6490*/  IMAD.SHL.U32 R77, R127, 0x8000000, RZ ;  /* 0x080000007f4d7824 */ /* 0x000fe200078e00ff */
[----:B------:R-:W-:Y:S01]  /*64a0*/  LOP3.LUT R80, R79, 0xf8000000, R90, 0xe2, !PT ;  /* 0xf80000004f507812 */ /* 0x000fe200078ee25a */
[----:B------:R2:W-:Y:S01]  /*64b0*/  STS [R116+UR8], R125 ;  /* 0x0000007d74007988 */ /* 0x0005e20008000808 */
[----:B------:R-:W-:-:S02]  /*64c0*/  LOP3.LUT R79, R131, 0xf8000000, R130, 0xe2, !PT ;  /* 0xf8000000834f7812 */ /* 0x000fc400078ee282 */
[----:B------:R-:W-:Y:S01]  /*64d0*/  LOP3.LUT R77, R77, 0xf8000000, R128, 0xe2, !PT ;  /* 0xf80000004d4d7812 */ /* 0x000fe200078ee280 */
[----:B------:R2:W-:Y:S01]  /*64e0*/  STS [R114+UR8], R120 ;  /* 0x0000007872007988 */ /* 0x0005e20008000808 */
[----:B------:R-:W-:Y:S06]  /*64f0*/  BAR.SYNC 0x0 ;  /* 0x000000ff0000791d */ /* 0x000fec0000000000 */
[----:B--2---:R-:W-:Y:S05]  /*6500*/  @!P1 BRA `(.L_x_94) ;  /* 0x0000009c00089947 */ /* 0x004fea0003800000 */
[----:B------:R-:W0:Y:S01]  /*6510*/  LDC R2, c[0x0][0x460] ;  /* 0x00011800ff027b82 */ /* 0x000e220000000800 */
[----:B------:R-:W-:Y:S02]  /*6520*/  LOP3.LUT R91, R42, 0xffff, RZ, 0xc0, !PT ;  /* 0x0000ffff2a5b7812 */ /* 0x000fe400078ec0ff */
[----:B------:R-:W-:Y:S02]  /*6530*/  SHF.R.U32.HI R93, RZ, 0x10, R42 ;  /* 0x00000010ff5d7819 */ /* 0x000fe4000001162a */
[----:B------:R-:W-:-:S03]  /*6540*/  LOP3.LUT R42, R43, 0x80008000, RZ, 0xfc, !PT ;  /* 0x800080002b2a7812 */ /* 0x000fc600078efcff */
[----:B------:R-:W1:Y:S01]  /*6550*/  LDC R3, c[0x0][0x46c] ;  /* 0x00011b00ff037b82 */ /* 0x000e620000000800 */
                                                                                                /* 0x0000002a2b2a7241 */
                                                                                                /* 0x000fce000000005d */
[----:B------:R-:W2:Y:S08]  /*6570*/  LDC R83, c[0x0][0x464] ;  /* 0x00011900ff537b82 */ /* 0x000eb00000000800 */
[----:B------:R-:W3:Y:S01]  /*6580*/  LDC R87, c[0x0][0x468] ;  /* 0x00011a00ff577b82 */ /* 0x000ee20000000800 */
[----:B0-----:R-:W-:-:S05]  /*6590*/  HSET2.BF.GE.AND R2, R0.H0_H0, R2, PT ;  /* 0x0000000200027233 */ /* 0x001fca0003806880 */
[----:B------:R-:W-:Y:S02]  /*65a0*/  HFMA2 R2, -R2, UR5.H0_H0, R50.H0_H0 ;  /* 0x2000000502027c31 */ /* 0x000fe40008040132 */
[----:B------:R-:W0:Y:S01]  /*65b0*/  LDC R89, c[0x0][0x470] ;  /* 0x00011c00ff597b82 */ /* 0x000e220000000800 */
[----:B-1----:R-:W-:-:S05]  /*65c0*/  HSET2.BF.GE.AND R3, R0.H0_H0, R3, PT ;  /* 0x0000000300037233 */ /* 0x002fca0003806880 */
[----:B------:R-:W-:Y:S02]  /*65d0*/  HFMA2 R82, -R3, UR5.H0_H0, R50.H0_H0 ;  /* 0x2000000503527c31 */ /* 0x000fe40008040132 */
[----:B--2---:R-:W-:-:S05]  /*65e0*/  IDP.2A.LO.S16.S8 R3, R2, UR7, R83 ;  /* 0x0000000702037c26 */ /* 0x004fca0008001653 */
[----:B------:R-:W-:Y:S01]  /*65f0*/  LDS R83, [R3+UR8] ;  /* 0x0000000803537984 */ /* 0x000fe20008000800 */
[----:B---3--:R-:W-:-:S05]  /*6600*/  IDP.2A.HI.S16.S8 R2, R2, UR9, R87 ;  /* 0x0000000902027c26 */ /* 0x008fca0008003657 */
[----:B------:R-:W1:Y:S01]  /*6610*/  LDS R90, [R2+UR8] ;  /* 0x00000008025a7984 */ /* 0x000e620008000800 */
[----:B0-----:R-:W-:Y:S01]  /*6620*/  IDP.2A.LO.S16.S8 R82, R82, UR7, R89 ;  /* 0x0000000752527c26 */ /* 0x001fe20008001659 */
[----:B------:R-:W-:-:S04]  /*6630*/  LOP3.LUT R89, R44, 0x80008000, RZ, 0xfc, !PT ;  /* 0x800080002c597812 */ /* 0x000fc800078efcff */
[----:B------:R-:W0:Y:S01]  /*6640*/  LDS R87, [R82+UR8] ;  /* 0x0000000852577984 */ /* 0x000e220008000800 */
                                                                                                /* 0x000000592c597241 */
                                                                                                /* 0x000fe4000000005b */
[C-C-:B-1----:R-:W-:Y:S02]  /*6660*/  PRMT R44, R83.reuse, 0x5410, R90.reuse ;  /* 0x00005410532c7816 */ /* 0x142fe4000000005a */
[----:B------:R-:W-:-:S04]  /*6670*/  PRMT R83, R83, 0x7632, R90 ;  /* 0x0000763253537816 */ /* 0x000fc8000000005a */
[----:B------:R-:W-:Y:S01]  /*6680*/  HFMA2.MMA R89, R44, 1, 1, -R89 ;  /* 0x3c003c002c597835 */ /* 0x000fe20000100059 */
[----:B------:R-:W-:Y:S01]  /*6690*/  HADD2 R90, R83, -R42 ;  /* 0x8000002a535a7230 */ /* 0x000fe20000000000 */
[----:B0-----:R-:W-:-:S04]  /*66a0*/  PRMT R78, R87, 0x7610, R78 ;  /* 0x00007610574e7816 */ /* 0x001fc8000000004e */
[----:B------:R-:W-:Y:S01]  /*66b0*/  PRMT R42, R87, 0x7632, R78 ;  /* 0x00007632572a7816 */ /* 0x000fe2000000004e */
[----:B------:R-:W-:-:S03]  /*66c0*/  IMAD.MOV.U32 R87, RZ, RZ, 0x28a028a ;  /* 0x028a028aff577424 */ /* 0x000fc600078e00ff */
                                                                                                /* 0x0000004e592b7241 */
                                                                                                /* 0x000fe400000003ff */
                                                                                                /* 0x0000002a5a5d7241 */
                                                                                                /* 0x000fe400000003ff */
[----:B------:R-:W0:Y:S01]  /*66f0*/  POPC R44, R43 ;  /* 0x0000002b002c7309 */ /* 0x000e220000000000 */
                                                                                                /* 0x0000002a5a5b7242 */
                                                                                                /* 0x000fc800000017ff */
                                                                                                /* 0x0000002a5a5f7241 */
                                                                                                /* 0x000fc6000000105b */
[----:B------:R-:W1:Y:S01]  /*6720*/  POPC R82, R93 ;  /* 0x0000005d00527309 */ /* 0x000e620000000000 */
[----:B0-----:R-:W-:-:S04]  /*6730*/  LOP3.LUT R44, R44, 0x1, RZ, 0xc0, !PT ;  /* 0x000000012c2c7812 */ /* 0x001fc800078ec0ff */
[----:B------:R-:W-:Y:S02]  /*6740*/  ISETP.NE.U32.AND P1, PT, R44, 0x1, PT ;  /* 0x000000012c00780c */ /* 0x000fe40003f25070 */
                                                                                                /* 0x0000004e592c7242 */
                                                                                                /* 0x000fe400000017ff */
[----:B-1----:R-:W-:Y:S02]  /*6760*/  LOP3.LUT R94, R82, 0x1, RZ, 0xc0, !PT ;  /* 0x00000001525e7812 */ /* 0x002fe400078ec0ff */
                                                                                                /* 0x0000004e59537241 */
                                                                                                /* 0x000fe2000000102c */
[----:B------:R-:W-:Y:S01]  /*6780*/  IMAD.SHL.U32 R44, R44, 0x2, RZ ;  /* 0x000000022c2c7824 */ /* 0x000fe200078e00ff */
[----:B------:R-:W-:Y:S02]  /*6790*/  SEL R82, R87, 0xa820a820, !P1 ;  /* 0xa820a82057527807 */ /* 0x000fe40004800000 */
[----:B------:R-:W-:Y:S01]  /*67a0*/  ISETP.NE.U32.AND P1, PT, R94, 0x1, PT ;  /* 0x000000015e00780c */ /* 0x000fe20003f25070 */
[----:B------:R-:W-:Y:S01]  /*67b0*/  IMAD.SHL.U32 R94, R91, 0x2, RZ ;  /* 0x000000025b5e7824 */ /* 0x000fe200078e00ff */
[----:B------:R-:W-:Y:S01]  /*67c0*/  LOP3.LUT R91, R44, 0x1e, RZ, 0xc0, !PT ;  /* 0x0000001e2c5b7812 */ /* 0x000fe200078ec0ff */
[----:B------:R-:W-:Y:S01]  /*67d0*/  HFMA2.MMA R44, R83, R76, -RZ ;  /* 0x0000004c532c7235 */ /* 0x000fe200001000ff */
                                                                                                /* 0x4040005252527241 */
                                                                                                /* 0x000fe2000000002b */
[----:B------:R-:W-:Y:S01]  /*67f0*/  HMUL2 R43, R95, R76 ;  /* 0x0000004c5f2b7232 */ /* 0x000fe20000000000 */
[----:B------:R-:W-:-:S02]  /*6800*/  SEL R42, R87, 0xa820a820, !P1 ;  /* 0xa820a820572a7807 */ /* 0x000fc40004800000 */
[----:B------:R-:W-:Y:S02]  /*6810*/  LOP3.LUT R95, R94, 0x1e, RZ, 0xc0, !PT ;  /* 0x0000001e5e5f7812 */ /* 0x000fe400078ec0ff */
[C---:B------:R-:W-:Y:S02]  /*6820*/  SHF.L.U32 R91, R52.reuse, R91, RZ ;  /* 0x0000005b345b7219 */ /* 0x040fe400000006ff */
                                                                                                /* 0x4040002a2a2a7241 */
                                                                                                /* 0x000fe4000000005d */
[----:B------:R-:W-:Y:S02]  /*6840*/  SHF.L.U32 R95, R52, R95, RZ ;  /* 0x0000005f345f7219 */ /* 0x000fe400000006ff */
[----:B------:R-:W-:Y:S02]  /*6850*/  HMNMX2 R44, |R44|, 65504, 65504, PT ;  /* 0x7bff7bff2c2c7840 */ /* 0x000fe40003800200 */
[----:B------:R-:W-:-:S02]  /*6860*/  LOP3.LUT R91, R82, R91, RZ, 0xfc, !PT ;  /* 0x0000005b525b7212 */ /* 0x000fc400078efcff */
[----:B------:R-:W-:Y:S02]  /*6870*/  LOP3.LUT R82, R42, R95, RZ, 0xfc, !PT ;  /* 0x0000005f2a527212 */ /* 0x000fe400078efcff */
[----:B------:R-:W-:Y:S02]  /*6880*/  LOP3.LUT R42, R44, 0x80008000, RZ, 0xfc, !PT ;  /* 0x800080002c2a7812 */ /* 0x000fe400078efcff */
[----:B------:R-:W-:Y:S02]  /*6890*/  HMNMX2 R43, |R43|, 65504, 65504, PT ;  /* 0x7bff7bff2b2b7840 */ /* 0x000fe40003800200 */
                                                                                                /* 0x0000002a2c2a7241 */
                                                                                                /* 0x000fe4000000005b */
[----:B------:R-:W-:Y:S02]  /*68b0*/  ISETP.NE.AND P1, PT, R81, 0x5, PT ;  /* 0x000000055100780c */ /* 0x000fe40003f25270 */
[----:B------:R-:W-:-:S02]  /*68c0*/  LOP3.LUT R83, R43, 0x80008000, RZ, 0xfc, !PT ;  /* 0x800080002b537812 */ /* 0x000fc400078efcff */
[----:B------:R-:W-:Y:S01]  /*68d0*/  HFMA2.MMA R42, R89, 1, 1, R42 ;  /* 0x3c003c00592a7835 */ /* 0x000fe2000000002a */
[----:B------:R-:W-:Y:S02]  /*68e0*/  LOP3.LUT R91, R91, 0xffff, RZ, 0xc0, !PT ;  /* 0x0000ffff5b5b7812 */ /* 0x000fe400078ec0ff */
                                                                                                /* 0x000000532b537241 */
                                                                                                /* 0x000fca0000000052 */
[----:B------:R-:W-:-:S05]  /*6900*/  HADD2 R83, R90, R83 ;  /* 0x000000535a537230 */ /* 0x000fca0000000000 */
[C-C-:B------:R-:W-:Y:S02]  /*6910*/  PRMT R90, R42.reuse, 0x5410, R83.reuse ;  /* 0x000054102a5a7816 */ /* 0x140fe40000000053 */
[----:B------:R-:W-:Y:S02]  /*6920*/  PRMT R83, R42, 0x7632, R83 ;  /* 0x000076322a537816 */ /* 0x000fe40000000053 */
[----:B------:R-:W-:Y:S01]  /*6930*/  PRMT R42, R82, 0x1054, R91 ;  /* 0x00001054522a7816 */ /* 0x000fe2000000005b */
        /* <DEDUP_REMOVED lines=8> */
                                                                                                /* 0x0000006528697241 */
                                                                                                /* 0x000fe20000008067 */
[----:B------:R-:W1:Y:S01]  /*69d0*/  LDC R90, c[0x0][0x490] ;  /* 0x00012400ff5a7b82 */ /* 0x000e620000000800 */
                                                                                                /* 0x00000065286b7241 */
                                                                                                /* 0x000fce0000018067 */
        /* <DEDUP_REMOVED lines=16> */
[----:B-1----:R-:W-:Y:S01]  /*6af0*/  IDP.2A.LO.S16.S8 R90, R93, UR7, R104 ;  /* 0x000000075d5a7c26 */ /* 0x002fe20008001668 */
                                                                                                /* 0x0000006528687241 */
                                                                                                /* 0x000fcc0000000067 */
[----:B------:R-:W1:Y:S01]  /*6b10*/  LDC.64 R2, c[0x0][0x4a0] ;  /* 0x00012800ff027b82 */ /* 0x000e620000000a00 */
[----:B--2---:R-:W-:Y:S02]  /*6b20*/  IDP.2A.HI.S16.S8 R83, R83, UR9, R98 ;  /* 0x0000000953537c26 */ /* 0x004fe40008003662 */
[----:B------:R-:W-:Y:S04]  /*6b30*/  LDS R98, [R90+UR8] ;  /* 0x000000085a627984 */ /* 0x000fe80008000800 */
[----:B------:R-:W-:Y:S01]  /*6b40*/  LDS R95, [R83+UR8] ;  /* 0x00000008535f7984 */ /* 0x000fe20008000800 */
[----:B------:R-:W2:Y:S01]  /*6b50*/  LDC R102, c[0x0][0x48c] ;  /* 0x00012300ff667b82 */ /* 0x000ea20000000800 */
[----:B---3--:R-:W-:Y:S01]  /*6b60*/  IDP.2A.HI.S16.S8 R93, R93, UR9, R106 ;  /* 0x000000095d5d7c26 */ /* 0x008fe2000800366a */
                                                                                                /* 0x00000065286a7241 */
                                                                                                /* 0x000fc80000010067 */
[----:B------:R-:W3:Y:S01]  /*6b80*/  LDS R99, [R93+UR8] ;  /* 0x000000085d637984 */ /* 0x000ee20008000800 */
[----:B0-----:R-:W-:-:S05]  /*6b90*/  IDP.2A.LO.S16.S8 R89, R91, UR7, R100 ;  /* 0x000000075b597c26 */ /* 0x001fca0008001664 */
[----:B------:R-:W-:Y:S01]  /*6ba0*/  LDS R96, [R89+UR8] ;  /* 0x0000000859607984 */ /* 0x000fe20008000800 */
[C---:B-1----:R-:W-:Y:S02]  /*6bb0*/  IDP.2A.LO.S16.S8 R2, R94.reuse, UR7, R2 ;  /* 0x000000075e027c26 */ /* 0x042fe40008001602 */
[----:B------:R-:W-:Y:S02]  /*6bc0*/  IDP.2A.HI.S16.S8 R3, R94, UR9, R3 ;  /* 0x000000095e037c26 */ /* 0x000fe40008003603 */
[----:B------:R-:W0:Y:S01]  /*6bd0*/  LDS R94, [R82+UR8] ;  /* 0x00000008525e7984 */ /* 0x000e220008000800 */
[----:B--2---:R-:W-:-:S03]  /*6be0*/  IDP.2A.HI.S16.S8 R91, R91, UR9, R102 ;  /* 0x000000095b5b7c26 */ /* 0x004fc60008003666 */
[----:B------:R-:W-:Y:S01]  /*6bf0*/  LDS R3, [R3+UR8] ;  /* 0x0000000803037984 */ /* 0x000fe20008000800 */
[----:B------:R-:W-:-:S03]  /*6c00*/  LOP3.LUT R102, R41, 0x80008000, RZ, 0xfc, !PT ;  /* 0x8000800029667812 */ /* 0x000fc600078efcff */
[----:B------:R-:W1:Y:S01]  /*6c10*/  LDS R97, [R91+UR8] ;  /* 0x000000085b617984 */ /* 0x000e620008000800 */
                                                                                                /* 0x0000006629287241 */
                                                                                                /* 0x000fe40000000027 */
                                                                                                /* 0x0000006629657241 */
                                                                                                /* 0x000fe20000008027 */
[----:B------:R-:W2:Y:S01]  /*6c40*/  LDS R100, [R2+UR8] ;  /* 0x0000000802647984 */ /* 0x000ea20008000800 */
                                                                                                /* 0x0000006629677241 */
                                                                                                /* 0x000fe40000010027 */
                                                                                                /* 0x0000006629297241 */
                                                                                                /* 0x000fc80000018027 */
[----:B------:R-:W-:Y:S02]  /*6c70*/  PRMT R41, R41, 0x5410, RZ ;  /* 0x0000541029297816 */ /* 0x000fe400000000ff */
[C-C-:B---3--:R-:W-:Y:S02]  /*6c80*/  PRMT R108, R98.reuse, 0x5410, R99.reuse ;  /* 0x00005410626c7816 */ /* 0x148fe40000000063 */
[----:B------:R-:W-:-:S03]  /*6c90*/  PRMT R99, R98, 0x7632, R99 ;  /* 0x0000763262637816 */ /* 0x000fc60000000063 */
[----:B------:R-:W-:Y:S01]  /*6ca0*/  HADD2 R103, R108, -R103 ;  /* 0x800000676c677230 */ /* 0x000fe20000000000 */
[C-C-:B0-----:R-:W-:Y:S02]  /*6cb0*/  PRMT R39, R94.reuse, 0x5410, R95.reuse ;  /* 0x000054105e277816 */ /* 0x141fe4000000005f */
[----:B------:R-:W-:Y:S02]  /*6cc0*/  PRMT R95, R94, 0x7632, R95 ;  /* 0x000076325e5f7816 */ /* 0x000fe4000000005f */
[----:B------:R-:W-:-:S03]  /*6cd0*/  PRMT R94, R107, 0x5410, RZ ;  /* 0x000054106b5e7816 */ /* 0x000fc600000000ff */
[----:B------:R-:W-:Y:S01]  /*6ce0*/  HADD2 R95, R95, -R104 ;  /* 0x800000685f5f7230 */ /* 0x000fe20000000000 */
[C-C-:B-1----:R-:W-:Y:S02]  /*6cf0*/  PRMT R102, R96.reuse, 0x5410, R97.reuse ;  /* 0x0000541060667816 */ /* 0x142fe40000000061 */
[----:B------:R-:W-:Y:S01]  /*6d00*/  PRMT R110, R96, 0x7632, R97 ;  /* 0x00007632606e7816 */ /* 0x000fe20000000061 */
[----:B------:R-:W-:Y:S01]  /*6d10*/  HFMA2.MMA R96, R39, 1, 1, -R40 ;  /* 0x3c003c0027607835 */ /* 0x000fe20000100028 */
[C-C-:B--2---:R-:W-:Y:S01]  /*6d20*/  PRMT R98, R100.reuse, 0x5410, R3.reuse ;  /* 0x0000541064627816 */ /* 0x144fe20000000003 */
[----:B------:R-:W-:Y:S01]  /*6d30*/  HFMA2.MMA R39, R99, 1, 1, -R106 ;  /* 0x3c003c0063277835 */ /* 0x000fe2000010006a */
[----:B------:R-:W-:Y:S01]  /*6d40*/  PRMT R97, R100, 0x7632, R3 ;  /* 0x0000763264617816 */ /* 0x000fe20000000003 */
[----:B------:R-:W-:Y:S01]  /*6d50*/  HADD2 R3, R110, -R105 ;  /* 0x800000696e037230 */ /* 0x000fe20000000000 */
[----:B------:R-:W-:-:S03]  /*6d60*/  HFMA2.MMA R101, R102, 1, 1, -R101 ;  /* 0x3c003c0066657835 */ /* 0x000fc60000100065 */
[----:B------:R-:W-:Y:S01]  /*6d70*/  HADD2 R94, R97, -R94 ;  /* 0x8000005e615e7230 */ /* 0x000fe20000000000 */
[----:B------:R-:W-:Y:S01]  /*6d80*/  HFMA2.MMA R97, R98, 1, 1, -R41 ;  /* 0x3c003c0062617835 */ /* 0x000fe20000100029 */
                                                                                                /* 0x000000035f637241 */
                                                                                                /* 0x000fe400000003ff */
                                                                                                /* 0x000000035f647242 */
                                                                                                /* 0x000fe400000017ff */
                                                                                                /* 0x0000005e27287241 */
                                                                                                /* 0x000fe400000003ff */
                                                                                                /* 0x0000006560297241 */
                                                                                                /* 0x000fe400000003ff */
                                                                                                /* 0x0000005e27697242 */
                                                                                                /* 0x000fe20000109764 */
[----:B------:R-:W-:Y:S01]  /*6de0*/  IMAD R104, R40, 0x10, R99 ;  /* 0x0000001028687824 */ /* 0x000fe200078e0263 */
                                                                                                /* 0x0000006167287241 */
                                                                                                /* 0x000fc400000003ff */
                                                                                                /* 0x0000006560627242 */
                                                                                                /* 0x000fe200000017ff */
[----:B------:R-:W0:Y:S01]  /*6e10*/  POPC R107, R104 ;  /* 0x00000068006b7309 */ /* 0x000e220000000000 */
                                                                                                /* 0x000000035f637241 */
                                                                                                /* 0x000fe20000001064 */
[----:B------:R-:W-:Y:S01]  /*6e30*/  IMAD R40, R40, 0x10, R41 ;  /* 0x0000001028287824 */ /* 0x000fe200078e0229 */
                                                                                                /* 0x0000005e276a7241 */
                                                                                                /* 0x000fe40000009069 */
                                                                                                /* 0x0000006167647242 */
                                                                                                /* 0x000fe40000109762 */
                                                                                                /* 0x0000006a636c7242 */
                                                                                                /* 0x000fe200000017ff */
[----:B------:R-:W1:Y:S01]  /*6e70*/  POPC R102, R40 ;  /* 0x0000002800667309 */ /* 0x000e620000000000 */
                                                                                                /* 0x0000006560627241 */
                                                                                                /* 0x000fc40000001062 */
                                                                                                /* 0x0000006167297241 */
                                                                                                /* 0x000fe40000009064 */
                                                                                                /* 0x200000ff69697241 */
                                                                                                /* 0x000fe4000000106c */
[----:B0-----:R-:W-:Y:S02]  /*6eb0*/  LOP3.LUT R109, R107, 0x1, RZ, 0xc0, !PT ;  /* 0x000000016b6d7812 */ /* 0x001fe400078ec0ff */
                                                                                                /* 0x0000006a636b7241 */
                                                                                                /* 0x000fe4000000106c */
                                                                                                /* 0x0000002962637242 */
                                                                                                /* 0x000fe400000017ff */
[----:B------:R-:W-:-:S02]  /*6ee0*/  ISETP.NE.U32.AND P1, PT, R109, 0x1, PT ;  /* 0x000000016d00780c */ /* 0x000fc40003f25070 */
[----:B-1----:R-:W-:Y:S01]  /*6ef0*/  LOP3.LUT R102, R102, 0x1, RZ, 0xc0, !PT ;  /* 0x0000000166667812 */ /* 0x002fe200078ec0ff */
[----:B------:R-:W-:Y:S01]  /*6f00*/  HFMA2.MMA R107, R107, R76, -RZ ;  /* 0x0000004c6b6b7235 */ /* 0x000fe200001000ff */
                                                                                                /* 0x0000002962297241 */
                                                                                                /* 0x000fe40000001063 */
                                                                                                /* 0x200000ff64637241 */
                                                                                                /* 0x000fe20000001063 */
[----:B------:R-:W-:Y:S01]  /*6f30*/  IMAD.SHL.U32 R100, R105, 0x2, RZ ;  /* 0x0000000269647824 */ /* 0x000fe200078e00ff */
[----:B------:R-:W-:Y:S01]  /*6f40*/  SEL R109, R87, 0xa820a820, !P1 ;  /* 0xa820a820576d7807 */ /* 0x000fe20004800000 */
[----:B------:R-:W-:Y:S01]  /*6f50*/  HMUL2 R41, R41, R76 ;  /* 0x0000004c29297232 */ /* 0x000fe20000000000 */
[----:B------:R-:W-:Y:S01]  /*6f60*/  ISETP.NE.U32.AND P1, PT, R102, 0x1, PT ;  /* 0x000000016600780c */ /* 0x000fe20003f25070 */
[----:B------:R-:W-:Y:S01]  /*6f70*/  IMAD.SHL.U32 R98, R99, 0x2, RZ ;  /* 0x0000000263627824 */ /* 0x000fe200078e00ff */
                                                                                                /* 0x4040006d6d687241 */
                                                                                                /* 0x000fc40000000068 */
[----:B------:R-:W-:Y:S02]  /*6f90*/  SEL R99, R87, 0xa820a820, !P1 ;  /* 0xa820a82057637807 */ /* 0x000fe40004800000 */
[----:B------:R-:W-:Y:S02]  /*6fa0*/  LOP3.LUT R109, R100, 0x1e, RZ, 0xc0, !PT ;  /* 0x0000001e646d7812 */ /* 0x000fe400078ec0ff */
[----:B------:R-:W-:Y:S02]  /*6fb0*/  LOP3.LUT R105, R98, 0x1e, RZ, 0xc0, !PT ;  /* 0x0000001e62697812 */ /* 0x000fe400078ec0ff */
                                                                                                /* 0x4040006363637241 */
                                                                                                /* 0x000fe40000000028 */
[----:B------:R-:W-:Y:S02]  /*6fd0*/  HMNMX2 R40, |R107|, 65504, 65504, PT ;  /* 0x7bff7bff6b287840 */ /* 0x000fe40003800200 */
[----:B------:R-:W-:-:S02]  /*6fe0*/  SHF.L.U32 R109, R52, R109, RZ ;  /* 0x0000006d346d7219 */ /* 0x000fc400000006ff */
[----:B------:R-:W-:Y:S02]  /*6ff0*/  HMNMX2 R41, |R41|, 65504, 65504, PT ;  /* 0x7bff7bff29297840 */ /* 0x000fe40003800200 */
[----:B------:R-:W-:Y:S02]  /*7000*/  SHF.L.U32 R98, R52, R105, RZ ;  /* 0x0000006934627219 */ /* 0x000fe400000006ff */
[----:B------:R-:W-:Y:S02]  /*7010*/  LOP3.LUT R109, R109, R104, RZ, 0xfc, !PT ;  /* 0x000000686d6d7212 */ /* 0x000fe400078efcff */
[----:B------:R-:W-:Y:S02]  /*7020*/  LOP3.LUT R102, R40, 0x80008000, RZ, 0xfc, !PT ;  /* 0x8000800028667812 */ /* 0x000fe400078efcff */
[----:B------:R-:W-:Y:S02]  /*7030*/  LOP3.LUT R98, R98, R99, RZ, 0xfc, !PT ;  /* 0x0000006362627212 */ /* 0x000fe400078efcff */
[----:B------:R-:W-:-:S02]  /*7040*/  LOP3.LUT R99, R41, 0x80008000, RZ, 0xfc, !PT ;  /* 0x8000800029637812 */ /* 0x000fc400078efcff */
                                                                                                /* 0x0000006628687241 */
                                                                                                /* 0x000fe4000000006d */
                                                                                                /* 0x0000006329647241 */
                                                                                                /* 0x000fe40000008062 */
                                                                                                /* 0x0000006329697241 */
                                                                                                /* 0x000fe20000000062 */
[----:B------:R-:W-:Y:S01]  /*7080*/  HADD2 R107, R95, R104 ;  /* 0x000000685f6b7230 */ /* 0x000fe20000000000 */
                                                                                                /* 0x0000006628687241 */
                                                                                                /* 0x000fe4000000806d */
[----:B------:R-:W-:Y:S01]  /*70a0*/  HFMA2.MMA R101, R101, 1, 1, R100 ;  /* 0x3c003c0065657835 */ /* 0x000fe20000000064 */
                                                                                                /* 0x0000006329647241 */
                                                                                                /* 0x000fe20000018062 */
[----:B------:R-:W-:Y:S01]  /*70c0*/  HADD2 R105, R96, R105 ;  /* 0x0000006960697230 */ /* 0x000fe20000000000 */
                                                                                                /* 0x0000006329607241 */
                                                                                                /* 0x000fe20000010062 */
[----:B------:R-:W-:Y:S01]  /*70e0*/  HFMA2.MMA R3, R3, 1, 1, R104 ;  /* 0x3c003c0003037835 */ /* 0x000fe20000000068 */
                                                                                                /* 0x00000066286a7241 */
                                                                                                /* 0x000fe2000001006d */
[----:B------:R-:W-:Y:S01]  /*7100*/  HADD2 R100, R97.H0_H0, R100.H0_H0 ;  /* 0x2000006461647230 */ /* 0x000fe20000000800 */
[----:B------:R-:W-:-:S02]  /*7110*/  PRMT R97, R105, 0x5410, R107 ;  /* 0x0000541069617816 */ /* 0x000fc4000000006b */
[----:B------:R-:W-:Y:S01]  /*7120*/  HFMA2.MMA R96, R103, 1, 1, R96 ;  /* 0x3c003c0067607835 */ /* 0x000fe20000000060 */
                                                                                                /* 0x00000066285f7241 */
                                                                                                /* 0x000fe2000001806d */
[----:B------:R-:W-:Y:S01]  /*7140*/  HADD2 R39, R39, R106 ;  /* 0x0000006a27277230 */ /* 0x000fe20000000000 */
[----:B------:R0:W-:Y:S01]  /*7150*/  STS [R82+UR8], R97 ;  /* 0x0000006152007988 */ /* 0x0001e20008000808 */
[----:B------:R-:W-:Y:S02]  /*7160*/  PRMT R107, R105, 0x7632, R107 ;  /* 0x00007632696b7816 */ /* 0x000fe4000000006b */
[----:B------:R-:W-:Y:S01]  /*7170*/  ISETP.NE.AND P1, PT, R81, 0x6, PT ;  /* 0x000000065100780c */ /* 0x000fe20003f25270 */
[----:B------:R-:W-:Y:S01]  /*7180*/  HADD2 R95, R94.H0_H0, R95.H0_H0 ;  /* 0x2000005f5e5f7230 */ /* 0x000fe20000000800 */
[----:B------:R-:W-:Y:S01]  /*7190*/  LOP3.LUT R98, R98, 0xffff, RZ, 0xc0, !PT ;  /* 0x0000ffff62627812 */ /* 0x000fe200078ec0ff */
[----:B------:R-:W-:Y:S03]  /*71a0*/  STS [R83+UR8], R107 ;  /* 0x0000006b53007988 */ /* 0x000fe60008000808 */
[----:B------:R-:W-:-:S02]  /*71b0*/  PRMT R100, R100, 0x5410, R95 ;  /* 0x0000541064647816 */ /* 0x000fc4000000005f */
[C-C-:B0-----:R-:W-:Y:S02]  /*71c0*/  PRMT R82, R101.reuse, 0x5410, R3.reuse ;  /* 0x0000541065527816 */ /* 0x141fe40000000003 */
[----:B------:R-:W-:-:S03]  /*71d0*/  PRMT R3, R101, 0x7632, R3 ;  /* 0x0000763265037816 */ /* 0x000fc60000000003 */
[----:B------:R-:W-:Y:S04]  /*71e0*/  STS [R89+UR8], R82 ;  /* 0x0000005259007988 */ /* 0x000fe80008000808 */
[----:B------:R0:W-:Y:S02]  /*71f0*/  STS [R91+UR8], R3 ;  /* 0x000000035b007988 */ /* 0x0001e40008000808 */
[C-C-:B0-----:R-:W-:Y:S02]  /*7200*/  PRMT R3, R96.reuse, 0x5410, R39.reuse ;  /* 0x0000541060037816 */ /* 0x141fe40000000027 */
[----:B------:R-:W-:Y:S02]  /*7210*/  PRMT R96, R96, 0x7632, R39 ;  /* 0x0000763260607816 */ /* 0x000fe40000000027 */
[----:B------:R-:W-:Y:S01]  /*7220*/  PRMT R39, R109, 0x1054, R98 ;  /* 0x000010546d277816 */ /* 0x000fe20000000062 */
[----:B------:R0:W-:Y:S04]  /*7230*/  STS [R90+UR8], R3 ;  /* 0x000000035a007988 */ /* 0x0001e80008000808 */
[----:B------:R0:W-:Y:S04]  /*7240*/  STS [R93+UR8], R96 ;  /* 0x000000605d007988 */ /* 0x0001e80008000808 */
[----:B------:R0:W-:Y:S01]  /*7250*/  STS [R2+UR8], R100 ;  /* 0x0000006402007988 */ /* 0x0001e20008000808 */
[----:B------:R-:W-:Y:S06]  /*7260*/  BAR.SYNC 0x0 ;  /* 0x000000ff0000791d */ /* 0x000fec0000000000 */
[----:B0-----:R-:W-:Y:S05]  /*7270*/  @!P1 BRA `(.L_x_94) ;  /* 0x0000008c00ac9947 */ /* 0x001fea0003800000 */
[----:B------:R-:W0:Y:S08]  /*7280*/  LDC R89, c[0x0][0x4b4] ;  /* 0x00012d00ff597b82 */ /* 0x000e300000000800 */
        /* <DEDUP_REMOVED lines=15> */
[----:B0-----:R-:W-:-:S05]  /*7380*/  IDP.2A.LO.S16.S8 R90, R89, UR7, R100 ;  /* 0x00000007595a7c26 */ /* 0x001fca0008001664 */
[----:B------:R-:W-:Y:S02]  /*7390*/  LDS R100, [R90+UR8] ;  /* 0x000000085a647984 */ /* 0x000fe40008000800 */
[----:B------:R-:W0:Y:S01]  /*73a0*/  LDC R96, c[0x0][0x4ac] ;  /* 0x00012b00ff607b82 */ /* 0x000e220000000800 */
[----:B-1----:R-:W-:-:S05]  /*73b0*/  IDP.2A.HI.S16.S8 R93, R89, UR9, R102 ;  /* 0x00000009595d7c26 */ /* 0x002fca0008003666 */
[----:B------:R-:W1:Y:S02]  /*73c0*/  LDS R101, [R93+UR8] ;  /* 0x000000085d657984 */ /* 0x000e640008000800 */
[----:B------:R-:W4:Y:S01]  /*73d0*/  LDC R98, c[0x0][0x4b0] ;  /* 0x00012c00ff627b82 */ /* 0x000f220000000800 */
[----:B--2---:R-:W-:-:S05]  /*73e0*/  IDP.2A.LO.S16.S8 R91, R94, UR7, R97 ;  /* 0x000000075e5b7c26 */ /* 0x004fca0008001661 */
[----:B------:R-:W-:Y:S02]  /*73f0*/  LDS R102, [R91+UR8] ;  /* 0x000000085b667984 */ /* 0x000fe40008000800 */
[----:B------:R-:W2:Y:S01]  /*7400*/  LDC.64 R2, c[0x0][0x4d0] ;  /* 0x00013400ff027b82 */ /* 0x000ea20000000a00 */
[----:B---3--:R-:W-:-:S05]  /*7410*/  IDP.2A.HI.S16.S8 R94, R94, UR9, R99 ;  /* 0x000000095e5e7c26 */ /* 0x008fca0008003663 */
[----:B------:R-:W-:Y:S02]  /*7420*/  LDS R103, [R94+UR8] ;  /* 0x000000085e677984 */ /* 0x000fe40008000800 */
[----:B------:R-:W3:Y:S01]  /*7430*/  LDC R106, c[0x0][0x4d8] ;  /* 0x00013600ff6a7b82 */ /* 0x000ee20000000800 */
[C---:B0-----:R-:W-:Y:S02]  /*7440*/  IDP.2A.LO.S16.S8 R82, R83.reuse, UR7, R96 ;  /* 0x0000000753527c26 */ /* 0x041fe40008001660 */
[----:B----4-:R-:W-:-:S05]  /*7450*/  IDP.2A.HI.S16.S8 R83, R83, UR9, R98 ;  /* 0x0000000953537c26 */ /* 0x010fca0008003662 */
[----:B------:R-:W0:Y:S01]  /*7460*/  LDC R96, c[0x0][0x4dc] ;  /* 0x00013700ff607b82 */ /* 0x000e220000000800 */
[----:B------:R-:W-:Y:S04]  /*7470*/  LDS R98, [R82+UR8] ;  /* 0x0000000852627984 */ /* 0x000fe80008000800 */
[----:B------:R-:W4:Y:S01]  /*7480*/  LDS R99, [R83+UR8] ;  /* 0x0000000853637984 */ /* 0x000f220008000800 */
[C---:B--2---:R-:W-:Y:S02]  /*7490*/  IDP.2A.LO.S16.S8 R2, R95.reuse, UR7, R2 ;  /* 0x000000075f027c26 */ /* 0x044fe40008001602 */
[----:B------:R-:W-:Y:S01]  /*74a0*/  IDP.2A.HI.S16.S8 R3, R95, UR9, R3 ;  /* 0x000000095f037c26 */ /* 0x000fe20008003603 */
[----:B------:R-:W-:Y:S02]  /*74b0*/  SHF.R.U32.HI R95, RZ, 0x1a, R36 ;  /* 0x0000001aff5f7819 */ /* 0x000fe40000011624 */
[----:B------:R-:W-:Y:S02]  /*74c0*/  LDS R104, [R2+UR8] ;  /* 0x0000000802687984 */ /* 0x000fe40008000800 */
[----:B------:R-:W-:-:S02]  /*74d0*/  LOP3.LUT R97, R95, 0x3e, RZ, 0xc0, !PT ;  /* 0x0000003e5f617812 */ /* 0x000fc400078ec0ff */
[----:B------:R-:W2:Y:S01]  /*74e0*/  LDS R105, [R3+UR8] ;  /* 0x0000000803697984 */ /* 0x000ea20008000800 */
[----:B---3--:R-:W-:Y:S02]  /*74f0*/  HSET2.BF.GE.AND R89, R0.H0_H0, R106, PT ;  /* 0x0000006a00597233 */ /* 0x008fe40003806880 */
[----:B------:R-:W-:Y:S02]  /*7500*/  SHF.R.U32.HI R95, RZ, 0x15, R36 ;  /* 0x00000015ff5f7819 */ /* 0x000fe40000011624 */
[----:B------:R-:W-:Y:S01]  /*7510*/  SHF.L.U32 R97, R52, R97, RZ ;  /* 0x0000006134617219 */ /* 0x000fe200000006ff */
[----:B------:R-:W-:Y:S01]  /*7520*/  HFMA2 R89, -R89, UR5.H0_H0, R50.H0_H0 ;  /* 0x2000000559597c31 */ /* 0x000fe20008040132 */
[----:B------:R-:W-:-:S04]  /*7530*/  LOP3.LUT R95, R95, 0x3e, RZ, 0xc0, !PT ;  /* 0x0000003e5f5f7812 */ /* 0x000fc800078ec0ff */
[----:B0-----:R-:W-:Y:S01]  /*7540*/  IDP.2A.LO.S16.S8 R89, R89, UR7, R96 ;  /* 0x0000000759597c26 */ /* 0x001fe20008001660 */
[----:B------:R-:W-:Y:S01]  /*7550*/  LOP3.LUT R96, R97, 0xaaaaa, R36, 0xf8, !PT ;  /* 0x000aaaaa61607812 */ /* 0x000fe200078ef824 */
[----:B------:R-:W-:Y:S01]  /*7560*/  IMAD.SHL.U32 R36, R36, 0x2, RZ ;  /* 0x0000000224247824 */ /* 0x000fe200078e00ff */
[----:B------:R-:W-:Y:S02]  /*7570*/  SHF.L.U32 R95, R52, R95, RZ ;  /* 0x0000005f345f7219 */ /* 0x000fe400000006ff */
[----:B------:R-:W-:Y:S01]  /*7580*/  LOP3.LUT R97, R37, 0x80008000, RZ, 0xfc, !PT ;  /* 0x8000800025617812 */ /* 0x000fe200078efcff */
[----:B------:R-:W0:Y:S01]  /*7590*/  LDS R89, [R89+UR8] ;  /* 0x0000000859597984 */ /* 0x000e220008000800 */
[----:B------:R-:W-:Y:S02]  /*75a0*/  LOP3.LUT R107, R95, 0xaaaaa, R36, 0xf8, !PT ;  /* 0x000aaaaa5f6b7812 */ /* 0x000fe400078ef824 */
                                                                                                /* 0x0000006125247241 */
                                                                                                /* 0x000fe40000000060 */
                                                                                                /* 0x00000061255f7241 */
                                                                                                /* 0x000fc40000008060 */
                                                                                                /* 0x00000061256a7241 */
                                                                                                /* 0x000fe40000010060 */
                                                                                                /* 0x0000006125617241 */
                                                                                                /* 0x000fe40000018060 */
[----:B-1----:R-:W-:Y:S02]  /*75f0*/  PRMT R96, R100, 0x7632, R101 ;  /* 0x0000763264607816 */ /* 0x002fe40000000065 */
[----:B----4-:R-:W-:Y:S02]  /*7600*/  PRMT R37, R98, 0x7632, R99 ;  /* 0x0000763262257816 */ /* 0x010fe40000000063 */
[----:B------:R-:W-:Y:S01]  /*7610*/  PRMT R101, R100, 0x5410, R101 ;  /* 0x0000541064657816 */ /* 0x000fe20000000065 */
[----:B------:R-:W-:Y:S01]  /*7620*/  HADD2 R96, R96, -R95 ;  /* 0x8000005f60607230 */ /* 0x000fe20000000000 */
[----:B------:R-:W-:-:S02]  /*7630*/  PRMT R95, R102, 0x7632, R103 ;  /* 0x00007632665f7816 */ /* 0x000fc40000000067 */
[----:B------:R-:W-:Y:S01]  /*7640*/  HFMA2.MMA R36, R37, 1, 1, -R36 ;  /* 0x3c003c0025247835 */ /* 0x000fe20000100024 */
[----:B------:R-:W-:Y:S02]  /*7650*/  LOP3.LUT R37, R38, 0x80008000, RZ, 0xfc, !PT ;  /* 0x8000800026257812 */ /* 0x000fe400078efcff */
[----:B------:R-:W-:Y:S01]  /*7660*/  PRMT R100, R102, 0x5410, R103 ;  /* 0x0000541066647816 */ /* 0x000fe20000000067 */
[----:B------:R-:W-:Y:S01]  /*7670*/  HFMA2.MMA R95, R95, 1, 1, -R106 ;  /* 0x3c003c005f5f7835 */ /* 0x000fe2000010006a */
[----:B--2---:R-:W-:Y:S02]  /*7680*/  PRMT R106, R104, 0x7632, R105 ;  /* 0x00007632686a7816 */ /* 0x004fe40000000069 */
                                                                                                /* 0x00000025266c7241 */
                                                                                                /* 0x000fe4000000806b */
                                                                                                /* 0x00000025266d7241 */
                                                                                                /* 0x000fe2000001006b */
[----:B------:R-:W-:Y:S01]  /*76b0*/  HADD2 R97, R106, -R97 ;  /* 0x800000616a617230 */ /* 0x000fe20000000000 */
                                                                                                /* 0x00000025266a7241 */
                                                                                                /* 0x000fe2000000006b */
[----:B------:R-:W-:Y:S01]  /*76d0*/  HADD2 R101, R101, -R108 ;  /* 0x8000006c65657230 */ /* 0x000fe20000000000 */
                                                                                                /* 0x0000002526257241 */
                                                                                                /* 0x000fc4000001806b */
[----:B------:R-:W-:Y:S01]  /*76f0*/  PRMT R107, R98, 0x5410, R99 ;  /* 0x00005410626b7816 */ /* 0x000fe20000000063 */
[----:B------:R-:W-:Y:S01]  /*7700*/  HFMA2.MMA R100, R100, 1, 1, -R109 ;  /* 0x3c003c0064647835 */ /* 0x000fe2000010006d */
                                                                                                /* 0x0000006024637241 */
                                                                                                /* 0x000fe400000003ff */
                                                                                                /* 0x000000615f267241 */
                                                                                                /* 0x000fe400000003ff */
[----:B------:R-:W-:Y:S01]  /*7730*/  PRMT R104, R104, 0x5410, R105 ;  /* 0x0000541068687816 */ /* 0x000fe20000000069 */
[----:B------:R-:W-:Y:S02]  /*7740*/  HFMA2.MMA R98, R107, 1, 1, -R106 ;  /* 0x3c003c006b627835 */ /* 0x000fe4000010006a */
[----:B------:R-:W-:Y:S02]  /*7750*/  IMAD R102, R38, 0x10, R99 ;  /* 0x0000001026667824 */ /* 0x000fe400078e0263 */
[----:B------:R-:W-:Y:S01]  /*7760*/  HADD2 R99, R104, -R37 ;  /* 0x8000002568637230 */ /* 0x000fe20000000000 */
[----:B0-----:R-:W-:-:S02]  /*7770*/  PRMT R37, R89, 0x7632, R78 ;  /* 0x0000763259257816 */ /* 0x001fc4000000004e */
[----:B------:R-:W-:Y:S02]  /*7780*/  PRMT R78, R89, 0x7610, R78 ;  /* 0x00007610594e7816 */ /* 0x000fe4000000004e */
                                                                                                /* 0x0000006364267241 */
                                                                                                /* 0x000fe400000003ff */
                                                                                                /* 0x0000006562677241 */
                                                                                                /* 0x000fe400000003ff */
                                                                                                /* 0x000000ff25697241 */
                                                                                                /* 0x000fe400000003ff */
                                                                                                /* 0x000000ff4e597241 */
                                                                                                /* 0x000fe200000003ff */
[----:B------:R-:W-:Y:S02]  /*77d0*/  IMAD R38, R38, 0x10, R103 ;  /* 0x0000001026267824 */ /* 0x000fe400078e0267 */
[----:B------:R-:W-:Y:S01]  /*77e0*/  IMAD R107, R105, 0x100, R102 ;  /* 0x00000100696b7824 */ /* 0x000fe200078e0266 */
                                                                                                /* 0x0000006562667242 */
                                                                                                /* 0x000fe200000017ff */
[----:B------:R-:W-:Y:S01]  /*7800*/  IMAD R38, R89, 0x100, R38 ;  /* 0x0000010059267824 */ /* 0x000fe200078e0226 */
                                                                                                /* 0x0000006024597242 */
                                                                                                /* 0x000fe200000017ff */
[----:B------:R-:W0:Y:S01]  /*7820*/  POPC R112, R107 ;  /* 0x0000006b00707309 */ /* 0x000e220000000000 */
                                                                                                /* 0x0000006364687242 */
                                                                                                /* 0x000fc40000109766 */
                                                                                                /* 0x000000615f6e7242 */
                                                                                                /* 0x000fe40000109759 */
                                                                                                /* 0x0000006562667241 */
                                                                                                /* 0x000fe40000001066 */
                                                                                                /* 0x0000006364677241 */
                                                                                                /* 0x000fe20000009068 */
[----:B------:R-:W1:Y:S01]  /*7870*/  POPC R106, R38 ;  /* 0x00000026006a7309 */ /* 0x000e620000000000 */
                                                                                                /* 0x00000060246c7241 */
                                                                                                /* 0x000fe20000001059 */
[----:B------:R-:W-:Y:S01]  /*7890*/  IMAD.MOV.U32 R89, RZ, RZ, 0x9080000 ;  /* 0x09080000ff597424 */ /* 0x000fe200078e00ff */
                                                                                                /* 0x000000615f6d7241 */
                                                                                                /* 0x000fe4000000906e */
                                                                                                /* 0x0000006766697242 */
                                                                                                /* 0x000fc400000017ff */
                                                                                                /* 0x0000006d6c6f7242 */
                                                                                                /* 0x000fe400000017ff */
                                                                                                /* 0x0000006766677241 */
                                                                                                /* 0x000fe40000001069 */
                                                                                                /* 0x0000006d6c6c7241 */
                                                                                                /* 0x000fe4000000106f */
                                                                                                /* 0x2000005968687241 */
                                                                                                /* 0x000fe40000001069 */
[----:B0-----:R-:W-:Y:S02]  /*7900*/  LOP3.LUT R112, R112, 0x1, RZ, 0xc0, !PT ;  /* 0x0000000170707812 */ /* 0x001fe400078ec0ff */
                                                                                                /* 0x0000004e67697242 */
                                                                                                /* 0x000fc400000017ff */
                                                                                                /* 0x200000596e6e7241 */
                                                                                                /* 0x000fe4000000106f */
                                                                                                /* 0x000000256c6d7242 */
                                                                                                /* 0x000fe400000017ff */
[----:B------:R-:W-:Y:S02]  /*7940*/  ISETP.NE.U32.AND P2, PT, R112, 0x1, PT ;  /* 0x000000017000780c */ /* 0x000fe40003f45070 */
                                                                                                /* 0x0000004e67677241 */
                                                                                                /* 0x000fe40000001069 */
[----:B-1----:R-:W-:Y:S02]  /*7960*/  LOP3.LUT R106, R106, 0x1, RZ, 0xc0, !PT ;  /* 0x000000016a6a7812 */ /* 0x002fe400078ec0ff */
                                                                                                /* 0x200000ff6e6e7241 */
                                                                                                /* 0x000fc4000000106d */
[C---:B------:R-:W-:Y:S01]  /*7980*/  SEL R102, R87.reuse, 0xa820a820, !P2 ;  /* 0xa820a82057667807 */ /* 0x040fe20005000000 */
[----:B------:R-:W-:Y:S01]  /*7990*/  HFMA2.MMA R103, R103, R76, -RZ ;  /* 0x0000004c67677235 */ /* 0x000fe200001000ff */
                                                                                                /* 0x200000ff68687241 */
                                                                                                /* 0x000fe40000001069 */
                                                                                                /* 0x000000256c257241 */
                                                                                                /* 0x000fe4000000106d */
[----:B------:R-:W-:Y:S01]  /*79c0*/  ISETP.NE.U32.AND P1, PT, R106, 0x1, PT ;  /* 0x000000016a00780c */ /* 0x000fe20003f25070 */
[----:B------:R-:W-:Y:S01]  /*79d0*/  IMAD.SHL.U32 R106, R110, 0x2, RZ ;  /* 0x000000026e6a7824 */ /* 0x000fe200078e00ff */
                                                                                                /* 0x40400066666c7241 */
                                                                                                /* 0x000fe2000000006b */
[C---:B------:R-:W-:Y:S02]  /*79f0*/  IMAD.SHL.U32 R102, R104.reuse, 0x2, RZ ;  /* 0x0000000268667824 */ /* 0x040fe400078e00ff */
[----:B------:R-:W-:Y:S01]  /*7a00*/  HMUL2 R37, R37, R76 ;  /* 0x0000004c25257232 */ /* 0x000fe20000000000 */
[----:B------:R-:W-:Y:S01]  /*7a10*/  SEL R105, R87, 0xa820a820, !P1 ;  /* 0xa820a82057697807 */ /* 0x000fe20004800000 */
[----:B------:R-:W-:Y:S01]  /*7a20*/  IMAD.SHL.U32 R104, R104, 0x400000, RZ ;  /* 0x0040000068687824 */ /* 0x000fe200078e00ff */
[----:B------:R-:W-:-:S02]  /*7a30*/  LOP3.LUT R109, R106, 0x1e, RZ, 0xc0, !PT ;  /* 0x0000001e6a6d7812 */ /* 0x000fc400078ec0ff */
[----:B------:R-:W-:Y:S02]  /*7a40*/  LOP3.LUT R107, R102, 0x1e, RZ, 0xc0, !PT ;  /* 0x0000001e666b7812 */ /* 0x000fe400078ec0ff */
[----:B------:R-:W-:Y:S02]  /*7a50*/  HMNMX2 R37, |R37|, 65504, 65504, PT ;  /* 0x7bff7bff25257840 */ /* 0x000fe40003800200 */
                                                                                                /* 0x4040006969697241 */
                                                                                                /* 0x000fe40000000026 */
[C---:B------:R-:W-:Y:S02]  /*7a70*/  SHF.L.U32 R109, R52.reuse, R109, RZ ;  /* 0x0000006d346d7219 */ /* 0x040fe400000006ff */
[----:B------:R-:W-:Y:S02]  /*7a80*/  HMNMX2 R38, |R103|, 65504, 65504, PT ;  /* 0x7bff7bff67267840 */ /* 0x000fe40003800200 */
[----:B------:R-:W-:-:S02]  /*7a90*/  SHF.L.U32 R102, R52, R107, RZ ;  /* 0x0000006b34667219 */ /* 0x000fc400000006ff */
[----:B------:R-:W-:Y:S02]  /*7aa0*/  LOP3.LUT R107, R37, 0x80008000, RZ, 0xfc, !PT ;  /* 0x80008000256b7812 */ /* 0x000fe400078efcff */
[----:B------:R-:W-:Y:S02]  /*7ab0*/  LOP3.LUT R112, R109, R108, RZ, 0xfc, !PT ;  /* 0x0000006c6d707212 */ /* 0x000fe400078efcff */
[----:B------:R-:W-:Y:S02]  /*7ac0*/  LOP3.LUT R106, R38, 0x80008000, RZ, 0xfc, !PT ;  /* 0x80008000266a7812 */ /* 0x000fe400078efcff */
[----:B------:R-:W-:Y:S02]  /*7ad0*/  LOP3.LUT R103, R102, R105, RZ, 0xfc, !PT ;  /* 0x0000006966677212 */ /* 0x000fe400078efcff */
                                                                                                /* 0x0000006b256f7241 */
                                                                                                /* 0x000fe40000000070 */
                                                                                                /* 0x0000006b25717241 */
                                                                                                /* 0x000fc40000008070 */
                                                                                                /* 0x0000006b25727241 */
                                                                                                /* 0x000fe20000010070 */
[----:B------:R-:W-:Y:S01]  /*7b10*/  HADD2 R36, R36, R111 ;  /* 0x0000006f24247230 */ /* 0x000fe20000000000 */
                                                                                                /* 0x0000006b25707241 */
                                                                                                /* 0x000fe40000018070 */
                                                                                                /* 0x0000006a266b7241 */
                                                                                                /* 0x000fe20000000067 */
[----:B------:R-:W-:Y:S01]  /*7b40*/  HFMA2.MMA R96, R96, 1, 1, R113 ;  /* 0x3c003c0060607835 */ /* 0x000fe20000000071 */
                                                                                                /* 0x0000006a26667241 */
                                                                                                /* 0x000fe20000008067 */
[----:B------:R-:W-:Y:S01]  /*7b60*/  HFMA2.MMA R95, R95, 1, 1, R114 ;  /* 0x3c003c005f5f7835 */ /* 0x000fe20000000072 */
                                                                                                /* 0x0000006a266d7241 */
                                                                                                /* 0x000fe20000010067 */
[----:B------:R-:W-:Y:S01]  /*7b80*/  HADD2 R98, R98, R107 ;  /* 0x0000006b62627230 */ /* 0x000fe20000000000 */
                                                                                                /* 0x0000006a266a7241 */
                                                                                                /* 0x000fe20000018067 */
[----:B------:R-:W-:Y:S01]  /*7ba0*/  HADD2 R97, R97, R112 ;  /* 0x0000007061617230 */ /* 0x000fe20000000000 */
[----:B------:R-:W-:Y:S01]  /*7bb0*/  HFMA2.MMA R101, R101, 1, 1, R102 ;  /* 0x3c003c0065657835 */ /* 0x000fe20000000066 */
[----:B------:R-:W-:Y:S01]  /*7bc0*/  HADD2 R100, R100, R109 ;  /* 0x0000006d64647230 */ /* 0x000fe20000000000 */
[----:B------:R-:W-:-:S02]  /*7bd0*/  PRMT R103, R98, 0x5410, R36 ;  /* 0x0000541062677816 */ /* 0x000fc40000000024 */
[----:B------:R-:W-:Y:S01]  /*7be0*/  PRMT R36, R98, 0x7632, R36 ;  /* 0x0000763262247816 */ /* 0x000fe20000000024 */
[----:B------:R-:W-:Y:S01]  /*7bf0*/  HFMA2.MMA R99, R99, 1, 1, R106 ;  /* 0x3c003c0063637835 */ /* 0x000fe2000000006a */
[----:B------:R-:W-:Y:S01]  /*7c00*/  ISETP.NE.AND P1, PT, R81, 0x7, PT ;  /* 0x000000075100780c */ /* 0x000fe20003f25270 */
[----:B------:R-:W-:Y:S01]  /*7c10*/  STS [R82+UR8], R103 ;  /* 0x0000006752007988 */ /* 0x000fe20008000808 */
[----:B------:R-:W-:Y:S02]  /*7c20*/  LOP3.LUT R104, R104, 0x7c00000, RZ, 0xc0, !PT ;  /* 0x07c0000068687812 */ /* 0x000fe400078ec0ff */
[----:B------:R-:W-:Y:S01]  /*7c30*/  LOP3.LUT R105, R105, 0x2aaaa, RZ, 0xc0, !PT ;  /* 0x0002aaaa69697812 */ /* 0x000fe200078ec0ff */
[----:B------:R0:W-:Y:S03]  /*7c40*/  STS [R83+UR8], R36 ;  /* 0x0000002453007988 */ /* 0x0001e60008000808 */
[----:B------:R-:W-:-:S05]  /*7c50*/  LEA.HI R105, R105, R104, RZ, 0x1f ;  /* 0x0000006869697211 */ /* 0x000fca00078ff8ff */
[----:B------:R-:W-:Y:S01]  /*7c60*/  IMAD R105, R110, 0x8000000, R105 ;  /* 0x080000006e697824 */ /* 0x000fe200078e0269 */
[C-C-:B0-----:R-:W-:Y:S02]  /*7c70*/  PRMT R83, R101.reuse, 0x5410, R96.reuse ;  /* 0x0000541065537816 */ /* 0x141fe40000000060 */
[----:B------:R-:W-:Y:S02]  /*7c80*/  PRMT R96, R101, 0x7632, R96 ;  /* 0x0000763265607816 */ /* 0x000fe40000000060 */
[C-C-:B------:R-:W-:Y:S01]  /*7c90*/  PRMT R36, R100.reuse, 0x5410, R95.reuse ;  /* 0x0000541064247816 */ /* 0x140fe2000000005f */
[----:B------:R0:W-:Y:S01]  /*7ca0*/  STS [R90+UR8], R83 ;  /* 0x000000535a007988 */ /* 0x0001e20008000808 */
[----:B------:R-:W-:-:S03]  /*7cb0*/  PRMT R95, R100, 0x7632, R95 ;  /* 0x00007632645f7816 */ /* 0x000fc6000000005f */
[----:B------:R-:W-:Y:S04]  /*7cc0*/  STS [R93+UR8], R96 ;  /* 0x000000605d007988 */ /* 0x000fe80008000808 */
[----:B------:R1:W-:Y:S01]  /*7cd0*/  STS [R91+UR8], R36 ;  /* 0x000000245b007988 */ /* 0x0003e20008000808 */
[C-C-:B0-----:R-:W-:Y:S02]  /*7ce0*/  PRMT R83, R99.reuse, 0x5410, R97.reuse ;  /* 0x0000541063537816 */ /* 0x141fe40000000061 */
[----:B------:R-:W-:Y:S01]  /*7cf0*/  PRMT R97, R99, 0x7632, R97 ;  /* 0x0000763263617816 */ /* 0x000fe20000000061 */
[----:B------:R0:W-:Y:S04]  /*7d00*/  STS [R94+UR8], R95 ;  /* 0x0000005f5e007988 */ /* 0x0001e80008000808 */
[----:B------:R0:W-:Y:S01]  /*7d10*/  STS [R2+UR8], R83 ;  /* 0x0000005302007988 */ /* 0x0001e20008000808 */
[----:B-1----:R-:W-:-:S03]  /*7d20*/  LOP3.LUT R36, R108, 0x2aaaa, RZ, 0xc0, !PT ;  /* 0x0002aaaa6c247812 */ /* 0x002fc600078ec0ff */
[----:B------:R0:W-:Y:S02]  /*7d30*/  STS [R3+UR8], R97 ;  /* 0x0000006103007988 */ /* 0x0001e40008000808 */
[----:B------:R-:W-:Y:S01]  /*7d40*/  IMAD.IADD R36, R36, 0x1, R105 ;  /* 0x0000000124247824 */ /* 0x000fe200078e0269 */
[----:B------:R-:W-:Y:S06]  /*7d50*/  BAR.SYNC 0x0 ;  /* 0x000000ff0000791d */ /* 0x000fec0000000000 */
[----:B0-----:R-:W-:Y:S05]  /*7d60*/  @!P1 BRA `(.L_x_94) ;  /* 0x0000008000f09947 */ /* 0x001fea0003800000 */
[----:B------:R-:W0:Y:S01]  /*7d70*/  LDC R90, c[0x0][0x4e4] ;  /* 0x00013900ff5a7b82 */ /* 0x000e220000000800 */
[----:B------:R-:W-:Y:S02]  /*7d80*/  LOP3.LUT R101, R33, 0xffff, RZ, 0xc0, !PT ;  /* 0x0000ffff21657812 */ /* 0x000fe400078ec0ff */
[----:B------:R-:W-:Y:S02]  /*7d90*/  LOP3.LUT R102, R35, 0x80008000, RZ, 0xfc, !PT ;  /* 0x8000800023667812 */ /* 0x000fe400078efcff */
[----:B------:R-:W-:Y:S02]  /*7da0*/  SHF.R.U32.HI R104, RZ, 0x10, R33 ;  /* 0x00000010ff687819 */ /* 0x000fe40000011621 */
[----:B------:R-:W-:Y:S01]  /*7db0*/  LOP3.LUT R105, R34, 0x80008000, RZ, 0xfc, !PT ;  /* 0x8000800022697812 */ /* 0x000fe200078efcff */
[----:B------:R-:W1:Y:S01]  /*7dc0*/  LDC R91, c[0x0][0x4f0] ;  /* 0x00013c00ff5b7b82 */ /* 0x000e620000000800 */
                                                                                                /* 0x0000006623217241 */
                                                                                                /* 0x000fe40000000065 */
                                                                                                /* 0x0000006623677241 */
                                                                                                /* 0x000fc40000008065 */
                                                                                                /* 0x0000006623237241 */
                                                                                                /* 0x000fe40000010065 */
                                                                                                /* 0x0000006922657241 */
                                                                                                /* 0x000fe20000000068 */
[----:B------:R-:W2:Y:S01]  /*7e10*/  LDC R93, c[0x0][0x4fc] ;  /* 0x00013f00ff5d7b82 */ /* 0x000ea20000000800 */
                                                                                                /* 0x0000006922667241 */
                                                                                                /* 0x000fe40000008068 */
                                                                                                /* 0x0000006922227241 */
                                                                                                /* 0x000fca0000010068 */
[----:B------:R-:W3:Y:S01]  /*7e40*/  LDC.64 R2, c[0x0][0x4e8] ;  /* 0x00013a00ff027b82 */ /* 0x000ee20000000a00 */
        /* <DEDUP_REMOVED lines=9> */
[C---:B---3--:R-:W-:Y:S02]  /*7ee0*/  IDP.2A.LO.S16.S8 R2, R90.reuse, UR7, R2 ;  /* 0x000000075a027c26 */ /* 0x048fe40008001602 */
[----:B------:R-:W-:-:S05]  /*7ef0*/  IDP.2A.HI.S16.S8 R90, R90, UR9, R3 ;  /* 0x000000095a5a7c26 */ /* 0x000fca0008003603 */
[----:B------:R-:W3:Y:S01]  /*7f00*/  LDC.64 R82, c[0x0][0x500] ;  /* 0x00014000ff527b82 */ /* 0x000ee20000000a00 */
[----:B0-----:R-:W-:Y:S02]  /*7f10*/  IDP.2A.LO.S16.S8 R3, R91, UR7, R96 ;  /* 0x000000075b037c26 */ /* 0x001fe40008001660 */
[----:B------:R-:W-:Y:S04]  /*7f20*/  LDS R96, [R90+UR8] ;  /* 0x000000085a607984 */ /* 0x000fe80008000800 */
[----:B------:R-:W-:Y:S01]  /*7f30*/  LDS R95, [R3+UR8] ;  /* 0x00000008035f7984 */ /* 0x000fe20008000800 */
[----:B------:R-:W0:Y:S01]  /*7f40*/  LDC R97, c[0x0][0x50c] ;  /* 0x00014300ff617b82 */ /* 0x000e220000000800 */
[----:B-1----:R-:W-:-:S05]  /*7f50*/  HSET2.BF.GE.AND R94, R0.H0_H0, R94, PT ;  /* 0x0000005e005e7233 */ /* 0x002fca0003806880 */
[----:B------:R-:W-:Y:S02]  /*7f60*/  HFMA2 R94, -R94, UR5.H0_H0, R50.H0_H0 ;  /* 0x200000055e5e7c31 */ /* 0x000fe40008040132 */
[----:B--2---:R-:W-:-:S05]  /*7f70*/  IDP.2A.HI.S16.S8 R91, R91, UR9, R98 ;  /* 0x000000095b5b7c26 */ /* 0x004fca0008003662 */
[----:B------:R-:W-:Y:S01]  /*7f80*/  LDS R98, [R91+UR8] ;  /* 0x000000085b627984 */ /* 0x000fe20008000800 */
[C---:B---3--:R-:W-:Y:S02]  /*7f90*/  IDP.2A.LO.S16.S8 R82, R93.reuse, UR7, R82 ;  /* 0x000000075d527c26 */ /* 0x048fe40008001652 */
[----:B------:R-:W-:Y:S02]  /*7fa0*/  IDP.2A.HI.S16.S8 R83, R93, UR9, R83 ;  /* 0x000000095d537c26 */ /* 0x000fe40008003653 */
[----:B------:R-:W1:Y:S01]  /*7fb0*/  LDS R93, [R2+UR8] ;  /* 0x00000008025d7984 */ /* 0x000e620008000800 */
[----:B0-----:R-:W-:-:S03]  /*7fc0*/  IDP.2A.LO.S16.S8 R94, R94, UR7, R97 ;  /* 0x000000075e5e7c26 */ /* 0x001fc60008001661 */
[----:B------:R-:W-:Y:S04]  /*7fd0*/  LDS R100, [R83+UR8] ;  /* 0x0000000853647984 */ /* 0x000fe80008000800 */
[----:B------:R-:W0:Y:S04]  /*7fe0*/  LDS R97, [R82+UR8] ;  /* 0x0000000852617984 */ /* 0x000e280008000800 */
[----:B------:R1:W2:Y:S02]  /*7ff0*/  LDS R99, [R94+UR8] ;  /* 0x000000085e637984 */ /* 0x0002a40008000800 */
[----:B-1----:R-:W-:-:S02]  /*8000*/  PRMT R94, R93, 0x5410, R96 ;  /* 0x000054105d5e7816 */ /* 0x002fc40000000060 */
[----:B------:R-:W-:Y:S02]  /*8010*/  PRMT R104, R93, 0x7632, R96 ;  /* 0x000076325d687816 */ /* 0x000fe40000000060 */
[C-C-:B------:R-:W-:Y:S02]  /*8020*/  PRMT R96, R95.reuse, 0x5410, R98.reuse ;  /* 0x000054105f607816 */ /* 0x140fe40000000062 */
[----:B------:R-:W-:Y:S01]  /*8030*/  PRMT R95, R95, 0x7632, R98 ;  /* 0x000076325f5f7816 */ /* 0x000fe20000000062 */
[----:B------:R-:W-:Y:S01]  /*8040*/  HADD2 R101, R104, -R101 ;  /* 0x8000006568657230 */ /* 0x000fe20000000000 */
[C-C-:B0-----:R-:W-:Y:S01]  /*8050*/  PRMT R93, R97.reuse, 0x7632, R100.reuse ;  /* 0x00007632615d7816 */ /* 0x141fe20000000064 */
[----:B------:R-:W-:Y:S01]  /*8060*/  HADD2 R103, R96, -R103 ;  /* 0x8000006760677230 */ /* 0x000fe20000000000 */
[----:B------:R-:W-:Y:S02]  /*8070*/  PRMT R100, R97, 0x5410, R100 ;  /* 0x0000541061647816 */ /* 0x000fe40000000064 */
[----:B------:R-:W-:Y:S01]  /*8080*/  HFMA2.MMA R102, R95, 1, 1, -R102 ;  /* 0x3c003c005f667835 */ /* 0x000fe20000100066 */
[----:B------:R-:W-:Y:S01]  /*8090*/  HADD2 R104, R93, -R34 ;  /* 0x800000225d687230 */ /* 0x000fe20000000000 */
[----:B------:R-:W-:Y:S01]  /*80a0*/  HFMA2.MMA R93, R94, 1, 1, -R33 ;  /* 0x3c003c005e5d7835 */ /* 0x000fe20000100021 */
[C-C-:B--2---:R-:W-:Y:S01]  /*80b0*/  PRMT R33, R99.reuse, 0x7632, R78.reuse ;  /* 0x0000763263217816 */ /* 0x144fe2000000004e */
[----:B------:R-:W-:Y:S01]  /*80c0*/  HFMA2.MMA R94, R100, 1, 1, -R35 ;  /* 0x3c003c00645e7835 */ /* 0x000fe20000100023 */
[----:B------:R-:W-:-:S02]  /*80d0*/  PRMT R78, R99, 0x7610, R78 ;  /* 0x00007610634e7816 */ /* 0x000fc4000000004e */
                                                                                                /* 0x0000002168227241 */
                                                                                                /* 0x000fc600000003ff */
                                                                                                /* 0x00000066655f7241 */
                                                                                                /* 0x000fe400000003ff */
                                                                                                /* 0x0000006665607242 */
                                                                                                /* 0x000fe400000017ff */
                                                                                                /* 0x000000675d237241 */
                                                                                                /* 0x000fe200000003ff */
[----:B------:R-:W-:Y:S01]  /*8120*/  IMAD R97, R34, 0x10, R95 ;  /* 0x0000001022617824 */ /* 0x000fe200078e025f */
                                                                                                /* 0x0000004e5e227241 */
                                                                                                /* 0x000fe400000003ff */
                                                                                                /* 0x0000002168637242 */
                                                                                                /* 0x000fe20000109760 */
[----:B------:R-:W0:Y:S01]  /*8150*/  POPC R106, R97 ;  /* 0x00000061006a7309 */ /* 0x000e220000000000 */
                                                                                                /* 0x0000006665627241 */
                                                                                                /* 0x000fe20000001060 */
[----:B------:R-:W-:Y:S01]  /*8170*/  IMAD R34, R34, 0x10, R35 ;  /* 0x0000001022227824 */ /* 0x000fe200078e0223 */
                                                                                                /* 0x000000675d237242 */
                                                                                                /* 0x000fc400000017ff */
                                                                                                /* 0x0000002168697241 */
                                                                                                /* 0x000fe40000009063 */
                                                                                                /* 0x0000004e5e217242 */
                                                                                                /* 0x000fe20000109723 */
[----:B------:R-:W1:Y:S01]  /*81b0*/  POPC R95, R34 ;  /* 0x00000022005f7309 */ /* 0x000e620000000000 */
                                                                                                /* 0x0000006962647242 */
                                                                                                /* 0x000fe400000017ff */
                                                                                                /* 0x000000675d237241 */
                                                                                                /* 0x000fe40000001023 */
                                                                                                /* 0x0000004e5e607241 */
                                                                                                /* 0x000fe40000009021 */
                                                                                                /* 0x0000006962697241 */
                                                                                                /* 0x000fc40000001064 */
                                                                                                /* 0x0000006023627242 */
                                                                                                /* 0x000fe400000017ff */
[----:B0-----:R-:W-:Y:S01]  /*8210*/  LOP3.LUT R106, R106, 0x1, RZ, 0xc0, !PT ;  /* 0x000000016a6a7812 */ /* 0x001fe200078ec0ff */
[----:B------:R-:W-:Y:S01]  /*8220*/  HMUL2 R105, R105, R76 ;  /* 0x0000004c69697232 */ /* 0x000fe20000000000 */
                                                                                                /* 0x0000006023237241 */
                                                                                                /* 0x000fe40000001062 */
[----:B------:R-:W-:Y:S02]  /*8240*/  ISETP.NE.U32.AND P1, PT, R106, 0x1, PT ;  /* 0x000000016a00780c */ /* 0x000fe40003f25070 */
[----:B-1----:R-:W-:Y:S02]  /*8250*/  LOP3.LUT R95, R95, 0x1, RZ, 0xc0, !PT ;  /* 0x000000015f5f7812 */ /* 0x002fe400078ec0ff */
                                                                                                /* 0x200000ff21217241 */
                                                                                                /* 0x000fe20000001062 */
[----:B------:R-:W-:Y:S01]  /*8270*/  HFMA2.MMA R35, R35, R76, -RZ ;  /* 0x0000004c23237235 */ /* 0x000fe200001000ff */
                                                                                                /* 0x200000ff63637241 */
                                                                                                /* 0x000fc40000001064 */
[----:B------:R-:W-:Y:S02]  /*8290*/  SEL R100, R87, 0xa820a820, !P1 ;  /* 0xa820a82057647807 */ /* 0x000fe40004800000 */
[----:B------:R-:W-:Y:S01]  /*82a0*/  ISETP.NE.U32.AND P1, PT, R95, 0x1, PT ;  /* 0x000000015f00780c */ /* 0x000fe20003f25070 */
[----:B------:R-:W-:Y:S01]  /*82b0*/  IMAD.SHL.U32 R95, R33, 0x2, RZ ;  /* 0x00000002215f7824 */ /* 0x000fe200078e00ff */
                                                                                                /* 0x4040006464617241 */
                                                                                                /* 0x000fe20000000061 */
[----:B------:R-:W-:Y:S01]  /*82d0*/  IMAD.SHL.U32 R99, R99, 0x2, RZ ;  /* 0x0000000263637824 */ /* 0x000fe200078e00ff */
[----:B------:R-:W-:Y:S02]  /*82e0*/  SEL R33, R87, 0xa820a820, !P1 ;  /* 0xa820a82057217807 */ /* 0x000fe40004800000 */
[----:B------:R-:W-:Y:S02]  /*82f0*/  LOP3.LUT R95, R95, 0x1e, RZ, 0xc0, !PT ;  /* 0x0000001e5f5f7812 */ /* 0x000fe400078ec0ff */
[----:B------:R-:W-:-:S02]  /*8300*/  LOP3.LUT R99, R99, 0x1e, RZ, 0xc0, !PT ;  /* 0x0000001e63637812 */ /* 0x000fc400078ec0ff */
                                                                                                /* 0x4040002121217241 */
                                                                                                /* 0x000fe40000000022 */
[C---:B------:R-:W-:Y:S02]  /*8320*/  SHF.L.U32 R96, R52.reuse, R95, RZ ;  /* 0x0000005f34607219 */ /* 0x040fe400000006ff */
[----:B------:R-:W-:Y:S02]  /*8330*/  HMNMX2 R35, |R35|, 65504, 65504, PT ;  /* 0x7bff7bff23237840 */ /* 0x000fe40003800200 */
[----:B------:R-:W-:Y:S02]  /*8340*/  SHF.L.U32 R98, R52, R99, RZ ;  /* 0x0000006334627219 */ /* 0x000fe400000006ff */
[----:B------:R-:W-:Y:S02]  /*8350*/  LOP3.LUT R96, R96, R33, RZ, 0xfc, !PT ;  /* 0x0000002160607212 */ /* 0x000fe400078efcff */
[----:B------:R-:W-:-:S02]  /*8360*/  LOP3.LUT R33, R35, 0x80008000, RZ, 0xfc, !PT ;  /* 0x8000800023217812 */ /* 0x000fc400078efcff */
[----:B------:R-:W-:Y:S02]  /*8370*/  HMNMX2 R34, |R105|, 65504, 65504, PT ;  /* 0x7bff7bff69227840 */ /* 0x000fe40003800200 */
[----:B------:R-:W-:Y:S02]  /*8380*/  LOP3.LUT R97, R98, R97, RZ, 0xfc, !PT ;  /* 0x0000006162617212 */ /* 0x000fe400078efcff */
                                                                                                /* 0x0000002123627241 */
                                                                                                /* 0x000fe40000000060 */
[----:B------:R-:W-:Y:S02]  /*83a0*/  LOP3.LUT R95, R34, 0x80008000, RZ, 0xfc, !PT ;  /* 0x80008000225f7812 */ /* 0x000fe400078efcff */
[----:B------:R-:W-:Y:S02]  /*83b0*/  ISETP.NE.AND P1, PT, R81, 0x8, PT ;  /* 0x000000085100780c */ /* 0x000fe40003f25270 */
                                                                                                /* 0x0000005f22647241 */
                                                                                                /* 0x000fe20000000061 */
[----:B------:R-:W-:Y:S01]  /*83d0*/  HFMA2.MMA R93, R93, 1, 1, R98 ;  /* 0x3c003c005d5d7835 */ /* 0x000fe20000000062 */
                                                                                                /* 0x0000005f22637241 */
                                                                                                /* 0x000fc40000008061 */
                                                                                                /* 0x0000002123627241 */
                                                                                                /* 0x000fe20000008060 */
[----:B------:R-:W-:Y:S01]  /*8400*/  HADD2 R100, R101, R100 ;  /* 0x0000006465647230 */ /* 0x000fe20000000000 */
                                                                                                /* 0x0000005f225f7241 */
                                                                                                /* 0x000fe20000010061 */
[----:B------:R-:W-:Y:S01]  /*8420*/  HADD2 R99, R102, R99 ;  /* 0x0000006366637230 */ /* 0x000fe20000000000 */
                                                                                                /* 0x0000002123217241 */
                                                                                                /* 0x000fe20000010060 */
[----:B------:R-:W-:Y:S01]  /*8440*/  HADD2 R98, R103, R98 ;  /* 0x0000006267627230 */ /* 0x000fe20000000000 */
[----:B------:R-:W-:Y:S02]  /*8450*/  LOP3.LUT R96, R96, 0xffff, RZ, 0xc0, !PT ;  /* 0x0000ffff60607812 */ /* 0x000fe400078ec0ff */
[----:B------:R-:W-:Y:S01]  /*8460*/  HFMA2.MMA R95, R104, 1, 1, R95 ;  /* 0x3c003c00685f7835 */ /* 0x000fe2000000005f */
[C-C-:B------:R-:W-:Y:S01]  /*8470*/  PRMT R101, R93.reuse, 0x5410, R100.reuse ;  /* 0x000054105d657816 */ /* 0x140fe20000000064 */
[----:B------:R-:W-:Y:S01]  /*8480*/  HFMA2.MMA R33, R94, 1, 1, R33 ;  /* 0x3c003c005e217835 */ /* 0x000fe20000000021 */
[----:B------:R-:W-:-:S03]  /*8490*/  PRMT R100, R93, 0x7632, R100 ;  /* 0x000076325d647816 */ /* 0x000fc60000000064 */
[----:B------:R0:W-:Y:S04]  /*84a0*/  STS [R2+UR8], R101 ;  /* 0x0000006502007988 */ /* 0x0001e80008000808 */
[----:B------:R1:W-:Y:S02]  /*84b0*/  STS [R90+UR8], R100 ;  /* 0x000000645a007988 */ /* 0x0003e40008000808 */
[C-C-:B------:R-:W-:Y:S02]  /*84c0*/  PRMT R93, R33.reuse, 0x5410, R95.reuse ;  /* 0x00005410215d7816 */ /* 0x140fe4000000005f */
[----:B------:R-:W-:Y:S02]  /*84d0*/  PRMT R95, R33, 0x7632, R95 ;  /* 0x00007632215f7816 */ /* 0x000fe4000000005f */
[----:B0-----:R-:W-:-:S02]  /*84e0*/  PRMT R2, R98, 0x5410, R99 ;  /* 0x0000541062027816 */ /* 0x001fc40000000063 */
[----:B------:R-:W-:Y:S02]  /*84f0*/  PRMT R99, R98, 0x7632, R99 ;  /* 0x0000763262637816 */ /* 0x000fe40000000063 */
[----:B------:R-:W-:Y:S01]  /*8500*/  PRMT R33, R97, 0x1054, R96 ;  /* 0x0000105461217816 */ /* 0x000fe20000000060 */
[----:B------:R1:W-:Y:S04]  /*8510*/  STS [R3+UR8], R2 ;  /* 0x0000000203007988 */ /* 0x0003e80008000808 */
[----:B------:R1:W-:Y:S04]  /*8520*/  STS [R91+UR8], R99 ;  /* 0x000000635b007988 */ /* 0x0003e80008000808 */
[----:B------:R1:W-:Y:S04]  /*8530*/  STS [R82+UR8], R93 ;  /* 0x0000005d52007988 */ /* 0x0003e80008000808 */
[----:B------:R1:W-:Y:S01]  /*8540*/  STS [R83+UR8], R95 ;  /* 0x0000005f53007988 */ /* 0x0003e20008000808 */
[----:B------:R-:W-:Y:S06]  /*8550*/  BAR.SYNC 0x0 ;  /* 0x000000ff0000791d */ /* 0x000fec0000000000 */
[----:B-1----:R-:W-:Y:S05]  /*8560*/  @!P1 BRA `(.L_x_94) ;  /* 0x0000007800f09947 */ /* 0x002fea0003800000 */
[----:B------:R-:W0:Y:S01]  /*8570*/  LDC R91, c[0x0][0x544] ;  /* 0x00015100ff5b7b82 */ /* 0x000e220000000800 */
[--C-:B------:R-:W-:Y:S02]  /*8580*/  SHF.R.U32.HI R107, RZ, 0x15, R30.reuse ;  /* 0x00000015ff6b7819 */ /* 0x100fe4000001161e */
[----:B------:R-:W-:Y:S02]  /*8590*/  SHF.R.U32.HI R108, RZ, 0x1a, R30 ;  /* 0x0000001aff6c7819 */ /* 0x000fe4000001161e */
[----:B------:R-:W-:Y:S01]  /*85a0*/  LOP3.LUT R109, R107, 0x3e, RZ, 0xc0, !PT ;  /* 0x0000003e6b6d7812 */ /* 0x000fe200078ec0ff */
[----:B------:R-:W-:Y:S01]  /*85b0*/  IMAD.SHL.U32 R107, R30, 0x2, RZ ;  /* 0x000000021e6b7824 */ /* 0x000fe200078e00ff */
[----:B------:R-:W-:Y:S01]  /*85c0*/  LOP3.LUT R111, R108, 0x3e, RZ, 0xc0, !PT ;  /* 0x0000003e6c6f7812 */ /* 0x000fe200078ec0ff */
[----:B------:R-:W1:Y:S01]  /*85d0*/  LDC R90, c[0x0][0x514] ;  /* 0x00014500ff5a7b82 */ /* 0x000e620000000800 */
[C---:B------:R-:W-:Y:S02]  /*85e0*/  SHF.L.U32 R108, R52.reuse, R109, RZ ;  /* 0x0000006d346c7219 */ /* 0x040fe400000006ff */
[----:B------:R-:W-:-:S02]  /*85f0*/  SHF.L.U32 R111, R52, R111, RZ ;  /* 0x0000006f346f7219 */ /* 0x000fc400000006ff */
[----:B------:R-:W-:Y:S02]  /*8600*/  LOP3.LUT R107, R108, 0xaaaaa, R107, 0xf8, !PT ;  /* 0x000aaaaa6c6b7812 */ /* 0x000fe400078ef86b */
[----:B------:R-:W-:Y:S01]  /*8610*/  LOP3.LUT R108, R32, 0x80008000, RZ, 0xfc, !PT ;  /* 0x80008000206c7812 */ /* 0x000fe200078efcff */
[----:B------:R-:W2:Y:S01]  /*8620*/  LDC R94, c[0x0][0x52c] ;  /* 0x00014b00ff5e7b82 */ /* 0x000ea20000000800 */
[----:B------:R-:W-:Y:S02]  /*8630*/  LOP3.LUT R112, R111, 0xaaaaa, R30, 0xf8, !PT ;  /* 0x000aaaaa6f707812 */ /* 0x000fe400078ef81e */
[----:B------:R-:W-:Y:S02]  /*8640*/  LOP3.LUT R111, R31, 0x80008000, RZ, 0xfc, !PT ;  /* 0x800080001f6f7812 */ /* 0x000fe400078efcff */
                                                                                                /* 0x0000006c201e7241 */
                                                                                                /* 0x000fe4000000006b */
                                                                                                /* 0x0000006c206d7241 */
                                                                                                /* 0x000fe2000001006b */
[----:B------:R-:W3:Y:S01]  /*8670*/  LDC R93, c[0x0][0x520] ;  /* 0x00014800ff5d7b82 */ /* 0x000ee20000000800 */
[----:B0-----:R-:W-:-:S02]  /*8680*/  HSET2.BF.GE.AND R91, R0.H0_H0, R91, PT ;  /* 0x0000005b005b7233 */ /* 0x001fc40003806880 */
                                                                                                /* 0x0000006c206e7241 */
                                                                                                /* 0x000fe4000001806b */
                                                                                                /* 0x0000006f1f717241 */
                                                                                                /* 0x000fe20000010070 */
[----:B------:R-:W-:Y:S01]  /*86b0*/  HFMA2 R96, -R91, UR5.H0_H0, R50.H0_H0 ;  /* 0x200000055b607c31 */ /* 0x000fe20008040132 */
                                                                                                /* 0x0000006f1f727241 */
                                                                                                /* 0x000fe20000018070 */
[----:B------:R-:W0:Y:S01]  /*86d0*/  LDC R95, c[0x0][0x538] ;  /* 0x00014e00ff5f7b82 */ /* 0x000e220000000800 */
[----:B-1----:R-:W-:-:S05]  /*86e0*/  HSET2.BF.GE.AND R90, R0.H0_H0, R90, PT ;  /* 0x0000005a005a7233 */ /* 0x002fca0003806880 */
[----:B------:R-:W-:Y:S02]  /*86f0*/  HFMA2 R90, -R90, UR5.H0_H0, R50.H0_H0 ;  /* 0x200000055a5a7c31 */ /* 0x000fe40008040132 */
[----:B------:R-:W1:Y:S01]  /*8700*/  LDC.64 R2, c[0x0][0x518] ;  /* 0x00014600ff027b82 */ /* 0x000e620000000a00 */
[----:B--2---:R-:W-:-:S05]  /*8710*/  HSET2.BF.GE.AND R94, R0.H0_H0, R94, PT ;  /* 0x0000005e005e7233 */ /* 0x004fca0003806880 */
[----:B------:R-:W-:Y:S02]  /*8720*/  HFMA2 R94, -R94, UR5.H0_H0, R50.H0_H0 ;  /* 0x200000055e5e7c31 */ /* 0x000fe40008040132 */
[----:B------:R-:W2:Y:S01]  /*8730*/  LDC.64 R82, c[0x0][0x530] ;  /* 0x00014c00ff527b82 */ /* 0x000ea20000000a00 */
[----:B---3--:R-:W-:-:S05]  /*8740*/  HSET2.BF.GE.AND R91, R0.H0_H0, R93, PT ;  /* 0x0000005d005b7233 */ /* 0x008fca0003806880 */
[----:B------:R-:W-:Y:S02]  /*8750*/  HFMA2 R93, -R91, UR5.H0_H0, R50.H0_H0 ;  /* 0x200000055b5d7c31 */ /* 0x000fe40008040132 */
[----:B------:R-:W3:Y:S01]  /*8760*/  LDC R97, c[0x0][0x548] ;  /* 0x00015200ff617b82 */ /* 0x000ee20000000800 */
[----:B0-----:R-:W-:-:S05]  /*8770*/  HSET2.BF.GE.AND R95, R0.H0_H0, R95, PT ;  /* 0x0000005f005f7233 */ /* 0x001fca0003806880 */
[----:B------:R-:W-:Y:S02]  /*8780*/  HFMA2 R95, -R95, UR5.H0_H0, R50.H0_H0 ;  /* 0x200000055f5f7c31 */ /* 0x000fe40008040132 */
[----:B------:R-:W0:Y:S01]  /*8790*/  LDC R98, c[0x0][0x524] ;  /* 0x00014900ff627b82 */ /* 0x000e220000000800 */
[C---:B-1----:R-:W-:Y:S02]  /*87a0*/  IDP.2A.LO.S16.S8 R2, R90.reuse, UR7, R2 ;  /* 0x000000075a027c26 */ /* 0x042fe40008001602 */
[----:B------:R-:W-:-:S05]  /*87b0*/  IDP.2A.HI.S16.S8 R3, R90, UR9, R3 ;  /* 0x000000095a037c26 */ /* 0x000fca0008003603 */
[----:B------:R-:W1:Y:S01]  /*87c0*/  LDC R100, c[0x0][0x528] ;  /* 0x00014a00ff647b82 */ /* 0x000e620000000800 */
[C---:B--2---:R-:W-:Y:S02]  /*87d0*/  IDP.2A.LO.S16.S8 R82, R94.reuse, UR7, R82 ;  /* 0x000000075e527c26 */ /* 0x044fe40008001652 */
[----:B------:R-:W-:-:S03]  /*87e0*/  IDP.2A.HI.S16.S8 R94, R94, UR9, R83 ;  /* 0x000000095e5e7c26 */ /* 0x000fc60008003653 */
[----:B------:R-:W-:Y:S02]  /*87f0*/  LDS R101, [R82+UR8] ;  /* 0x0000000852657984 */ /* 0x000fe40008000800 */
[----:B------:R-:W2:Y:S01]  /*8800*/  LDC R102, c[0x0][0x53c] ;  /* 0x00014f00ff667b82 */ /* 0x000ea20000000800 */
[----:B---3--:R-:W-:Y:S02]  /*8810*/  IDP.2A.LO.S16.S8 R90, R96, UR7, R97 ;  /* 0x00000007605a7c26 */ /* 0x008fe40008001661 */
[----:B------:R-:W-:Y:S04]  /*8820*/  LDS R97, [R2+UR8] ;  /* 0x0000000802617984 */ /* 0x000fe80008000800 */
[----:B------:R-:W-:Y:S01]  /*8830*/  LDS R105, [R90+UR8] ;  /* 0x000000085a697984 */ /* 0x000fe20008000800 */
[----:B------:R-:W3:Y:S01]  /*8840*/  LDC R104, c[0x0][0x540] ;  /* 0x00015000ff687b82 */ /* 0x000ee20000000800 */
[----:B0-----:R-:W-:-:S02]  /*8850*/  IDP.2A.LO.S16.S8 R91, R93, UR7, R98 ;  /* 0x000000075d5b7c26 */ /* 0x001fc40008001662 */
[----:B------:R-:W0:Y:S05]  /*8860*/  LDS R98, [R3+UR8] ;  /* 0x0000000803627984 */ /* 0x000e2a0008000800 */
[----:B------:R-:W4:Y:S01]  /*8870*/  LDC R99, c[0x0][0x54c] ;  /* 0x00015300ff637b82 */ /* 0x000f220000000800 */
[----:B-1----:R-:W-:-:S05]  /*8880*/  IDP.2A.HI.S16.S8 R93, R93, UR9, R100 ;  /* 0x000000095d5d7c26 */ /* 0x002fca0008003664 */
[----:B------:R-:W-:Y:S01]  /*8890*/  LDS R100, [R93+UR8] ;  /* 0x000000085d647984 */ /* 0x000fe20008000800 */
[----:B--2---:R-:W-:-:S03]  /*88a0*/  IDP.2A.LO.S16.S8 R83, R95, UR7, R102 ;  /* 0x000000075f537c26 */ /* 0x004fc60008001666 */
[----:B------:R-:W1:Y:S04]  /*88b0*/  LDS R102, [R94+UR8] ;  /* 0x000000085e667984 */ /* 0x000e680008000800 */
[----:B------:R-:W-:Y:S01]  /*88c0*/  LDS R103, [R83+UR8] ;  /* 0x0000000853677984 */ /* 0x000fe20008000800 */
[----:B---3--:R-:W-:-:S05]  /*88d0*/  IDP.2A.HI.S16.S8 R95, R95, UR9, R104 ;  /* 0x000000095f5f7c26 */ /* 0x008fca0008003668 */
[----:B------:R-:W2:Y:S01]  /*88e0*/  LDS R104, [R95+UR8] ;  /* 0x000000085f687984 */ /* 0x000ea20008000800 */
[----:B----4-:R-:W-:-:S03]  /*88f0*/  IDP.2A.HI.S16.S8 R96, R96, UR9, R99 ;  /* 0x0000000960607c26 */ /* 0x010fc60008003663 */
[----:B------:R-:W3:Y:S04]  /*8900*/  LDS R99, [R91+UR8] ;  /* 0x000000085b637984 */ /* 0x000ee80008000800 */
[----:B------:R4:W5:Y:S02]  /*8910*/  LDS R106, [R96+UR8] ;  /* 0x00000008606a7984 */ /* 0x0009640008000800 */
                                                                                                /* 0x0000006c20607241 */
                                                                                                /* 0x010fe4000000806b */
                                                                                                /* 0x0000006c20207241 */
                                                                                                /* 0x000fe4000002006b */
                                                                                                /* 0x0000006f1f6b7241 */
                                                                                                /* 0x000fc40000000070 */
                                                                                                /* 0x0000006f1f6c7241 */
                                                                                                /* 0x000fe40000008070 */
                                                                                                /* 0x0000006f1f6f7241 */
                                                                                                /* 0x000fe40000020070 */
[C-C-:B0-----:R-:W-:Y:S02]  /*8970*/  PRMT R31, R97.reuse, 0x5410, R98.reuse ;  /* 0x00005410611f7816 */ /* 0x141fe40000000062 */
[----:B------:R-:W-:Y:S02]  /*8980*/  PRMT R112, R97, 0x7632, R98 ;  /* 0x0000763261707816 */ /* 0x000fe40000000062 */
[----:B-1----:R-:W-:Y:S01]  /*8990*/  PRMT R98, R101, 0x5410, R102 ;  /* 0x0000541065627816 */ /* 0x002fe20000000066 */
[----:B------:R-:W-:Y:S01]  /*89a0*/  HADD2 R30, R31, -R30 ;  /* 0x8000001e1f1e7230 */ /* 0x000fe20000000000 */
[----:B------:R-:W-:-:S02]  /*89b0*/  PRMT R32, R32, 0x5410, RZ ;  /* 0x0000541020207816 */ /* 0x000fc400000000ff */
[----:B------:R-:W-:Y:S01]  /*89c0*/  PRMT R102, R101, 0x7632, R102 ;  /* 0x0000763265667816 */ /* 0x000fe20000000066 */
[----:B------:R-:W-:Y:S01]  /*89d0*/  HADD2 R98, R98, -R109 ;  /* 0x8000006d62627230 */ /* 0x000fe20000000000 */
[----:B--2---:R-:W-:-:S04]  /*89e0*/  PRMT R31, R103, 0x5410, R104 ;  /* 0x00005410671f7816 */ /* 0x004fc80000000068 */
[----:B------:R-:W-:Y:S01]  /*89f0*/  HFMA2.MMA R102, R102, 1, 1, -R113 ;  /* 0x3c003c0066667835 */ /* 0x000fe20000100071 */
[----:B------:R-:W-:Y:S02]  /*8a00*/  PRMT R115, R103, 0x7632, R104 ;  /* 0x0000763267737816 */ /* 0x000fe40000000068 */
[----:B------:R-:W-:Y:S02]  /*8a10*/  PRMT R103, R111, 0x5410, RZ ;  /* 0x000054106f677816 */ /* 0x000fe400000000ff */
[----:B---3--:R-:W-:Y:S02]  /*8a20*/  PRMT R97, R99, 0x5410, R100 ;  /* 0x0000541063617816 */ /* 0x008fe40000000064 */
[----:B------:R-:W-:Y:S01]  /*8a30*/  HFMA2.MMA R104, R115, 1, 1, -R114 ;  /* 0x3c003c0073687835 */ /* 0x000fe20000100072 */
[C-C-:B-----5:R-:W-:Y:S02]  /*8a40*/  PRMT R109, R105.reuse, 0x5410, R106.reuse ;  /* 0x00005410696d7816 */ /* 0x160fe4000000006a */
[----:B------:R-:W-:Y:S01]  /*8a50*/  PRMT R106, R105, 0x7632, R106 ;  /* 0x00007632696a7816 */ /* 0x000fe2000000006a */
[----:B------:R-:W-:Y:S01]  /*8a60*/  HFMA2.MMA R97, R97, 1, 1, -R96 ;  /* 0x3c003c0061617835 */ /* 0x000fe20000100060 */
[----:B------:R-:W-:Y:S01]  /*8a70*/  PRMT R105, R99, 0x7632, R100 ;  /* 0x0000763263697816 */ /* 0x000fe20000000064 */
[----:B------:R-:W-:Y:S01]  /*8a80*/  HFMA2.MMA R96, R31, 1, 1, -R110 ;  /* 0x3c003c001f607835 */ /* 0x000fe2000010006e */
[----:B------:R-:W-:Y:S01]  /*8a90*/  HADD2 R99, R112, -R107 ;  /* 0x8000006b70637230 */ /* 0x000fe20000000000 */
[----:B------:R-:W-:Y:S01]  /*8aa0*/  HFMA2.MMA R101, R109, 1, 1, -R32 ;  /* 0x3c003c006d657835 */ /* 0x000fe20000100020 */
[----:B------:R-:W-:-:S05]  /*8ab0*/  HADD2 R103, R106, -R103 ;  /* 0x800000676a677230 */ /* 0x000fca0000000000 */
                                                                                                /* 0x000000611e647241 */
                                                                                                /* 0x000fe400000003ff */
                                                                                                /* 0x00000060621f7241 */
                                                                                                /* 0x000fe400000003ff */
                                                                                                /* 0x000000ff65207241 */
                                                                                                /* 0x000fe400000003ff */
                                                                                                /* 0x000000ff676b7241 */
                                                                                                /* 0x000fe200000003ff */
[----:B------:R-:W-:Y:S02]  /*8b00*/  IMAD R31, R31, 0x10, R100 ;  /* 0x000000101f1f7824 */ /* 0x000fe400078e0264 */
[----:B------:R-:W-:Y:S01]  /*8b10*/  HADD2 R100, R105, -R108 ;  /* 0x8000006c69647230 */ /* 0x000fe20000000000 */
                                                                                                /* 0x0000006866697241 */
                                                                                                /* 0x000fe200000003ff */
[----:B------:R-:W-:-:S03]  /*8b30*/  IMAD R31, R32, 0x100, R31 ;  /* 0x00000100201f7824 */ /* 0x000fc600078e021f */
                                                                                                /* 0x00000064636a7241 */
                                                                                                /* 0x000fe400000003ff */
                                                                                                /* 0x00000064636f7242 */
                                                                                                /* 0x000fe200000017ff */
[----:B------:R-:W0:Y:S02]  /*8b60*/  POPC R108, R31 ;  /* 0x0000001f006c7309 */ /* 0x000e240000000000 */
[----:B------:R-:W-:Y:S01]  /*8b70*/  IMAD R106, R105, 0x10, R106 ;  /* 0x00000010696a7824 */ /* 0x000fe200078e026a */
                                                                                                /* 0x000000611e697242 */
                                                                                                /* 0x000fe400000017ff */
                                                                                                /* 0x0000006866717242 */
                                                                                                /* 0x000fe2000010976f */
[----:B------:R-:W-:Y:S01]  /*8ba0*/  IMAD R109, R107, 0x100, R106 ;  /* 0x000001006b6d7824 */ /* 0x000fe200078e026a */
                                                                                                /* 0x00000060626b7242 */
                                                                                                /* 0x000fc40000109769 */
                                                                                                /* 0x000000611e697241 */
                                                                                                /* 0x000fe20000001069 */
[----:B------:R-:W1:Y:S01]  /*8bd0*/  POPC R114, R109 ;  /* 0x0000006d00727309 */ /* 0x000e620000000000 */
                                                                                                /* 0x0000006062207241 */
                                                                                                /* 0x000fe4000000906b */
                                                                                                /* 0x00000064636f7241 */
                                                                                                /* 0x000fe4000000106f */
                                                                                                /* 0x00000068666e7241 */
                                                                                                /* 0x000fe40000009071 */
                                                                                                /* 0x00000020696a7242 */
                                                                                                /* 0x000fe400000017ff */
                                                                                                /* 0x0000006e6f707242 */
                                                                                                /* 0x000fc400000017ff */
                                                                                                /* 0x0000002069207241 */
                                                                                                /* 0x000fe4000000106a */
                                                                                                /* 0x0000006e6f6e7241 */
                                                                                                /* 0x000fe40000001070 */
[----:B0-----:R-:W-:Y:S02]  /*8c50*/  LOP3.LUT R108, R108, 0x1, RZ, 0xc0, !PT ;  /* 0x000000016c6c7812 */ /* 0x001fe400078ec0ff */
                                                                                                /* 0x0000006520697242 */
                                                                                                /* 0x000fe400000017ff */
                                                                                                /* 0x000000676e6f7242 */
                                                                                                /* 0x000fe400000017ff */
                                                                                                /* 0x200000596b6a7241 */
                                                                                                /* 0x000fc4000000106a */
[----:B------:R-:W-:Y:S02]  /*8c90*/  ISETP.NE.U32.AND P1, PT, R108, 0x1, PT ;  /* 0x000000016c00780c */ /* 0x000fe40003f25070 */
                                                                                                /* 0x2000005971707241 */
                                                                                                /* 0x000fe40000001070 */
                                                                                                /* 0x00000065206b7241 */
                                                                                                /* 0x000fe40000001069 */
                                                                                                /* 0x000000676e717241 */
                                                                                                /* 0x000fe4000000106f */
[----:B------:R-:W-:Y:S02]  /*8cd0*/  SEL R32, R87, 0xa820a820, !P1 ;  /* 0xa820a82057207807 */ /* 0x000fe40004800000 */
                                                                                                /* 0x200000ff6a6a7241 */
                                                                                                /* 0x000fc40000001069 */
[----:B-1----:R-:W-:Y:S01]  /*8cf0*/  LOP3.LUT R114, R114, 0x1, RZ, 0xc0, !PT ;  /* 0x0000000172727812 */ /* 0x002fe200078ec0ff */
[----:B------:R-:W-:Y:S01]  /*8d00*/  HFMA2.MMA R113, R113, R76, -RZ ;  /* 0x0000004c71717235 */ /* 0x000fe200001000ff */
                                                                                                /* 0x200000ff70707241 */
                                                                                                /* 0x000fe4000000106f */
                                                                                                /* 0x4040002020697241 */
                                                                                                /* 0x000fe2000000001f */
[----:B------:R-:W-:Y:S01]  /*8d30*/  IMAD.SHL.U32 R31, R106, 0x2, RZ ;  /* 0x000000026a1f7824 */ /* 0x000fe200078e00ff */
[----:B------:R-:W-:Y:S01]  /*8d40*/  ISETP.NE.U32.AND P2, PT, R114, 0x1, PT ;  /* 0x000000017200780c */ /* 0x000fe20003f45070 */
[----:B------:R-:W-:Y:S02]  /*8d50*/  HMUL2 R32, R107, R76 ;  /* 0x0000004c6b207232 */ /* 0x000fe40000000000 */
[----:B------:R-:W-:Y:S01]  /*8d60*/  IMAD.SHL.U32 R107, R112, 0x2, RZ ;  /* 0x00000002706b7824 */ /* 0x000fe200078e00ff */
[----:B------:R-:W-:Y:S01]  /*8d70*/  ISETP.NE.AND P1, PT, R81, 0x9, PT ;  /* 0x000000095100780c */ /* 0x000fe20003f25270 */
[----:B------:R-:W-:Y:S01]  /*8d80*/  IMAD.SHL.U32 R106, R106, 0x400000, RZ ;  /* 0x004000006a6a7824 */ /* 0x000fe200078e00ff */
[----:B------:R-:W-:-:S02]  /*8d90*/  SEL R108, R87, 0xa820a820, !P2 ;  /* 0xa820a820576c7807 */ /* 0x000fc40005000000 */
[----:B------:R-:W-:Y:S02]  /*8da0*/  LOP3.LUT R31, R31, 0x1e, RZ, 0xc0, !PT ;  /* 0x0000001e1f1f7812 */ /* 0x000fe400078ec0ff */
[----:B------:R-:W-:Y:S02]  /*8db0*/  LOP3.LUT R107, R107, 0x1e, RZ, 0xc0, !PT ;  /* 0x0000001e6b6b7812 */ /* 0x000fe400078ec0ff */
                                                                                                /* 0x4040006c6c727241 */
                                                                                                /* 0x000fe4000000006d */
[----:B------:R-:W-:Y:S02]  /*8dd0*/  HMNMX2 R32, |R32|, 65504, 65504, PT ;  /* 0x7bff7bff20207840 */ /* 0x000fe40003800200 */
[----:B------:R-:W-:Y:S02]  /*8de0*/  SHF.L.U32 R108, R52, R31, RZ ;  /* 0x0000001f346c7219 */ /* 0x000fe400000006ff */
[----:B------:R-:W-:-:S02]  /*8df0*/  HMNMX2 R31, |R113|, 65504, 65504, PT ;  /* 0x7bff7bff711f7840 */ /* 0x000fc40003800200 */
[----:B------:R-:W-:Y:S02]  /*8e00*/  SHF.L.U32 R111, R52, R107, RZ ;  /* 0x0000006b346f7219 */ /* 0x000fe400000006ff */
[----:B------:R-:W-:Y:S02]  /*8e10*/  LOP3.LUT R109, R32, 0x80008000, RZ, 0xfc, !PT ;  /* 0x80008000206d7812 */ /* 0x000fe400078efcff */
[----:B------:R-:W-:Y:S02]  /*8e20*/  LOP3.LUT R107, R108, R105, RZ, 0xfc, !PT ;  /* 0x000000696c6b7212 */ /* 0x000fe400078efcff */
[----:B------:R-:W-:Y:S02]  /*8e30*/  LOP3.LUT R117, R31, 0x80008000, RZ, 0xfc, !PT ;  /* 0x800080001f757812 */ /* 0x000fe400078efcff */
[----:B------:R-:W-:Y:S02]  /*8e40*/  LOP3.LUT R116, R111, R114, RZ, 0xfc, !PT ;  /* 0x000000726f747212 */ /* 0x000fe400078efcff */
                                                                                                /* 0x0000006d206f7241 */
                                                                                                /* 0x000fc4000000006b */
                                                                                                /* 0x0000006d206c7241 */
                                                                                                /* 0x000fe4000000806b */
                                                                                                /* 0x0000006d20717241 */
                                                                                                /* 0x000fe2000001006b */
[----:B------:R-:W-:Y:S01]  /*8e80*/  HADD2 R30, R30, R111 ;  /* 0x0000006f1e1e7230 */ /* 0x000fe20000000000 */
                                                                                                /* 0x0000006d20737241 */
                                                                                                /* 0x000fe4000001806b */
                                                                                                /* 0x0000006d206e7241 */
                                                                                                /* 0x000fe2000002006b */
[----:B------:R-:W-:Y:S01]  /*8eb0*/  HFMA2.MMA R97, R97, 1, 1, R108 ;  /* 0x3c003c0061617835 */ /* 0x000fe2000000006c */
                                                                                                /* 0x000000751f767241 */
                                                                                                /* 0x000fe20000000074 */
[----:B------:R-:W-:Y:S01]  /*8ed0*/  HADD2 R98, R98, R113 ;  /* 0x0000007162627230 */ /* 0x000fe20000000000 */
                                                                                                /* 0x000000751f6b7241 */
                                                                                                /* 0x000fe20000008074 */
[----:B------:R-:W-:Y:S01]  /*8ef0*/  HADD2 R110, R101.H0_H0, R110.H0_H0 ;  /* 0x2000006e656e7230 */ /* 0x000fe20000000800 */
                                                                                                /* 0x000000751f777241 */
                                                                                                /* 0x000fe20000018074 */
[----:B------:R-:W-:Y:S01]  /*8f10*/  HADD2 R99, R99, R118 ;  /* 0x0000007663637230 */ /* 0x000fe20000000000 */
                                                                                                /* 0x000000751f6d7241 */
                                                                                                /* 0x000fe20000010074 */
[----:B------:R-:W-:Y:S01]  /*8f30*/  HFMA2.MMA R96, R96, 1, 1, R115 ;  /* 0x3c003c0060607835 */ /* 0x000fe20000000073 */
                                                                                                /* 0x000000751f747241 */
                                                                                                /* 0x000fe20000020074 */
[----:B------:R-:W-:Y:S01]  /*8f50*/  HFMA2.MMA R100, R100, 1, 1, R107 ;  /* 0x3c003c0064647835 */ /* 0x000fe2000000006b */
[C-C-:B------:R-:W-:Y:S01]  /*8f60*/  PRMT R101, R30.reuse, 0x5410, R99.reuse ;  /* 0x000054101e657816 */ /* 0x140fe20000000063 */
[----:B------:R-:W-:Y:S01]  /*8f70*/  HFMA2.MMA R104, R104, 1, 1, R119 ;  /* 0x3c003c0068687835 */ /* 0x000fe20000000077 */
[----:B------:R-:W-:Y:S01]  /*8f80*/  PRMT R99, R30, 0x7632, R99 ;  /* 0x000076321e637816 */ /* 0x000fe20000000063 */
[----:B------:R-:W-:Y:S01]  /*8f90*/  HADD2 R102, R102, R109 ;  /* 0x0000006d66667230 */ /* 0x000fe20000000000 */
[----:B------:R-:W-:Y:S01]  /*8fa0*/  LOP3.LUT R105, R105, 0xaaaaa, RZ, 0xc0, !PT ;  /* 0x000aaaaa69697812 */ /* 0x000fe200078ec0ff */
[----:B------:R0:W-:Y:S01]  /*8fb0*/  STS [R2+UR8], R101 ;  /* 0x0000006502007988 */ /* 0x0001e20008000808 */
[----:B------:R-:W-:Y:S01]  /*8fc0*/  HADD2 R116, R103.H0_H0, R116.H0_H0 ;  /* 0x2000007467747230 */ /* 0x000fe20000000800 */
[----:B------:R-:W-:-:S02]  /*8fd0*/  LOP3.LUT R106, R106, 0x7c00000, RZ, 0xc0, !PT ;  /* 0x07c000006a6a7812 */ /* 0x000fc400078ec0ff */
[----:B------:R1:W-:Y:S01]  /*8fe0*/  STS [R3+UR8], R99 ;  /* 0x0000006303007988 */ /* 0x0003e20008000808 */
[----:B------:R-:W-:Y:S02]  /*8ff0*/  LOP3.LUT R30, R114, 0xaaaaa, RZ, 0xc0, !PT ;  /* 0x000aaaaa721e7812 */ /* 0x000fe400078ec0ff */
[----:B------:R-:W-:Y:S02]  /*9000*/  PRMT R110, R110, 0x5410, R116 ;  /* 0x000054106e6e7816 */ /* 0x000fe40000000074 */
[----:B------:R-:W-:Y:S02]  /*9010*/  LEA.HI R105, R105, R106, RZ, 0x1f ;  /* 0x0000006a69697211 */ /* 0x000fe400078ff8ff */
[C-C-:B0-----:R-:W-:Y:S02]  /*9020*/  PRMT R2, R97.reuse, 0x5410, R100.reuse ;  /* 0x0000541061027816 */ /* 0x141fe40000000064 */
[----:B------:R-:W-:Y:S01]  /*9030*/  PRMT R100, R97, 0x7632, R100 ;  /* 0x0000763261647816 */ /* 0x000fe20000000064 */
[----:B------:R-:W-:Y:S01]  /*9040*/  IMAD R105, R112, 0x8000000, R105 ;  /* 0x0800000070697824 */ /* 0x000fe200078e0269 */
[C-C-:B-1----:R-:W-:Y:S01]  /*9050*/  PRMT R3, R98.reuse, 0x5410, R102.reuse ;  /* 0x0000541062037816 */ /* 0x142fe20000000066 */
[----:B------:R0:W-:Y:S01]  /*9060*/  STS [R91+UR8], R2 ;  /* 0x000000025b007988 */ /* 0x0001e20008000808 */
[----:B------:R-:W-:Y:S01]  /*9070*/  PRMT R102, R98, 0x7632, R102 ;  /* 0x0000763262667816 */ /* 0x000fe20000000066 */
[----:B------:R-:W-:-:S02]  /*9080*/  IMAD.IADD R30, R30, 0x1, R105 ;  /* 0x000000011e1e7824 */ /* 0x000fc400078e0269 */
[----:B------:R1:W-:Y:S04]  /*9090*/  STS [R93+UR8], R100 ;  /* 0x000000645d007988 */ /* 0x0003e80008000808 */
[----:B------:R1:W-:Y:S01]  /*90a0*/  STS [R82+UR8], R3 ;  /* 0x0000000352007988 */ /* 0x0003e20008000808 */
[C-C-:B0-----:R-:W-:Y:S02]  /*90b0*/  PRMT R2, R96.reuse, 0x5410, R104.reuse ;  /* 0x0000541060027816 */ /* 0x141fe40000000068 */
[----:B------:R-:W-:Y:S01]  /*90c0*/  PRMT R104, R96, 0x7632, R104 ;  /* 0x0000763260687816 */ /* 0x000fe20000000068 */
[----:B------:R1:W-:Y:S04]  /*90d0*/  STS [R94+UR8], R102 ;  /* 0x000000665e007988 */ /* 0x0003e80008000808 */
        /* <DEDUP_REMOVED lines=10> */
[----:B------:R-:W-:Y:S02]  /*9180*/  HFMA2 R90, -R90, UR5.H0_H0, R50.H0_H0 ;  /* 0x200000055a5a7c31 */ /* 0x000fe40008040132 */
[----:B------:R-:W0:Y:S01]  /*9190*/  LDC.64 R2, c[0x0][0x560] ;  /* 0x00015800ff027b82 */ /* 0x000e220000000a00 */
[----:B-1----:R-:W-:-:S05]  /*91a0*/  HSET2.BF.GE.AND R82, R0.H0_H0, R82, PT ;  /* 0x0000005200527233 */ /* 0x002fca0003806880 */
[----:B------:R-:W-:Y:S02]  /*91b0*/  HFMA2 R83, -R82, UR5.H0_H0, R50.H0_H0 ;  /* 0x2000000552537c31 */ /* 0x000fe40008040132 */
[----:B------:R-:W1:Y:S01]  /*91c0*/  LDC R94, c[0x0][0x554] ;  /* 0x00015500ff5e7b82 */ /* 0x000e620000000800 */
[----:B--2---:R-:W-:-:S05]  /*91d0*/  HSET2.BF.GE.AND R91, R0.H0_H0, R91, PT ;  /* 0x0000005b005b7233 */ /* 0x004fca0003806880 */
[----:B------:R-:W-:Y:S02]  /*91e0*/  HFMA2 R91, -R91, UR5.H0_H0, R50.H0_H0 ;  /* 0x200000055b5b7c31 */ /* 0x000fe40008040132 */
[----:B------:R-:W2:Y:S01]  /*91f0*/  LDC R100, c[0x0][0x570] ;  /* 0x00015c00ff647b82 */ /* 0x000ea20000000800 */
[----:B---3--:R-:W-:-:S07]  /*9200*/  HSET2.BF.GE.AND R93, R0.H0_H0, R93, PT ;  /* 0x0000005d005d7233 */ /* 0x008fce0003806880 */
[----:B------:R-:W3:Y:S01]  /*9210*/  LDC R98, c[0x0][0x56c] ;  /* 0x00015b00ff627b82 */ /* 0x000ee20000000800 */
[C---:B0-----:R-:W-:Y:S02]  /*9220*/  IDP.2A.LO.S16.S8 R2, R90.reuse, UR7, R2 ;  /* 0x000000075a027c26 */ /* 0x041fe40008001602 */
[----:B------:R-:W-:-:S05]  /*9230*/  IDP.2A.HI.S16.S8 R90, R90, UR9, R3 ;  /* 0x000000095a5a7c26 */ /* 0x000fca0008003603 */
[----:B------:R-:W0:Y:S01]  /*9240*/  LDC R96, c[0x0][0x558] ;  /* 0x00015600ff607b82 */ /* 0x000e220000000800 */
[----:B-1----:R-:W-:Y:S02]  /*9250*/  IDP.2A.LO.S16.S8 R82, R83, UR7, R94 ;  /* 0x0000000753527c26 */ /* 0x002fe4000800165e */
[----:B------:R-:W-:Y:S01]  /*9260*/  HFMA2 R94, -R93, UR5.H0_H0, R50.H0_H0 ;  /* 0x200000055d5e7c31 */ /* 0x000fe20008040132 */
[----:B------:R-:W-:Y:S04]  /*9270*/  LDS R101, [R90+UR8] ;  /* 0x000000085a657984 */ /* 0x000fe80008000800 */
[----:B------:R-:W1:Y:S01]  /*9280*/  LDC R95, c[0x0][0x578] ;  /* 0x00015e00ff5f7b82 */ /* 0x000e620000000800 */
[C---:B--2---:R-:W-:Y:S02]  /*9290*/  IDP.2A.HI.S16.S8 R93, R91.reuse, UR9, R100 ;  /* 0x000000095b5d7c26 */ /* 0x044fe40008003664 */
[----:B------:R-:W2:Y:S04]  /*92a0*/  LDS R100, [R2+UR8] ;  /* 0x0000000802647984 */ /* 0x000ea80008000800 */
[----:B------:R-:W-:Y:S01]  /*92b0*/  LDS R103, [R93+UR8] ;  /* 0x000000085d677984 */ /* 0x000fe20008000800 */
[----:B------:R-:W4:Y:S01]  /*92c0*/  LDC R97, c[0x0][0x57c] ;  /* 0x00015f00ff617b82 */ /* 0x000f220000000800 */
[----:B---3--:R-:W-:-:S02]  /*92d0*/  IDP.2A.LO.S16.S8 R3, R91, UR7, R98 ;  /* 0x000000075b037c26 */ /* 0x008fc40008001662 */
[----:B------:R-:W-:Y:S04]  /*92e0*/  LDS R98, [R82+UR8] ;  /* 0x0000000852627984 */ /* 0x000fe80008000800 */
[----:B------:R-:W-:Y:S01]  /*92f0*/  LDS R102, [R3+UR8] ;  /* 0x0000000803667984 */ /* 0x000fe20008000800 */
[----:B------:R-:W3:Y:S01]  /*9300*/  LDC R106, c[0x0][0x580] ;  /* 0x00016000ff6a7b82 */ /* 0x000ee20000000800 */
[----:B0-----:R-:W-:Y:S01]  /*9310*/  IDP.2A.HI.S16.S8 R83, R83, UR9, R96 ;  /* 0x0000000953537c26 */ /* 0x001fe20008003660 */
[----:B------:R-:W-:-:S04]  /*9320*/  SHF.R.U32.HI R96, RZ, 0x1a, R27 ;  /* 0x0000001aff607819 */ /* 0x000fc8000001161b */
[----:B------:R-:W0:Y:S02]  /*9330*/  LDS R99, [R83+UR8] ;  /* 0x0000000853637984 */ /* 0x000e240008000800 */
[----:B------:R-:W5:Y:S01]  /*9340*/  LDC R108, c[0x0][0x584] ;  /* 0x00016100ff6c7b82 */ /* 0x000f620000000800 */
[----:B-1----:R-:W-:-:S05]  /*9350*/  IDP.2A.LO.S16.S8 R91, R94, UR7, R95 ;  /* 0x000000075e5b7c26 */ /* 0x002fca000800165f */
[----:B------:R-:W-:Y:S01]  /*9360*/  LDS R104, [R91+UR8] ;  /* 0x000000085b687984 */ /* 0x000fe20008000800 */
[----:B----4-:R-:W-:Y:S01]  /*9370*/  IDP.2A.HI.S16.S8 R94, R94, UR9, R97 ;  /* 0x000000095e5e7c26 */ /* 0x010fe20008003661 */
[----:B------:R-:W-:Y:S02]  /*9380*/  LOP3.LUT R97, R96, 0x3e, RZ, 0xc0, !PT ;  /* 0x0000003e60617812 */ /* 0x000fe400078ec0ff */
[----:B------:R-:W-:Y:S02]  /*9390*/  SHF.R.U32.HI R96, RZ, 0x15, R27 ;  /* 0x00000015ff607819 */ /* 0x000fe4000001161b */
[----:B------:R-:W1:Y:S01]  /*93a0*/  LDS R105, [R94+UR8] ;  /* 0x000000085e697984 */ /* 0x000e620008000800 */
[----:B---3--:R-:W-:Y:S02]  /*93b0*/  HSET2.BF.GE.AND R95, R0.H0_H0, R106, PT ;  /* 0x0000006a005f7233 */ /* 0x008fe40003806880 */
[----:B------:R-:W-:Y:S02]  /*93c0*/  SHF.L.U32 R106, R52, R97, RZ ;  /* 0x00000061346a7219 */ /* 0x000fe400000006ff */
[----:B------:R-:W-:Y:S01]  /*93d0*/  LOP3.LUT R97, R96, 0x3e, RZ, 0xc0, !PT ;  /* 0x0000003e60617812 */ /* 0x000fe200078ec0ff */
[----:B------:R-:W-:Y:S01]  /*93e0*/  HFMA2 R95, -R95, UR5.H0_H0, R50.H0_H0 ;  /* 0x200000055f5f7c31 */ /* 0x000fe20008040132 */
[----:B------:R-:W-:Y:S01]  /*93f0*/  LOP3.LUT R109, R106, 0xaaaaa, R27, 0xf8, !PT ;  /* 0x000aaaaa6a6d7812 */ /* 0x000fe200078ef81b */
[----:B------:R-:W-:Y:S01]  /*9400*/  IMAD.SHL.U32 R27, R27, 0x2, RZ ;  /* 0x000000021b1b7824 */ /* 0x000fe200078e00ff */
[----:B------:R-:W-:-:S02]  /*9410*/  SHF.L.U32 R96, R52, R97, RZ ;  /* 0x0000006134607219 */ /* 0x000fc400000006ff */
[----:B-----5:R-:W-:Y:S01]  /*9420*/  IDP.2A.LO.S16.S8 R95, R95, UR7, R108 ;  /* 0x000000075f5f7c26 */ /* 0x020fe2000800166c */
[----:B------:R-:W-:Y:S02]  /*9430*/  LOP3.LUT R97, R28, 0x80008000, RZ, 0xfc, !PT ;  /* 0x800080001c617812 */ /* 0x000fe400078efcff */
[----:B------:R-:W-:Y:S02]  /*9440*/  LOP3.LUT R106, R96, 0xaaaaa, R27, 0xf8, !PT ;  /* 0x000aaaaa606a7812 */ /* 0x000fe400078ef81b */
[----:B------:R2:W3:Y:S01]  /*9450*/  LDS R107, [R95+UR8] ;  /* 0x000000085f6b7984 */ /* 0x0004e20008000800 */
                                                                                                /* 0x000000611c607241 */
                                                                                                /* 0x000fe4000000806d */
                                                                                                /* 0x000000611c1b7241 */
                                                                                                /* 0x000fe4000000006d */
                                                                                                /* 0x000000611c6c7241 */
                                                                                                /* 0x000fc4000001006d */
                                                                                                /* 0x000000611c617241 */
                                                                                                /* 0x000fe4000001806d */
[----:B--2---:R-:W-:Y:S02]  /*94a0*/  PRMT R95, R100, 0x7632, R101 ;  /* 0x00007632645f7816 */ /* 0x004fe40000000065 */
[C-C-:B0-----:R-:W-:Y:S02]  /*94b0*/  PRMT R28, R98.reuse, 0x7632, R99.reuse ;  /* 0x00007632621c7816 */ /* 0x141fe40000000063 */
[----:B------:R-:W-:Y:S01]  /*94c0*/  PRMT R99, R98, 0x5410, R99 ;  /* 0x0000541062637816 */ /* 0x000fe20000000063 */
[----:B------:R-:W-:Y:S01]  /*94d0*/  HADD2 R96, R95, -R96 ;  /* 0x800000605f607230 */ /* 0x000fe20000000000 */
[----:B------:R-:W-:Y:S02]  /*94e0*/  PRMT R95, R102, 0x7632, R103 ;  /* 0x00007632665f7816 */ /* 0x000fe40000000067 */
[----:B------:R-:W-:Y:S01]  /*94f0*/  HFMA2.MMA R27, R28, 1, 1, -R27 ;  /* 0x3c003c001c1b7835 */ /* 0x000fe2000010001b */
[----:B------:R-:W-:-:S02]  /*9500*/  LOP3.LUT R28, R29, 0x80008000, RZ, 0xfc, !PT ;  /* 0x800080001d1c7812 */ /* 0x000fc400078efcff */
[----:B------:R-:W-:Y:S01]  /*9510*/  PRMT R100, R100, 0x5410, R101 ;  /* 0x0000541064647816 */ /* 0x000fe20000000065 */
[----:B------:R-:W-:Y:S01]  /*9520*/  HFMA2.MMA R95, R95, 1, 1, -R108 ;  /* 0x3c003c005f5f7835 */ /* 0x000fe2000010006c */
[----:B-1----:R-:W-:Y:S02]  /*9530*/  PRMT R108, R104, 0x7632, R105 ;  /* 0x00007632686c7816 */ /* 0x002fe40000000069 */
                                                                                                /* 0x0000001c1d6d7241 */
                                                                                                /* 0x000fe4000000806a */
                                                                                                /* 0x0000001c1d6e7241 */
                                                                                                /* 0x000fe2000001006a */
[----:B------:R-:W-:Y:S01]  /*9560*/  HADD2 R97, R108, -R97 ;  /* 0x800000616c617230 */ /* 0x000fe20000000000 */
                                                                                                /* 0x0000001c1d6c7241 */
                                                                                                /* 0x000fe2000000006a */
[----:B------:R-:W-:Y:S01]  /*9580*/  HADD2 R101, R100, -R109 ;  /* 0x8000006d64657230 */ /* 0x000fe20000000000 */
                                                                                                /* 0x0000001c1d1c7241 */
                                                                                                /* 0x000fc4000001806a */
                                                                                                /* 0x000000601b627241 */
                                                                                                /* 0x000fe400000003ff */
                                                                                                /* 0x000000615f1d7241 */
                                                                                                /* 0x000fe400000003ff */
[----:B------:R-:W-:Y:S02]  /*95c0*/  PRMT R111, R102, 0x5410, R103 ;  /* 0x00005410666f7816 */ /* 0x000fe40000000067 */
[----:B------:R-:W-:Y:S01]  /*95d0*/  PRMT R105, R104, 0x5410, R105 ;  /* 0x0000541068697816 */ /* 0x000fe20000000069 */
[----:B------:R-:W-:Y:S01]  /*95e0*/  IMAD R103, R29, 0x10, R98 ;  /* 0x000000101d677824 */ /* 0x000fe200078e0262 */
[----:B------:R-:W-:Y:S02]  /*95f0*/  HFMA2.MMA R98, R99, 1, 1, -R108 ;  /* 0x3c003c0063627835 */ /* 0x000fe4000010006c */
[----:B------:R-:W-:Y:S01]  /*9600*/  HFMA2.MMA R100, R111, 1, 1, -R110 ;  /* 0x3c003c006f647835 */ /* 0x000fe2000010006e */
[----:B------:R-:W-:Y:S01]  /*9610*/  HADD2 R99, R105, -R28 ;  /* 0x8000001c69637230 */ /* 0x000fe20000000000 */
[----:B---3--:R-:W-:-:S02]  /*9620*/  PRMT R28, R107, 0x7632, R78 ;  /* 0x000076326b1c7816 */ /* 0x008fc4000000004e */
[----:B------:R-:W-:Y:S02]  /*9630*/  PRMT R78, R107, 0x7610, R78 ;  /* 0x000076106b4e7816 */ /* 0x000fe4000000004e */
                                                                                                /* 0x000000ff1c687241 */
                                                                                                /* 0x000fe400000003ff */
                                                                                                /* 0x0000006562667241 */
                                                                                                /* 0x000fe400000003ff */
                                                                                                /* 0x00000063641d7241 */
                                                                                                /* 0x000fe200000003ff */
[----:B------:R-:W-:Y:S01]  /*9670*/  IMAD R108, R104, 0x100, R103 ;  /* 0x00000100686c7824 */ /* 0x000fe200078e0267 */
                                                                                                /* 0x000000ff4e687241 */
                                                                                                /* 0x000fe400000003ff */
                                                                                                /* 0x000000601b6e7242 */
                                                                                                /* 0x000fe200000017ff */
[----:B------:R-:W-:Y:S01]  /*96a0*/  IMAD R29, R29, 0x10, R102 ;  /* 0x000000101d1d7824 */ /* 0x000fe200078e0266 */
                                                                                                /* 0x0000006562667242 */
                                                                                                /* 0x000fe200000017ff */
[----:B------:R-:W0:Y:S01]  /*96c0*/  POPC R111, R108 ;  /* 0x0000006c006f7309 */ /* 0x000e220000000000 */
                                                                                                /* 0x000000615f707242 */
                                                                                                /* 0x000fe2000010976e */
[----:B------:R-:W-:Y:S01]  /*96e0*/  IMAD R29, R104, 0x100, R29 ;  /* 0x00000100681d7824 */ /* 0x000fe200078e021d */
                                                                                                /* 0x0000006364687242 */
                                                                                                /* 0x000fc40000109766 */
                                                                                                /* 0x0000006562667241 */
                                                                                                /* 0x000fe40000001066 */
                                                                                                /* 0x0000006364677241 */
                                                                                                /* 0x000fe20000009068 */
[----:B------:R-:W1:Y:S01]  /*9720*/  POPC R106, R29 ;  /* 0x0000001d006a7309 */ /* 0x000e620000000000 */
                                                                                                /* 0x000000601b6e7241 */
                                                                                                /* 0x000fe4000000106e */
                                                                                                /* 0x000000615f6b7241 */
                                                                                                /* 0x000fe40000009070 */
                                                                                                /* 0x0000006766697242 */
                                                                                                /* 0x000fe400000017ff */
                                                                                                /* 0x0000006b6e6d7242 */
                                                                                                /* 0x000fc400000017ff */
                                                                                                /* 0x0000006766677241 */
                                                                                                /* 0x000fe40000001069 */
                                                                                                /* 0x0000006b6e6b7241 */
                                                                                                /* 0x000fe4000000106d */
                                                                                                /* 0x2000005968687241 */
                                                                                                /* 0x000fe40000001069 */
[----:B0-----:R-:W-:Y:S02]  /*97a0*/  LOP3.LUT R111, R111, 0x1, RZ, 0xc0, !PT ;  /* 0x000000016f6f7812 */ /* 0x001fe400078ec0ff */
                                                                                                /* 0x20000059706d7241 */
                                                                                                /* 0x000fe4000000106d */
                                                                                                /* 0x0000004e67597242 */
                                                                                                /* 0x000fc400000017ff */
                                                                                                /* 0x0000001c6b667242 */
                                                                                                /* 0x000fe400000017ff */
[----:B------:R-:W-:Y:S02]  /*97e0*/  ISETP.NE.U32.AND P2, PT, R111, 0x1, PT ;  /* 0x000000016f00780c */ /* 0x000fe40003f45070 */
                                                                                                /* 0x0000004e67677241 */
                                                                                                /* 0x000fe40000001059 */
[----:B-1----:R-:W-:Y:S02]  /*9800*/  LOP3.LUT R106, R106, 0x1, RZ, 0xc0, !PT ;  /* 0x000000016a6a7812 */ /* 0x002fe400078ec0ff */
[----:B------:R-:W-:Y:S02]  /*9810*/  SEL R105, R87, 0xa820a820, !P2 ;  /* 0xa820a82057697807 */ /* 0x000fe40005000000 */
                                                                                                /* 0x200000ff6d6d7241 */
                                                                                                /* 0x000fe20000001066 */
[----:B------:R-:W-:Y:S01]  /*9830*/  HFMA2.MMA R103, R103, R76, -RZ ;  /* 0x0000004c67677235 */ /* 0x000fe200001000ff */
                                                                                                /* 0x200000ff68687241 */
                                                                                                /* 0x000fc40000001059 */
                                                                                                /* 0x0000001c6b6b7241 */
                                                                                                /* 0x000fe40000001066 */
[----:B------:R-:W-:Y:S01]  /*9860*/  ISETP.NE.U32.AND P1, PT, R106, 0x1, PT ;  /* 0x000000016a00780c */ /* 0x000fe20003f25070 */
[C---:B------:R-:W-:Y:S01]  /*9870*/  IMAD.SHL.U32 R89, R104.reuse, 0x2, RZ ;  /* 0x0000000268597824 */ /* 0x040fe200078e00ff */
                                                                                                /* 0x40400069696e7241 */
                                                                                                /* 0x000fe2000000006c */
[----:B------:R-:W-:Y:S02]  /*9890*/  IMAD.SHL.U32 R105, R109, 0x2, RZ ;  /* 0x000000026d697824 */ /* 0x000fe400078e00ff */
[----:B------:R-:W-:Y:S01]  /*98a0*/  HMUL2 R28, R107, R76 ;  /* 0x0000004c6b1c7232 */ /* 0x000fe20000000000 */
[----:B------:R-:W-:Y:S01]  /*98b0*/  SEL R102, R87, 0xa820a820, !P1 ;  /* 0xa820a82057667807 */ /* 0x000fe20004800000 */
[----:B------:R-:W-:Y:S01]  /*98c0*/  IMAD.SHL.U32 R104, R104, 0x400000, RZ ;  /* 0x0040000068687824 */ /* 0x000fe200078e00ff */
[----:B------:R-:W-:-:S02]  /*98d0*/  LOP3.LUT R89, R89, 0x1e, RZ, 0xc0, !PT ;  /* 0x0000001e59597812 */ /* 0x000fc400078ec0ff */
[----:B------:R-:W-:Y:S02]  /*98e0*/  LOP3.LUT R105, R105, 0x1e, RZ, 0xc0, !PT ;  /* 0x0000001e69697812 */ /* 0x000fe400078ec0ff */
                                                                                                /* 0x4040006666667241 */
                                                                                                /* 0x000fe4000000001d */
[----:B------:R-:W-:Y:S02]  /*9900*/  HMNMX2 R28, |R28|, 65504, 65504, PT ;  /* 0x7bff7bff1c1c7840 */ /* 0x000fe40003800200 */
[----:B------:R-:W-:Y:S02]  /*9910*/  HMNMX2 R29, |R103|, 65504, 65504, PT ;  /* 0x7bff7bff671d7840 */ /* 0x000fe40003800200 */
[C---:B------:R-:W-:Y:S02]  /*9920*/  SHF.L.U32 R105, R52.reuse, R105, RZ ;  /* 0x0000006934697219 */ /* 0x040fe400000006ff */
[----:B------:R-:W-:-:S02]  /*9930*/  SHF.L.U32 R89, R52, R89, RZ ;  /* 0x0000005934597219 */ /* 0x000fc400000006ff */
[----:B------:R-:W-:Y:S02]  /*9940*/  LOP3.LUT R107, R28, 0x80008000, RZ, 0xfc, !PT ;  /* 0x800080001c6b7812 */ /* 0x000fe400078efcff */
[----:B------:R-:W-:Y:S02]  /*9950*/  LOP3.LUT R105, R105, R110, RZ, 0xfc, !PT ;  /* 0x0000006e69697212 */ /* 0x000fe400078efcff */
[----:B------:R-:W-:Y:S02]  /*9960*/  LOP3.LUT R103, R29, 0x80008000, RZ, 0xfc, !PT ;  /* 0x800080001d677812 */ /* 0x000fe400078efcff */
[----:B------:R-:W-:Y:S02]  /*9970*/  LOP3.LUT R106, R89, R102, RZ, 0xfc, !PT ;  /* 0x00000066596a7212 */ /* 0x000fe400078efcff */
                                                                                                /* 0x0000006b1c707241 */
                                                                                                /* 0x000fe40000000069 */
                                                                                                /* 0x000000671d597241 */
                                                                                                /* 0x000fc4000000006a */
                                                                                                /* 0x0000006b1c6f7241 */
                                                                                                /* 0x000fe20000008069 */
[----:B------:R-:W-:Y:S01]  /*99b0*/  HADD2 R27, R27, R112 ;  /* 0x000000701b1b7230 */ /* 0x000fe20000000000 */
                                                                                                /* 0x000000671d6c7241 */
                                                                                                /* 0x000fe2000000806a */
[----:B------:R-:W-:Y:S01]  /*99d0*/  HADD2 R89, R98, R89 ;  /* 0x0000005962597230 */ /* 0x000fe20000000000 */
                                                                                                /* 0x0000006b1c727241 */
                                                                                                /* 0x000fe40000010069 */
                                                                                                /* 0x0000006b1c747241 */
                                                                                                /* 0x000fe20000018069 */
[----:B------:R-:W-:Y:S01]  /*9a00*/  HFMA2.MMA R96, R96, 1, 1, R111 ;  /* 0x3c003c0060607835 */ /* 0x000fe2000000006f */
                                                                                                /* 0x000000671d697241 */
                                                                                                /* 0x000fe2000001006a */
[----:B------:R-:W-:Y:S01]  /*9a20*/  HFMA2.MMA R101, R101, 1, 1, R108 ;  /* 0x3c003c0065657835 */ /* 0x000fe2000000006c */
                                                                                                /* 0x000000671d6a7241 */
                                                                                                /* 0x000fe2000001806a */
[----:B------:R-:W-:Y:S01]  /*9a40*/  HFMA2.MMA R95, R95, 1, 1, R114 ;  /* 0x3c003c005f5f7835 */ /* 0x000fe20000000072 */
[C-C-:B------:R-:W-:Y:S01]  /*9a50*/  PRMT R103, R89.reuse, 0x5410, R27.reuse ;  /* 0x0000541059677816 */ /* 0x140fe2000000001b */
[----:B------:R-:W-:Y:S01]  /*9a60*/  HADD2 R100, R100, R105 ;  /* 0x0000006964647230 */ /* 0x000fe20000000000 */
[----:B------:R-:W-:Y:S01]  /*9a70*/  PRMT R27, R89, 0x7632, R27 ;  /* 0x00007632591b7816 */ /* 0x000fe2000000001b */
[----:B------:R-:W-:Y:S01]  /*9a80*/  HADD2 R97, R97, R116 ;  /* 0x0000007461617230 */ /* 0x000fe20000000000 */
[----:B------:R-:W-:Y:S01]  /*9a90*/  HFMA2.MMA R99, R99, 1, 1, R106 ;  /* 0x3c003c0063637835 */ /* 0x000fe2000000006a */
[----:B------:R0:W-:Y:S01]  /*9aa0*/  STS [R82+UR8], R103 ;  /* 0x0000006752007988 */ /* 0x0001e20008000808 */
[----:B------:R-:W-:-:S02]  /*9ab0*/  ISETP.NE.AND P1, PT, R81, 0xa, PT ;  /* 0x0000000a5100780c */ /* 0x000fc40003f25270 */
[----:B------:R-:W-:Y:S01]  /*9ac0*/  LOP3.LUT R102, R102, 0x2aaaa, RZ, 0xc0, !PT ;  /* 0x0002aaaa66667812 */ /* 0x000fe200078ec0ff */
[----:B------:R1:W-:Y:S05]  /*9ad0*/  STS [R83+UR8], R27 ;  /* 0x0000001b53007988 */ /* 0x0003ea0008000808 */
[C-C-:B0-----:R-:W-:Y:S02]  /*9ae0*/  PRMT R82, R99.reuse, 0x5410, R97.reuse ;  /* 0x0000541063527816 */ /* 0x141fe40000000061 */
[----:B------:R-:W-:Y:S02]  /*9af0*/  PRMT R97, R99, 0x7632, R97 ;  /* 0x0000763263617816 */ /* 0x000fe40000000061 */
[----:B-1----:R-:W-:-:S02]  /*9b00*/  PRMT R27, R101, 0x5410, R96 ;  /* 0x00005410651b7816 */ /* 0x002fc40000000060 */
[----:B------:R-:W-:-:S03]  /*9b10*/  PRMT R96, R101, 0x7632, R96 ;  /* 0x0000763265607816 */ /* 0x000fc60000000060 */
[----:B------:R0:W-:Y:S04]  /*9b20*/  STS [R2+UR8], R27 ;  /* 0x0000001b02007988 */ /* 0x0001e80008000808 */
[----:B------:R1:W-:Y:S01]  /*9b30*/  STS [R90+UR8], R96 ;  /* 0x000000605a007988 */ /* 0x0003e20008000808 */
[----:B0-----:R-:W-:Y:S02]  /*9b40*/  LOP3.LUT R27, R104, 0x7c00000, RZ, 0xc0, !PT ;  /* 0x07c00000681b7812 */ /* 0x001fe400078ec0ff */
[C-C-:B------:R-:W-:Y:S02]  /*9b50*/  PRMT R2, R100.reuse, 0x5410, R95.reuse ;  /* 0x0000541064027816 */ /* 0x140fe4000000005f */
[----:B------:R-:W-:Y:S02]  /*9b60*/  PRMT R95, R100, 0x7632, R95 ;  /* 0x00007632645f7816 */ /* 0x000fe4000000005f */
[----:B------:R-:W-:Y:S01]  /*9b70*/  LEA.HI R102, R102, R27, RZ, 0x1f ;  /* 0x0000001b66667211 */ /* 0x000fe200078ff8ff */
[----:B------:R1:W-:Y:S01]  /*9b80*/  STS [R3+UR8], R2 ;  /* 0x0000000203007988 */ /* 0x0003e20008000808 */
[----:B------:R-:W-:-:S03]  /*9b90*/  LOP3.LUT R27, R110, 0x2aaaa, RZ, 0xc0, !PT ;  /* 0x0002aaaa6e1b7812 */ /* 0x000fc600078ec0ff */
[----:B------:R1:W-:Y:S01]  /*9ba0*/  STS [R93+UR8], R95 ;  /* 0x0000005f5d007988 */ /* 0x0003e20008000808 */
[----:B------:R-:W-:-:S03]  /*9bb0*/  IMAD R102, R109, 0x8000000, R102 ;  /* 0x080000006d667824 */ /* 0x000fc600078e0266 */
[----:B------:R1:W-:Y:S01]  /*9bc0*/  STS [R91+UR8], R82 ;  /* 0x000000525b007988 */ /* 0x0003e20008000808 */
[----:B------:R-:W-:-:S03]  /*9bd0*/  IMAD.IADD R27, R27, 0x1, R102 ;  /* 0x000000011b1b7824 */ /* 0x000fc600078e0266 */
        /* <DEDUP_REMOVED lines=9> */
                                                                                                /* 0x000000631a187241 */
                                                                                                /* 0x000fe40000000064 */
                                                                                                /* 0x000000631a657241 */
                                                                                                /* 0x000fc40000008064 */
                                                                                                /* 0x000000631a1a7241 */
                                                                                                /* 0x000fe40000010064 */
                                                                                                /* 0x0000006619637241 */
                                                                                                /* 0x000fe20000000067 */
[----:B------:R-:W2:Y:S01]  /*9cb0*/  LDC R89, c[0x0][0x5a4] ;  /* 0x00016900ff597b82 */ /* 0x000ea20000000800 */
                                                                                                /* 0x0000006619647241 */
                                                                                                /* 0x000fe40000008067 */
                                                                                                /* 0x0000006619197241 */
                                                                                                /* 0x000fca0000010067 */
        /* <DEDUP_REMOVED lines=12> */
[----:B------:R-:W3:Y:S01]  /*9da0*/  LDC R93, c[0x0][0x5a8] ;  /* 0x00016a00ff5d7b82 */ /* 0x000ee20000000800 */
[C---:B0-----:R-:W-:Y:S02]  /*9db0*/  IDP.2A.LO.S16.S8 R3, R83.reuse, UR7, R94 ;  /* 0x0000000753037c26 */ /* 0x041fe4000800165e */
[----:B------:R-:W-:Y:S05]  /*9dc0*/  LDS R94, [R82+UR8] ;  /* 0x00000008525e7984 */ /* 0x000fea0008000800 */
[----:B------:R-:W0:Y:S01]  /*9dd0*/  LDC R95, c[0x0][0x5ac] ;  /* 0x00016b00ff5f7b82 */ /* 0x000e220000000800 */
[----:B-1----:R-:W-:-:S05]  /*9de0*/  IDP.2A.HI.S16.S8 R83, R83, UR9, R96 ;  /* 0x0000000953537c26 */ /* 0x002fca0008003660 */
[----:B------:R-:W-:Y:S02]  /*9df0*/  LDS R96, [R83+UR8] ;  /* 0x0000000853607984 */ /* 0x000fe40008000800 */
[----:B------:R-:W1:Y:S01]  /*9e00*/  LDC R98, c[0x0][0x5b4] ;  /* 0x00016d00ff627b82 */ /* 0x000e620000000800 */
[----:B--2---:R-:W-:-:S05]  /*9e10*/  HSET2.BF.GE.AND R91, R0.H0_H0, R91, PT ;  /* 0x0000005b005b7233 */ /* 0x004fca0003806880 */
[----:B------:R-:W-:Y:S02]  /*9e20*/  HFMA2 R91, -R91, UR5.H0_H0, R50.H0_H0 ;  /* 0x200000055b5b7c31 */ /* 0x000fe40008040132 */
[C---:B---3--:R-:W-:Y:S02]  /*9e30*/  IDP.2A.LO.S16.S8 R89, R90.reuse, UR7, R93 ;  /* 0x000000075a597c26 */ /* 0x048fe4000800165d */
[----:B------:R-:W2:Y:S04]  /*9e40*/  LDS R93, [R2+UR8] ;  /* 0x00000008025d7984 */ /* 0x000ea80008000800 */
[----:B------:R-:W-:Y:S01]  /*9e50*/  LDS R97, [R89+UR8] ;  /* 0x0000000859617984 */ /* 0x000fe20008000800 */
[----:B0-----:R-:W-:-:S03]  /*9e60*/  IDP.2A.HI.S16.S8 R90, R90, UR9, R95 ;  /* 0x000000095a5a7c26 */ /* 0x001fc6000800365f */
[----:B------:R-:W0:Y:S01]  /*9e70*/  LDS R95, [R3+UR8] ;  /* 0x00000008035f7984 */ /* 0x000e220008000800 */
[----:B-1----:R-:W-:-:S03]  /*9e80*/  IDP.2A.LO.S16.S8 R91, R91, UR7, R98 ;  /* 0x000000075b5b7c26 */ /* 0x002fc60008001662 */
[----:B------:R-:W1:Y:S04]  /*9e90*/  LDS R98, [R90+UR8] ;  /* 0x000000085a627984 */ /* 0x000e680008000800 */
[----:B------:R-:W3:Y:S01]  /*9ea0*/  LDS R91, [R91+UR8] ;  /* 0x000000085b5b7984 */ /* 0x000ee20008000800 */
[C-C-:B--2---:R-:W-:Y:S02]  /*9eb0*/  PRMT R103, R93.reuse, 0x5410, R94.reuse ;  /* 0x000054105d677816 */ /* 0x144fe4000000005e */
[----:B------:R-:W-:-:S04]  /*9ec0*/  PRMT R102, R93, 0x7632, R94 ;  /* 0x000076325d667816 */ /* 0x000fc8000000005e */
[----:B------:R-:W-:Y:S01]  /*9ed0*/  HFMA2.MMA R93, R103, 1, 1, -R24 ;  /* 0x3c003c00675d7835 */ /* 0x000fe20000100018 */
[----:B------:R-:W-:Y:S01]  /*9ee0*/  HADD2 R99, R102, -R99 ;  /* 0x8000006366637230 */ /* 0x000fe20000000000 */
[C-C-:B0-----:R-:W-:Y:S02]  /*9ef0*/  PRMT R94, R95.reuse, 0x5410, R96.reuse ;  /* 0x000054105f5e7816 */ /* 0x141fe40000000060 */
[----:B------:R-:W-:-:S03]  /*9f00*/  PRMT R95, R95, 0x7632, R96 ;  /* 0x000076325f5f7816 */ /* 0x000fc60000000060 */
[----:B------:R-:W-:-:S03]  /*9f10*/  HADD2 R101, R94, -R101 ;  /* 0x800000655e657230 */ /* 0x000fc60000000000 */
[----:B------:R-:W-:Y:S01]  /*9f20*/  HFMA2.MMA R100, R95, 1, 1, -R100 ;  /* 0x3c003c005f647835 */ /* 0x000fe20000100064 */
[C-C-:B-1----:R-:W-:Y:S02]  /*9f30*/  PRMT R102, R97.reuse, 0x7632, R98.reuse ;  /* 0x0000763261667816 */ /* 0x142fe40000000062 */
[----:B------:R-:W-:Y:S02]  /*9f40*/  PRMT R97, R97, 0x5410, R98 ;  /* 0x0000541061617816 */ /* 0x000fe40000000062 */
[C-C-:B---3--:R-:W-:Y:S01]  /*9f50*/  PRMT R24, R91.reuse, 0x7632, R78.reuse ;  /* 0x000076325b187816 */ /* 0x148fe2000000004e */
[----:B------:R-:W-:Y:S01]  /*9f60*/  HADD2 R102, R102, -R25 ;  /* 0x8000001966667230 */ /* 0x000fe20000000000 */
[----:B------:R-:W-:Y:S02]  /*9f70*/  PRMT R78, R91, 0x7610, R78 ;  /* 0x000076105b4e7816 */ /* 0x000fe4000000004e */
[----:B------:R-:W-:Y:S01]  /*9f80*/  HFMA2.MMA R94, R97, 1, 1, -R26 ;  /* 0x3c003c00615e7835 */ /* 0x000fe2000010001a */
                                                                                                /* 0x0000006463607241 */
                                                                                                /* 0x000fc400000003ff */
                                                                                                /* 0x0000001866197241 */
                                                                                                /* 0x000fe400000003ff */
                                                                                                /* 0x000000655d1a7241 */
                                                                                                /* 0x000fe400000003ff */
                                                                                                /* 0x00000064635b7242 */
                                                                                                /* 0x000fe200000017ff */
[----:B------:R-:W-:Y:S02]  /*9fd0*/  IMAD R97, R25, 0x10, R96 ;  /* 0x0000001019617824 */ /* 0x000fe400078e0260 */
                                                                                                /* 0x0000004e5e197241 */
                                                                                                /* 0x000fe400000003ff */
[----:B------:R-:W0:Y:S01]  /*9ff0*/  POPC R95, R97 ;  /* 0x00000061005f7309 */ /* 0x000e220000000000 */
                                                                                                /* 0x0000001866677242 */
                                                                                                /* 0x000fc4000010975b */
[----:B------:R-:W-:Y:S01]  /*a010*/  IMAD R25, R25, 0x10, R26 ;  /* 0x0000001019197824 */ /* 0x000fe200078e021a */
                                                                                                /* 0x000000655d1a7242 */
                                                                                                /* 0x000fe400000017ff */
                                                                                                /* 0x0000006463627241 */
                                                                                                /* 0x000fe4000000105b */
[----:B------:R-:W1:Y:S01]  /*a040*/  POPC R96, R25 ;  /* 0x0000001900607309 */ /* 0x000e620000000000 */
                                                                                                /* 0x0000004e5e5b7242 */
                                                                                                /* 0x000fe4000010971a */
                                                                                                /* 0x0000001866697241 */
                                                                                                /* 0x000fe40000009067 */
                                                                                                /* 0x000000655d1a7241 */
                                                                                                /* 0x000fc4000000101a */
                                                                                                /* 0x0000006962687242 */
                                                                                                /* 0x000fe400000017ff */
[----:B0-----:R-:W-:Y:S02]  /*a090*/  LOP3.LUT R24, R95, 0x1, RZ, 0xc0, !PT ;  /* 0x000000015f187812 */ /* 0x001fe400078ec0ff */
                                                                                                /* 0x0000004e5e5f7241 */
                                                                                                /* 0x000fe4000000905b */
[----:B------:R-:W-:Y:S02]  /*a0b0*/  ISETP.NE.U32.AND P1, PT, R24, 0x1, PT ;  /* 0x000000011800780c */ /* 0x000fe40003f25070 */
                                                                                                /* 0x0000005f1a187242 */
                                                                                                /* 0x000fe400000017ff */
[----:B-1----:R-:W-:-:S02]  /*a0d0*/  LOP3.LUT R96, R96, 0x1, RZ, 0xc0, !PT ;  /* 0x0000000160607812 */ /* 0x002fc400078ec0ff */
                                                                                                /* 0x0000005f1a5f7241 */
                                                                                                /* 0x000fe40000001018 */
                                                                                                /* 0x200000ff5b187241 */
                                                                                                /* 0x000fe40000001018 */
                                                                                                /* 0x0000006962697241 */
                                                                                                /* 0x000fe40000001068 */
                                                                                                /* 0x200000ff67677241 */
                                                                                                /* 0x000fe20000001068 */
[----:B------:R-:W-:Y:S01]  /*a120*/  HFMA2.MMA R26, R95, R76, -RZ ;  /* 0x0000004c5f1a7235 */ /* 0x000fe200001000ff */
[----:B------:R-:W-:Y:S01]  /*a130*/  SEL R98, R87, 0xa820a820, !P1 ;  /* 0xa820a82057627807 */ /* 0x000fe20004800000 */
[----:B------:R-:W-:Y:S01]  /*a140*/  IMAD.SHL.U32 R91, R24, 0x2, RZ ;  /* 0x00000002185b7824 */ /* 0x000fe200078e00ff */
[----:B------:R-:W-:Y:S01]  /*a150*/  ISETP.NE.U32.AND P1, PT, R96, 0x1, PT ;  /* 0x000000016000780c */ /* 0x000fe20003f25070 */
[----:B------:R-:W-:-:S02]  /*a160*/  IMAD.SHL.U32 R103, R103, 0x2, RZ ;  /* 0x0000000267677824 */ /* 0x000fc400078e00ff */
[----:B------:R-:W-:Y:S01]  /*a170*/  HMUL2 R105, R105, R76 ;  /* 0x0000004c69697232 */ /* 0x000fe20000000000 */
                                                                                                /* 0x4040006262617241 */
                                                                                                /* 0x000fe40000000061 */
[----:B------:R-:W-:Y:S02]  /*a190*/  SEL R24, R87, 0xa820a820, !P1 ;  /* 0xa820a82057187807 */ /* 0x000fe40004800000 */
[----:B------:R-:W-:Y:S02]  /*a1a0*/  LOP3.LUT R91, R91, 0x1e, RZ, 0xc0, !PT ;  /* 0x0000001e5b5b7812 */ /* 0x000fe400078ec0ff */
[----:B------:R-:W-:Y:S02]  /*a1b0*/  LOP3.LUT R103, R103, 0x1e, RZ, 0xc0, !PT ;  /* 0x0000001e67677812 */ /* 0x000fe400078ec0ff */
                                                                                                /* 0x4040001818187241 */
                                                                                                /* 0x000fe40000000019 */
[----:B------:R-:W-:-:S02]  /*a1d0*/  SHF.L.U32 R91, R52, R91, RZ ;  /* 0x0000005b345b7219 */ /* 0x000fc400000006ff */
[----:B------:R-:W-:Y:S02]  /*a1e0*/  HMNMX2 R26, |R26|, 65504, 65504, PT ;  /* 0x7bff7bff1a1a7840 */ /* 0x000fe40003800200 */
[----:B------:R-:W-:Y:S02]  /*a1f0*/  SHF.L.U32 R96, R52, R103, RZ ;  /* 0x0000006734607219 */ /* 0x000fe400000006ff */
[----:B------:R-:W-:Y:S02]  /*a200*/  LOP3.LUT R91, R91, R24, RZ, 0xfc, !PT ;  /* 0x000000185b5b7212 */ /* 0x000fe400078efcff */
[----:B------:R-:W-:Y:S02]  /*a210*/  LOP3.LUT R24, R26, 0x80008000, RZ, 0xfc, !PT ;  /* 0x800080001a187812 */ /* 0x000fe400078efcff */
[----:B------:R-:W-:Y:S02]  /*a220*/  HMNMX2 R25, |R105|, 65504, 65504, PT ;  /* 0x7bff7bff69197840 */ /* 0x000fe40003800200 */
[----:B------:R-:W-:-:S02]  /*a230*/  LOP3.LUT R98, R96, R97, RZ, 0xfc, !PT ;  /* 0x0000006160627212 */ /* 0x000fc400078efcff */
                                                                                                /* 0x000000181a607241 */
                                                                                                /* 0x000fe4000000005b */
[----:B------:R-:W-:Y:S02]  /*a250*/  LOP3.LUT R97, R25, 0x80008000, RZ, 0xfc, !PT ;  /* 0x8000800019617812 */ /* 0x000fe400078efcff */
[----:B------:R-:W-:Y:S02]  /*a260*/  ISETP.NE.AND P1, PT, R81, 0xb, PT ;  /* 0x0000000b5100780c */ /* 0x000fe40003f25270 */
                                                                                                /* 0x0000006119687241 */
                                                                                                /* 0x000fe20000000062 */
[----:B------:R-:W-:Y:S01]  /*a280*/  HFMA2.MMA R95, R93, 1, 1, R96 ;  /* 0x3c003c005d5f7835 */ /* 0x000fe20000000060 */
                                                                                                /* 0x0000006119677241 */
                                                                                                /* 0x000fe40000008062 */
                                                                                                /* 0x0000006119617241 */
                                                                                                /* 0x000fe20000010062 */
[----:B------:R-:W-:Y:S01]  /*a2b0*/  HADD2 R99, R99, R104 ;  /* 0x0000006863637230 */ /* 0x000fe20000000000 */
                                                                                                /* 0x000000181a5d7241 */
                                                                                                /* 0x000fe2000001005b */
[----:B------:R-:W-:Y:S01]  /*a2d0*/  HADD2 R100, R100, R103 ;  /* 0x0000006764647230 */ /* 0x000fe20000000000 */
                                                                                                /* 0x000000181a607241 */
                                                                                                /* 0x000fc4000000805b */
[----:B------:R-:W-:Y:S01]  /*a2f0*/  HFMA2.MMA R97, R102, 1, 1, R97 ;  /* 0x3c003c0066617835 */ /* 0x000fe20000000061 */
[----:B------:R-:W-:Y:S01]  /*a300*/  LOP3.LUT R91, R91, 0xffff, RZ, 0xc0, !PT ;  /* 0x0000ffff5b5b7812 */ /* 0x000fe200078ec0ff */
[----:B------:R-:W-:Y:S01]  /*a310*/  HFMA2.MMA R93, R94, 1, 1, R93 ;  /* 0x3c003c005e5d7835 */ /* 0x000fe2000000005d */
[----:B------:R-:W-:Y:S01]  /*a320*/  HADD2 R96, R101, R96 ;  /* 0x0000006065607230 */ /* 0x000fe20000000000 */
[C-C-:B------:R-:W-:Y:S02]  /*a330*/  PRMT R101, R95.reuse, 0x5410, R99.reuse ;  /* 0x000054105f657816 */ /* 0x140fe40000000063 */
[----:B------:R-:W-:Y:S02]  /*a340*/  PRMT R99, R95, 0x7632, R99 ;  /* 0x000076325f637816 */ /* 0x000fe40000000063 */
[----:B------:R-:W-:Y:S01]  /*a350*/  PRMT R24, R98, 0x1054, R91 ;  /* 0x0000105462187816 */ /* 0x000fe2000000005b */
[----:B------:R0:W-:Y:S04]  /*a360*/  STS [R2+UR8], R101 ;  /* 0x0000006502007988 */ /* 0x0001e80008000808 */
[----:B------:R1:W-:Y:S01]  /*a370*/  STS [R82+UR8], R99 ;  /* 0x0000006352007988 */ /* 0x0003e20008000808 */
[----:B0-----:R-:W-:-:S02]  /*a380*/  PRMT R2, R96, 0x5410, R100 ;  /* 0x0000541060027816 */ /* 0x001fc40000000064 */
[----:B------:R-:W-:Y:S02]  /*a390*/  PRMT R100, R96, 0x7632, R100 ;  /* 0x0000763260647816 */ /* 0x000fe40000000064 */
[C-C-:B-1----:R-:W-:Y:S01]  /*a3a0*/  PRMT R82, R93.reuse, 0x5410, R97.reuse ;  /* 0x000054105d527816 */ /* 0x142fe20000000061 */
[----:B------:R0:W-:Y:S01]  /*a3b0*/  STS [R3+UR8], R2 ;  /* 0x0000000203007988 */ /* 0x0001e20008000808 */
[----:B------:R-:W-:-:S03]  /*a3c0*/  PRMT R97, R93, 0x7632, R97 ;  /* 0x000076325d617816 */ /* 0x000fc60000000061 */
        /* <DEDUP_REMOVED lines=11> */
                                                                                                /* 0x00000065166b7241 */
                                                                                                /* 0x000fe40000018067 */
                                                                                                /* 0x0000006516687241 */
                                                                                                /* 0x000fc40000000067 */
                                                                                                /* 0x0000006516697241 */
                                                                                                /* 0x000fe40000008067 */
                                                                                                /* 0x00000065166a7241 */
                                                                                                /* 0x000fe20000010067 */
[----:B------:R-:W2:Y:S01]  /*a4c0*/  LDC R89, c[0x0][0x5d4] ;  /* 0x00017500ff597b82 */ /* 0x000ea20000000800 */
                                                                                                /* 0x0000006617167241 */
                                                                                                /* 0x000fe40000000015 */
                                                                                                /* 0x0000006617657241 */
                                                                                                /* 0x000fe40000008015 */
                                                                                                /* 0x0000006617677241 */
                                                                                                /* 0x000fe40000010015 */
                                                                                                /* 0x0000006617157241 */
                                                                                                /* 0x000fe20000018015 */
[----:B------:R-:W3:Y:S01]  /*a510*/  LDC R83, c[0x0][0x5c8] ;  /* 0x00017200ff537b82 */ /* 0x000ee20000000800 */
[----:B0-----:R-:W-:-:S02]  /*a520*/  HSET2.BF.GE.AND R82, R0.H0_H0, R82, PT ;  /* 0x0000005200527233 */ /* 0x001fc40003806880 */
[----:B------:R-:W-:Y:S02]  /*a530*/  PRMT R107, R107, 0x5410, RZ ;  /* 0x000054106b6b7816 */ /* 0x000fe400000000ff */
[----:B------:R-:W-:Y:S01]  /*a540*/  PRMT R23, R21, 0x5410, RZ ;  /* 0x0000541015177816 */ /* 0x000fe200000000ff */
        /* <DEDUP_REMOVED lines=11> */
[C---:B0-----:R-:W-:Y:S02]  /*a600*/  IDP.2A.LO.S16.S8 R2, R82.reuse, UR7, R2 ;  /* 0x0000000752027c26 */ /* 0x041fe40008001602 */
[----:B------:R-:W-:-:S05]  /*a610*/  IDP.2A.HI.S16.S8 R3, R82, UR9, R3 ;  /* 0x0000000952037c26 */ /* 0x000fca0008003603 */
[----:B------:R-:W0:Y:S01]  /*a620*/  LDC R96, c[0x0][0x5dc] ;  /* 0x00017700ff607b82 */ /* 0x000e220000000800 */
[----:B-1----:R-:W-:-:S07]  /*a630*/  IDP.2A.LO.S16.S8 R82, R93, UR7, R98 ;  /* 0x000000075d527c26 */ /* 0x002fce0008001662 */
[----:B------:R-:W1:Y:S01]  /*a640*/  LDC R95, c[0x0][0x5cc] ;  /* 0x00017300ff5f7b82 */ /* 0x000e620000000800 */
[----:B--2---:R-:W-:Y:S02]  /*a650*/  IDP.2A.HI.S16.S8 R93, R93, UR9, R100 ;  /* 0x000000095d5d7c26 */ /* 0x004fe40008003664 */
[----:B------:R-:W-:Y:S04]  /*a660*/  LDS R100, [R82+UR8] ;  /* 0x0000000852647984 */ /* 0x000fe80008000800 */
[----:B------:R-:W2:Y:S01]  /*a670*/  LDS R93, [R93+UR8] ;  /* 0x000000085d5d7984 */ /* 0x000ea20008000800 */
[----:B------:R-:W4:Y:S01]  /*a680*/  LDC R97, c[0x0][0x5d0] ;  /* 0x00017400ff617b82 */ /* 0x000f220000000800 */
[C---:B---3--:R-:W-:Y:S02]  /*a690*/  IDP.2A.LO.S16.S8 R89, R91.reuse, UR7, R94 ;  /* 0x000000075b597c26 */ /* 0x048fe4000800165e */
[----:B------:R-:W-:Y:S04]  /*a6a0*/  LDS R94, [R2+UR8] ;  /* 0x00000008025e7984 */ /* 0x000fe80008000800 */
[----:B------:R-:W-:Y:S01]  /*a6b0*/  LDS R98, [R89+UR8] ;  /* 0x0000000859627984 */ /* 0x000fe20008000800 */
[----:B0-----:R-:W-:-:S05]  /*a6c0*/  IDP.2A.HI.S16.S8 R91, R91, UR9, R96 ;  /* 0x000000095b5b7c26 */ /* 0x001fca0008003660 */
[----:B------:R-:W0:Y:S01]  /*a6d0*/  LDS R99, [R91+UR8] ;  /* 0x000000085b637984 */ /* 0x000e220008000800 */
[----:B-1----:R-:W-:-:S03]  /*a6e0*/  IDP.2A.LO.S16.S8 R83, R90, UR7, R95 ;  /* 0x000000075a537c26 */ /* 0x002fc6000800165f */
[----:B------:R-:W1:Y:S04]  /*a6f0*/  LDS R95, [R3+UR8] ;  /* 0x00000008035f7984 */ /* 0x000e680008000800 */
[----:B------:R-:W-:Y:S01]  /*a700*/  LDS R96, [R83+UR8] ;  /* 0x0000000853607984 */ /* 0x000fe20008000800 */
[----:B----4-:R-:W-:-:S05]  /*a710*/  IDP.2A.HI.S16.S8 R90, R90, UR9, R97 ;  /* 0x000000095a5a7c26 */ /* 0x010fca0008003661 */
[----:B------:R-:W3:Y:S01]  /*a720*/  LDS R97, [R90+UR8] ;  /* 0x000000085a617984 */ /* 0x000ee20008000800 */
[----:B--2---:R-:W-:Y:S02]  /*a730*/  PRMT R108, R100, 0x5410, R93 ;  /* 0x00005410646c7816 */ /* 0x004fe4000000005d */
[C-C-:B0-----:R-:W-:Y:S02]  /*a740*/  PRMT R102, R98.reuse, 0x5410, R99.reuse ;  /* 0x0000541062667816 */ /* 0x141fe40000000063 */
[----:B------:R-:W-:Y:S02]  /*a750*/  PRMT R99, R98, 0x7632, R99 ;  /* 0x0000763262637816 */ /* 0x000fe40000000063 */
[C-C-:B-1----:R-:W-:Y:S02]  /*a760*/  PRMT R109, R94.reuse, 0x5410, R95.reuse ;  /* 0x000054105e6d7816 */ /* 0x142fe4000000005f */
[----:B------:R-:W-:Y:S01]  /*a770*/  HFMA2.MMA R103, R102, 1, 1, -R103 ;  /* 0x3c003c0066677835 */ /* 0x000fe20000100067 */
[----:B------:R-:W-:-:S02]  /*a780*/  PRMT R95, R94, 0x7632, R95 ;  /* 0x000076325e5f7816 */ /* 0x000fc4000000005f */
[----:B------:R-:W-:-:S03]  /*a790*/  PRMT R94, R100, 0x7632, R93 ;  /* 0x00007632645e7816 */ /* 0x000fc6000000005d */
[----:B------:R-:W-:-:S03]  /*a7a0*/  HADD2 R95, R95, -R104 ;  /* 0x800000685f5f7230 */ /* 0x000fc60000000000 */
[----:B------:R-:W-:Y:S01]  /*a7b0*/  HFMA2.MMA R21, R94, 1, 1, -R107 ;  /* 0x3c003c005e157835 */ /* 0x000fe2000010006b */
[C-C-:B---3--:R-:W-:Y:S01]  /*a7c0*/  PRMT R100, R96.reuse, 0x5410, R97.reuse ;  /* 0x0000541060647816 */ /* 0x148fe20000000061 */
[----:B------:R-:W-:Y:S01]  /*a7d0*/  HFMA2.MMA R94, R99, 1, 1, -R106 ;  /* 0x3c003c00635e7835 */ /* 0x000fe2000010006a */
[----:B------:R-:W-:Y:S01]  /*a7e0*/  PRMT R96, R96, 0x7632, R97 ;  /* 0x0000763260607816 */ /* 0x000fe20000000061 */
[----:B------:R-:W-:Y:S02]  /*a7f0*/  HFMA2.MMA R97, R108, 1, 1, -R23 ;  /* 0x3c003c006c617835 */ /* 0x000fe40000100017 */
[----:B------:R-:W-:Y:S02]  /*a800*/  HADD2 R101, R100, -R101 ;  /* 0x8000006564657230 */ /* 0x000fe40000000000 */
[----:B------:R-:W-:Y:S02]  /*a810*/  HADD2 R93, R96, -R105 ;  /* 0x80000069605d7230 */ /* 0x000fe40000000000 */
[----:B------:R-:W-:-:S02]  /*a820*/  HADD2 R96, R109, -R22 ;  /* 0x800000166d607230 */ /* 0x000fc40000000000 */
                                                                                                /* 0x000000155e167241 */
                                                                                                /* 0x000fe400000003ff */
                                                                                                /* 0x0000005d5f177241 */
                                                                                                /* 0x000fe400000003ff */
                                                                                                /* 0x0000005d5f647242 */
                                                                                                /* 0x000fe400000017ff */
                                                                                                /* 0x0000006560627242 */
                                                                                                /* 0x000fe200000017ff */
[----:B------:R-:W-:Y:S01]  /*a870*/  IMAD R104, R22, 0x10, R23 ;  /* 0x0000001016687824 */ /* 0x000fe200078e0217 */
                                                                                                /* 0x0000006560177241 */
                                                                                                /* 0x000fe400000003ff */
                                                                                                /* 0x0000006167167241 */
                                                                                                /* 0x000fe200000003ff */
[----:B------:R-:W0:Y:S01]  /*a8a0*/  POPC R107, R104 ;  /* 0x00000068006b7309 */ /* 0x000e220000000000 */
                                                                                                /* 0x000000155e697242 */
                                                                                                /* 0x000fc40000109764 */
                                                                                                /* 0x0000005d5f637241 */
                                                                                                /* 0x000fe20000001064 */
[----:B------:R-:W-:Y:S01]  /*a8d0*/  IMAD R22, R22, 0x10, R23 ;  /* 0x0000001016167824 */ /* 0x000fe200078e0217 */
                                                                                                /* 0x000000155e6a7241 */
                                                                                                /* 0x000fe40000009069 */
                                                                                                /* 0x0000006167647242 */
                                                                                                /* 0x000fe20000109762 */
[----:B------:R-:W1:Y:S01]  /*a900*/  POPC R102, R22 ;  /* 0x0000001600667309 */ /* 0x000e620000000000 */
                                                                                                /* 0x0000006a636c7242 */
                                                                                                /* 0x000fe400000017ff */
                                                                                                /* 0x0000006560627241 */
                                                                                                /* 0x000fe40000001062 */
                                                                                                /* 0x0000006167177241 */
                                                                                                /* 0x000fc40000009064 */
                                                                                                /* 0x200000ff69697241 */
                                                                                                /* 0x000fe4000000106c */
[----:B0-----:R-:W-:Y:S02]  /*a950*/  LOP3.LUT R109, R107, 0x1, RZ, 0xc0, !PT ;  /* 0x000000016b6d7812 */ /* 0x001fe400078ec0ff */
                                                                                                /* 0x0000006a636b7241 */
                                                                                                /* 0x000fe4000000106c */
                                                                                                /* 0x0000001762637242 */
                                                                                                /* 0x000fe400000017ff */
[----:B------:R-:W-:Y:S02]  /*a980*/  ISETP.NE.U32.AND P1, PT, R109, 0x1, PT ;  /* 0x000000016d00780c */ /* 0x000fe40003f25070 */
[----:B-1----:R-:W-:Y:S01]  /*a990*/  LOP3.LUT R102, R102, 0x1, RZ, 0xc0, !PT ;  /* 0x0000000166667812 */ /* 0x002fe200078ec0ff */
[----:B------:R-:W-:Y:S01]  /*a9a0*/  HFMA2.MMA R107, R107, R76, -RZ ;  /* 0x0000004c6b6b7235 */ /* 0x000fe200001000ff */
                                                                                                /* 0x0000001762177241 */
                                                                                                /* 0x000fc40000001063 */
                                                                                                /* 0x200000ff64637241 */
                                                                                                /* 0x000fe20000001063 */
[----:B------:R-:W-:Y:S01]  /*a9d0*/  IMAD.SHL.U32 R100, R105, 0x2, RZ ;  /* 0x0000000269647824 */ /* 0x000fe200078e00ff */
[----:B------:R-:W-:Y:S01]  /*a9e0*/  SEL R109, R87, 0xa820a820, !P1 ;  /* 0xa820a820576d7807 */ /* 0x000fe20004800000 */
[----:B------:R-:W-:Y:S01]  /*a9f0*/  HMUL2 R23, R23, R76 ;  /* 0x0000004c17177232 */ /* 0x000fe20000000000 */
[----:B------:R-:W-:Y:S01]  /*aa00*/  ISETP.NE.U32.AND P1, PT, R102, 0x1, PT ;  /* 0x000000016600780c */ /* 0x000fe20003f25070 */
[----:B------:R-:W-:Y:S01]  /*aa10*/  IMAD.SHL.U32 R98, R99, 0x2, RZ ;  /* 0x0000000263627824 */ /* 0x000fe200078e00ff */
                                                                                                /* 0x4040006d6d687241 */
                                                                                                /* 0x000fe40000000068 */
[----:B------:R-:W-:Y:S02]  /*aa30*/  SEL R99, R87, 0xa820a820, !P1 ;  /* 0xa820a82057637807 */ /* 0x000fe40004800000 */
[----:B------:R-:W-:-:S02]  /*aa40*/  LOP3.LUT R109, R100, 0x1e, RZ, 0xc0, !PT ;  /* 0x0000001e646d7812 */ /* 0x000fc400078ec0ff */
                                                                                                /* 0x4040006363637241 */
                                                                                                /* 0x000fe40000000016 */
[----:B------:R-:W-:Y:S02]  /*aa60*/  HMNMX2 R22, |R107|, 65504, 65504, PT ;  /* 0x7bff7bff6b167840 */ /* 0x000fe40003800200 */
[----:B------:R-:W-:Y:S02]  /*aa70*/  SHF.L.U32 R109, R52, R109, RZ ;  /* 0x0000006d346d7219 */ /* 0x000fe400000006ff */
[----:B------:R-:W-:Y:S02]  /*aa80*/  LOP3.LUT R105, R98, 0x1e, RZ, 0xc0, !PT ;  /* 0x0000001e62697812 */ /* 0x000fe400078ec0ff */
[----:B------:R-:W-:Y:S02]  /*aa90*/  LOP3.LUT R109, R109, R104, RZ, 0xfc, !PT ;  /* 0x000000686d6d7212 */ /* 0x000fe400078efcff */
[----:B------:R-:W-:-:S02]  /*aaa0*/  LOP3.LUT R102, R22, 0x80008000, RZ, 0xfc, !PT ;  /* 0x8000800016667812 */ /* 0x000fc400078efcff */
[----:B------:R-:W-:Y:S02]  /*aab0*/  HMNMX2 R23, |R23|, 65504, 65504, PT ;  /* 0x7bff7bff17177840 */ /* 0x000fe40003800200 */
[----:B------:R-:W-:Y:S02]  /*aac0*/  SHF.L.U32 R98, R52, R105, RZ ;  /* 0x0000006934627219 */ /* 0x000fe400000006ff */
                                                                                                /* 0x0000006616687241 */
                                                                                                /* 0x000fe4000000006d */
[----:B------:R-:W-:Y:S02]  /*aae0*/  LOP3.LUT R98, R98, R99, RZ, 0xfc, !PT ;  /* 0x0000006362627212 */ /* 0x000fe400078efcff */
[----:B------:R-:W-:Y:S01]  /*aaf0*/  LOP3.LUT R99, R23, 0x80008000, RZ, 0xfc, !PT ;  /* 0x8000800017637812 */ /* 0x000fe200078efcff */
[----:B------:R-:W-:Y:S01]  /*ab00*/  HADD2 R106, R95, R104 ;  /* 0x000000685f6a7230 */ /* 0x000fe20000000000 */
                                                                                                /* 0x0000006616687241 */
                                                                                                /* 0x000fc4000000806d */
                                                                                                /* 0x0000006317697241 */
                                                                                                /* 0x000fe40000000062 */
                                                                                                /* 0x0000006317647241 */
                                                                                                /* 0x000fe40000008062 */
                                                                                                /* 0x00000066165f7241 */
                                                                                                /* 0x000fe2000001006d */
[----:B------:R-:W-:Y:S01]  /*ab50*/  HADD2 R105, R96, R105 ;  /* 0x0000006960697230 */ /* 0x000fe20000000000 */
                                                                                                /* 0x0000006616667241 */
                                                                                                /* 0x000fe2000001806d */
[----:B------:R-:W-:Y:S01]  /*ab70*/  HFMA2.MMA R93, R93, 1, 1, R104 ;  /* 0x3c003c005d5d7835 */ /* 0x000fe20000000068 */
                                                                                                /* 0x0000006317607241 */
                                                                                                /* 0x000fe20000010062 */
[----:B------:R-:W-:Y:S01]  /*ab90*/  HFMA2.MMA R101, R101, 1, 1, R100 ;  /* 0x3c003c0065657835 */ /* 0x000fe20000000064 */
                                                                                                /* 0x0000006317647241 */
                                                                                                /* 0x000fe20000018062 */
[----:B------:R-:W-:Y:S01]  /*abb0*/  HADD2 R102, R21.H0_H0, R102.H0_H0 ;  /* 0x2000006615667230 */ /* 0x000fe20000000800 */
[C-C-:B------:R-:W-:Y:S01]  /*abc0*/  PRMT R21, R105.reuse, 0x5410, R106.reuse ;  /* 0x0000541069157816 */ /* 0x140fe2000000006a */
[----:B------:R-:W-:Y:S01]  /*abd0*/  HADD2 R94, R94, R95 ;  /* 0x0000005f5e5e7230 */ /* 0x000fe20000000000 */
[----:B------:R-:W-:Y:S01]  /*abe0*/  HFMA2.MMA R96, R103, 1, 1, R96 ;  /* 0x3c003c0067607835 */ /* 0x000fe20000000060 */
[----:B------:R-:W-:Y:S01]  /*abf0*/  PRMT R106, R105, 0x7632, R106 ;  /* 0x00007632696a7816 */ /* 0x000fe2000000006a */
[----:B------:R-:W-:Y:S01]  /*ac00*/  HADD2 R100, R97.H0_H0, R100.H0_H0 ;  /* 0x2000006461647230 */ /* 0x000fe20000000800 */
[----:B------:R0:W-:Y:S01]  /*ac10*/  STS [R2+UR8], R21 ;  /* 0x0000001502007988 */ /* 0x0001e20008000808 */
[----:B------:R-:W-:-:S02]  /*ac20*/  ISETP.NE.AND P1, PT, R81, 0xc, PT ;  /* 0x0000000c5100780c */ /* 0x000fc40003f25270 */
[----:B------:R-:W-:Y:S01]  /*ac30*/  LOP3.LUT R98, R98, 0xffff, RZ, 0xc0, !PT ;  /* 0x0000ffff62627812 */ /* 0x000fe200078ec0ff */
[----:B------:R-:W-:Y:S01]  /*ac40*/  STS [R3+UR8], R106 ;  /* 0x0000006a03007988 */ /* 0x000fe20008000808 */
[----:B------:R-:W-:Y:S02]  /*ac50*/  PRMT R100, R100, 0x5410, R102 ;  /* 0x0000541064647816 */ /* 0x000fe40000000066 */
[C-C-:B0-----:R-:W-:Y:S02]  /*ac60*/  PRMT R2, R101.reuse, 0x5410, R93.reuse ;  /* 0x0000541065027816 */ /* 0x141fe4000000005d */
[----:B------:R-:W-:Y:S02]  /*ac70*/  PRMT R93, R101, 0x7632, R93 ;  /* 0x00007632655d7816 */ /* 0x000fe4000000005d */
[----:B------:R-:W-:Y:S01]  /*ac80*/  PRMT R21, R109, 0x1054, R98 ;  /* 0x000010546d157816 */ /* 0x000fe20000000062 */
[----:B------:R0:W-:Y:S04]  /*ac90*/  STS [R83+UR8], R2 ;  /* 0x0000000253007988 */ /* 0x0001e80008000808 */
[----:B------:R1:W-:Y:S01]  /*aca0*/  STS [R90+UR8], R93 ;  /* 0x0000005d5a007988 */ /* 0x0003e20008000808 */
        /* <DEDUP_REMOVED lines=13> */
                                                                                                /* 0x0000006314127241 */
                                                                                                /* 0x000fe40000000064 */
                                                                                                /* 0x0000006314657241 */
                                                                                                /* 0x000fc40000008064 */
                                                                                                /* 0x0000006314147241 */
                                                                                                /* 0x000fe40000010064 */
                                                                                                /* 0x0000006613637241 */
                                                                                                /* 0x000fe20000000067 */
[----:B------:R-:W2:Y:S01]  /*adc0*/  LDC R89, c[0x0][0x604] ;  /* 0x00018100ff597b82 */ /* 0x000ea20000000800 */
                                                                                                /* 0x0000006613647241 */
                                                                                                /* 0x000fe40000008067 */
                                                                                                /* 0x0000006613137241 */
                                                                                                /* 0x000fca0000010067 */
        /* <DEDUP_REMOVED lines=13> */
[----:B0-----:R-:W-:-:S05]  /*aec0*/  HSET2.BF.GE.AND R91, R0.H0_H0, R91, PT ;  /* 0x0000005b005b7233 */ /* 0x001fca0003806880 */
[----:B------:R-:W-:Y:S02]  /*aed0*/  HFMA2 R91, -R91, UR5.H0_H0, R50.H0_H0 ;  /* 0x200000055b5b7c31 */ /* 0x000fe40008040132 */
[----:B------:R-:W0:Y:S01]  /*aee0*/  LDC R98, c[0x0][0x614] ;  /* 0x00018500ff627b82 */ /* 0x000e220000000800 */
[----:B-1----:R-:W-:Y:S02]  /*aef0*/  IDP.2A.LO.S16.S8 R3, R83, UR7, R94 ;  /* 0x0000000753037c26 */ /* 0x002fe4000800165e */
[----:B------:R-:W-:Y:S05]  /*af00*/  LDS R94, [R82+UR8] ;  /* 0x00000008525e7984 */ /* 0x000fea0008000800 */
[----:B------:R-:W1:Y:S01]  /*af10*/  LDC R96, c[0x0][0x600] ;  /* 0x00018000ff607b82 */ /* 0x000e620000000800 */
[----:B--2---:R-:W-:-:S02]  /*af20*/  IDP.2A.LO.S16.S8 R89, R90, UR7, R93 ;  /* 0x000000075a597c26 */ /* 0x004fc4000800165d */
[----:B------:R-:W2:Y:S04]  /*af30*/  LDS R93, [R2+UR8] ;  /* 0x00000008025d7984 */ /* 0x000ea80008000800 */
[----:B------:R-:W-:Y:S01]  /*af40*/  LDS R97, [R89+UR8] ;  /* 0x0000000859617984 */ /* 0x000fe20008000800 */
[----:B---3--:R-:W-:-:S03]  /*af50*/  IDP.2A.HI.S16.S8 R90, R90, UR9, R95 ;  /* 0x000000095a5a7c26 */ /* 0x008fc6000800365f */
[----:B------:R-:W-:Y:S01]  /*af60*/  LDS R95, [R3+UR8] ;  /* 0x00000008035f7984 */ /* 0x000fe20008000800 */
[----:B0-----:R-:W-:-:S03]  /*af70*/  IDP.2A.LO.S16.S8 R91, R91, UR7, R98 ;  /* 0x000000075b5b7c26 */ /* 0x001fc60008001662 */
[----:B------:R-:W0:Y:S04]  /*af80*/  LDS R98, [R90+UR8] ;  /* 0x000000085a627984 */ /* 0x000e280008000800 */
[----:B------:R-:W3:Y:S01]  /*af90*/  LDS R91, [R91+UR8] ;  /* 0x000000085b5b7984 */ /* 0x000ee20008000800 */
[----:B-1----:R-:W-:-:S05]  /*afa0*/  IDP.2A.HI.S16.S8 R83, R83, UR9, R96 ;  /* 0x0000000953537c26 */ /* 0x002fca0008003660 */
[----:B------:R-:W1:Y:S01]  /*afb0*/  LDS R96, [R83+UR8] ;  /* 0x0000000853607984 */ /* 0x000e620008000800 */
[C-C-:B--2---:R-:W-:Y:S02]  /*afc0*/  PRMT R102, R93.reuse, 0x7632, R94.reuse ;  /* 0x000076325d667816 */ /* 0x144fe4000000005e */
[----:B------:R-:W-:-:S04]  /*afd0*/  PRMT R103, R93, 0x5410, R94 ;  /* 0x000054105d677816 */ /* 0x000fc8000000005e */
[----:B------:R-:W-:Y:S01]  /*afe0*/  HFMA2.MMA R99, R102, 1, 1, -R99 ;  /* 0x3c003c0066637835 */ /* 0x000fe20000100063 */
[----:B------:R-:W-:Y:S01]  /*aff0*/  HADD2 R93, R103, -R18 ;  /* 0x80000012675d7230 */ /* 0x000fe20000000000 */
[C-C-:B0-----:R-:W-:Y:S02]  /*b000*/  PRMT R102, R97.reuse, 0x7632, R98.reuse ;  /* 0x0000763261667816 */ /* 0x141fe40000000062 */
[----:B------:R-:W-:Y:S02]  /*b010*/  PRMT R97, R97, 0x5410, R98 ;  /* 0x0000541061617816 */ /* 0x000fe40000000062 */
[C-C-:B---3--:R-:W-:Y:S02]  /*b020*/  PRMT R18, R91.reuse, 0x7632, R78.reuse ;  /* 0x000076325b127816 */ /* 0x148fe4000000004e */
[----:B------:R-:W-:Y:S01]  /*b030*/  HFMA2.MMA R102, R102, 1, 1, -R19 ;  /* 0x3c003c0066667835 */ /* 0x000fe20000100013 */
[----:B------:R-:W-:Y:S02]  /*b040*/  PRMT R78, R91, 0x7610, R78 ;  /* 0x000076105b4e7816 */ /* 0x000fe4000000004e */
[----:B-1----:R-:W-:-:S02]  /*b050*/  PRMT R94, R95, 0x5410, R96 ;  /* 0x000054105f5e7816 */ /* 0x002fc40000000060 */
[----:B------:R-:W-:-:S05]  /*b060*/  PRMT R95, R95, 0x7632, R96 ;  /* 0x000076325f5f7816 */ /* 0x000fca0000000060 */
                                                                                                /* 0x0000001266137241 */
                                                                                                /* 0x000fe200000003ff */
[----:B------:R-:W-:Y:S01]  /*b080*/  HFMA2.MMA R101, R94, 1, 1, -R101 ;  /* 0x3c003c005e657835 */ /* 0x000fe20000100065 */
[----:B------:R-:W-:Y:S02]  /*b090*/  HADD2 R100, R95, -R100 ;  /* 0x800000645f647230 */ /* 0x000fe40000000000 */
[----:B------:R-:W-:-:S03]  /*b0a0*/  HADD2 R94, R97, -R20 ;  /* 0x80000014615e7230 */ /* 0x000fc60000000000 */
                                                                                                /* 0x0000006463607241 */
                                                                                                /* 0x000fe400000003ff */
                                                                                                /* 0x00000064635b7242 */
                                                                                                /* 0x000fe400000017ff */
                                                                                                /* 0x000000655d147241 */
                                                                                                /* 0x000fe200000003ff */
[----:B------:R-:W-:Y:S01]  /*b0e0*/  IMAD R97, R19, 0x10, R96 ;  /* 0x0000001013617824 */ /* 0x000fe200078e0260 */
                                                                                                /* 0x0000004e5e137241 */
                                                                                                /* 0x000fe400000003ff */
                                                                                                /* 0x0000001266677242 */
                                                                                                /* 0x000fe2000010975b */
[----:B------:R-:W0:Y:S01]  /*b110*/  POPC R95, R97 ;  /* 0x00000061005f7309 */ /* 0x000e220000000000 */
                                                                                                /* 0x0000006463627241 */
                                                                                                /* 0x000fe2000000105b */
[----:B------:R-:W-:Y:S01]  /*b130*/  IMAD R19, R19, 0x10, R20 ;  /* 0x0000001013137824 */ /* 0x000fe200078e0214 */
                                                                                                /* 0x000000655d147242 */
                                                                                                /* 0x000fc400000017ff */
                                                                                                /* 0x0000001266697241 */
                                                                                                /* 0x000fe40000009067 */
                                                                                                /* 0x0000004e5e5b7242 */
                                                                                                /* 0x000fe20000109714 */
[----:B------:R-:W1:Y:S01]  /*b170*/  POPC R96, R19 ;  /* 0x0000001300607309 */ /* 0x000e620000000000 */
                                                                                                /* 0x000000655d147241 */
                                                                                                /* 0x000fe40000001014 */
                                                                                                /* 0x0000006962687242 */
                                                                                                /* 0x000fc800000017ff */
                                                                                                /* 0x0000006962697241 */
                                                                                                /* 0x000fe40000001068 */
[----:B0-----:R-:W-:Y:S02]  /*b1b0*/  LOP3.LUT R18, R95, 0x1, RZ, 0xc0, !PT ;  /* 0x000000015f127812 */ /* 0x001fe400078ec0ff */
                                                                                                /* 0x0000004e5e5f7241 */
                                                                                                /* 0x000fe2000000905b */
[----:B------:R-:W-:Y:S01]  /*b1d0*/  HMUL2 R105, R105, R76 ;  /* 0x0000004c69697232 */ /* 0x000fe20000000000 */
[----:B------:R-:W-:Y:S02]  /*b1e0*/  ISETP.NE.U32.AND P1, PT, R18, 0x1, PT ;  /* 0x000000011200780c */ /* 0x000fe40003f25070 */
                                                                                                /* 0x0000005f14127242 */
                                                                                                /* 0x000fe400000017ff */
[----:B-1----:R-:W-:-:S02]  /*b200*/  LOP3.LUT R96, R96, 0x1, RZ, 0xc0, !PT ;  /* 0x0000000160607812 */ /* 0x002fc400078ec0ff */
                                                                                                /* 0x0000005f145f7241 */
                                                                                                /* 0x000fe40000001012 */
                                                                                                /* 0x200000ff5b127241 */
                                                                                                /* 0x000fe40000001012 */
                                                                                                /* 0x200000ff67677241 */
                                                                                                /* 0x000fe40000001068 */
[----:B------:R-:W-:Y:S01]  /*b240*/  HFMA2.MMA R20, R95, R76, -RZ ;  /* 0x0000004c5f147235 */ /* 0x000fe200001000ff */
[----:B------:R-:W-:Y:S01]  /*b250*/  SEL R98, R87, 0xa820a820, !P1 ;  /* 0xa820a82057627807 */ /* 0x000fe20004800000 */
[----:B------:R-:W-:Y:S01]  /*b260*/  IMAD.SHL.U32 R91, R18, 0x2, RZ ;  /* 0x00000002125b7824 */ /* 0x000fe200078e00ff */
[----:B------:R-:W-:Y:S01]  /*b270*/  ISETP.NE.U32.AND P1, PT, R96, 0x1, PT ;  /* 0x000000016000780c */ /* 0x000fe20003f25070 */
[----:B------:R-:W-:Y:S01]  /*b280*/  IMAD.SHL.U32 R103, R103, 0x2, RZ ;  /* 0x0000000267677824 */ /* 0x000fe200078e00ff */
                                                                                                /* 0x4040006262617241 */
                                                                                                /* 0x000fc40000000061 */
[----:B------:R-:W-:Y:S02]  /*b2a0*/  SEL R18, R87, 0xa820a820, !P1 ;  /* 0xa820a82057127807 */ /* 0x000fe40004800000 */
[----:B------:R-:W-:Y:S02]  /*b2b0*/  LOP3.LUT R91, R91, 0x1e, RZ, 0xc0, !PT ;  /* 0x0000001e5b5b7812 */ /* 0x000fe400078ec0ff */
[----:B------:R-:W-:Y:S02]  /*b2c0*/  LOP3.LUT R103, R103, 0x1e, RZ, 0xc0, !PT ;  /* 0x0000001e67677812 */ /* 0x000fe400078ec0ff */
                                                                                                /* 0x4040001212127241 */
                                                                                                /* 0x000fe40000000013 */
[----:B------:R-:W-:Y:S02]  /*b2e0*/  SHF.L.U32 R91, R52, R91, RZ ;  /* 0x0000005b345b7219 */ /* 0x000fe400000006ff */
[----:B------:R-:W-:-:S02]  /*b2f0*/  HMNMX2 R20, |R20|, 65504, 65504, PT ;  /* 0x7bff7bff14147840 */ /* 0x000fc40003800200 */
[----:B------:R-:W-:Y:S02]  /*b300*/  SHF.L.U32 R96, R52, R103, RZ ;  /* 0x0000006734607219 */ /* 0x000fe400000006ff */
[----:B------:R-:W-:Y:S02]  /*b310*/  LOP3.LUT R91, R91, R18, RZ, 0xfc, !PT ;  /* 0x000000125b5b7212 */ /* 0x000fe400078efcff */
[----:B------:R-:W-:Y:S02]  /*b320*/  LOP3.LUT R18, R20, 0x80008000, RZ, 0xfc, !PT ;  /* 0x8000800014127812 */ /* 0x000fe400078efcff */
[----:B------:R-:W-:Y:S02]  /*b330*/  HMNMX2 R19, |R105|, 65504, 65504, PT ;  /* 0x7bff7bff69137840 */ /* 0x000fe40003800200 */
[----:B------:R-:W-:Y:S02]  /*b340*/  LOP3.LUT R98, R96, R97, RZ, 0xfc, !PT ;  /* 0x0000006160627212 */ /* 0x000fe400078efcff */
                                                                                                /* 0x0000001214607241 */
                                                                                                /* 0x000fc4000000005b */
[----:B------:R-:W-:Y:S02]  /*b360*/  LOP3.LUT R97, R19, 0x80008000, RZ, 0xfc, !PT ;  /* 0x8000800013617812 */ /* 0x000fe400078efcff */
[----:B------:R-:W-:Y:S02]  /*b370*/  ISETP.NE.AND P1, PT, R81, 0xd, PT ;  /* 0x0000000d5100780c */ /* 0x000fe40003f25270 */
                                                                                                /* 0x0000006113687241 */
                                                                                                /* 0x000fe20000000062 */
[----:B------:R-:W-:Y:S01]  /*b390*/  HFMA2.MMA R95, R93, 1, 1, R96 ;  /* 0x3c003c005d5f7835 */ /* 0x000fe20000000060 */
                                                                                                /* 0x0000006113677241 */
                                                                                                /* 0x000fe40000008062 */
                                                                                                /* 0x0000006113617241 */
                                                                                                /* 0x000fe20000010062 */
[----:B------:R-:W-:Y:S01]  /*b3c0*/  HADD2 R99, R99, R104 ;  /* 0x0000006863637230 */ /* 0x000fe20000000000 */
                                                                                                /* 0x00000012145d7241 */
                                                                                                /* 0x000fe2000001005b */
[----:B------:R-:W-:Y:S01]  /*b3e0*/  HADD2 R100, R100, R103 ;  /* 0x0000006764647230 */ /* 0x000fe20000000000 */
                                                                                                /* 0x0000001214607241 */
                                                                                                /* 0x000fc4000000805b */
        /* <DEDUP_REMOVED lines=25> */
                                                                                                /* 0x0000006110657241 */
                                                                                                /* 0x000fe40000000063 */
                                                                                                /* 0x0000006110667241 */
                                                                                                /* 0x000fc40000008063 */
                                                                                                /* 0x0000006110617241 */
                                                                                                /* 0x000fe40000010063 */
                                                                                                /* 0x0000006411107241 */
                                                                                                /* 0x000fe2000000000f */
[----:B------:R-:W2:Y:S01]  /*b5d0*/  LDC R89, c[0x0][0x628] ;  /* 0x00018a00ff597b82 */ /* 0x000ea20000000800 */
[----:B------:R-:W-:-:S07]  /*b5e0*/  PRMT R97, R97, 0x5410, RZ ;  /* 0x0000541061617816 */ /* 0x000fce00000000ff */
        /* <DEDUP_REMOVED lines=13> */
[----:B0-----:R-:W-:-:S05]  /*b6c0*/  IDP.2A.LO.S16.S8 R82, R90, UR7, R91 ;  /* 0x000000075a527c26 */ /* 0x001fca000800165b */
[----:B------:R-:W-:Y:S01]  /*b6d0*/  LDS R95, [R82+UR8] ;  /* 0x00000008525f7984 */ /* 0x000fe20008000800 */
[----:B-1----:R-:W-:-:S05]  /*b6e0*/  IDP.2A.HI.S16.S8 R91, R90, UR9, R93 ;  /* 0x000000095a5b7c26 */ /* 0x002fca000800365d */
[----:B------:R0:W1:Y:S01]  /*b6f0*/  LDS R98, [R91+UR8] ;  /* 0x000000085b627984 */ /* 0x0000620008000800 */
[----:B--2---:R-:W-:-:S03]  /*b700*/  IDP.2A.LO.S16.S8 R3, R89, UR7, R94 ;  /* 0x0000000759037c26 */ /* 0x004fc6000800165e */
[----:B------:R-:W-:Y:S01]  /*b710*/  LDS R94, [R83+UR8] ;  /* 0x00000008535e7984 */ /* 0x000fe20008000800 */
                                                                                                /* 0x00000064115b7241 */
                                                                                                /* 0x001fc6000000800f */
[----:B------:R-:W-:Y:S01]  /*b730*/  LDS R93, [R3+UR8] ;  /* 0x00000008035d7984 */ /* 0x000fe20008000800 */
                                                                                                /* 0x00000064110f7241 */
                                                                                                /* 0x000fe2000001000f */
[----:B---3--:R-:W-:Y:S02]  /*b750*/  IDP.2A.HI.S16.S8 R90, R89, UR9, R96 ;  /* 0x00000009595a7c26 */ /* 0x008fe40008003660 */
[----:B------:R-:W0:Y:S01]  /*b760*/  LDS R89, [R2+UR8] ;  /* 0x0000000802597984 */ /* 0x000e220008000800 */
[----:B------:R-:W-:-:S03]  /*b770*/  PRMT R15, R15, 0x5410, RZ ;  /* 0x000054100f0f7816 */ /* 0x000fc600000000ff */
[----:B------:R-:W2:Y:S01]  /*b780*/  LDS R96, [R90+UR8] ;  /* 0x000000085a607984 */ /* 0x000ea20008000800 */
[C-C-:B-1----:R-:W-:Y:S02]  /*b790*/  PRMT R100, R95.reuse, 0x5410, R98.reuse ;  /* 0x000054105f647816 */ /* 0x142fe40000000062 */
[----:B------:R-:W-:-:S05]  /*b7a0*/  PRMT R98, R95, 0x7632, R98 ;  /* 0x000076325f627816 */ /* 0x000fca0000000062 */
[----:B------:R-:W-:Y:S01]  /*b7b0*/  HADD2 R99, R98, -R97 ;  /* 0x8000006162637230 */ /* 0x000fe20000000000 */
[C-C-:B0-----:R-:W-:Y:S02]  /*b7c0*/  PRMT R17, R89.reuse, 0x5410, R94.reuse ;  /* 0x0000541059117816 */ /* 0x141fe4000000005e */
[----:B------:R-:W-:Y:S02]  /*b7d0*/  PRMT R94, R89, 0x7632, R94 ;  /* 0x00007632595e7816 */ /* 0x000fe4000000005e */
[C-C-:B--2---:R-:W-:Y:S02]  /*b7e0*/  PRMT R89, R93.reuse, 0x7632, R96.reuse ;  /* 0x000076325d597816 */ /* 0x144fe40000000060 */
[----:B------:R-:W-:Y:S01]  /*b7f0*/  PRMT R96, R93, 0x5410, R96 ;  /* 0x000054105d607816 */ /* 0x000fe20000000060 */
[----:B------:R-:W-:Y:S01]  /*b800*/  HFMA2.MMA R93, R100, 1, 1, -R15 ;  /* 0x3c003c00645d7835 */ /* 0x000fe2000010000f */
[----:B------:R-:W-:Y:S01]  /*b810*/  HADD2 R15, R17, -R16 ;  /* 0x80000010110f7230 */ /* 0x000fe20000000000 */
[----:B------:R-:W-:Y:S01]  /*b820*/  HFMA2.MMA R101, R94, 1, 1, -R101 ;  /* 0x3c003c005e657835 */ /* 0x000fe20000100065 */
[----:B------:R-:W-:Y:S01]  /*b830*/  HADD2 R102, R89, -R102 ;  /* 0x8000006659667230 */ /* 0x000fe20000000000 */
                                                                                                /* 0x000000ff63107241 */
                                                                                                /* 0x000fe200000003ff */
[----:B------:R-:W-:Y:S01]  /*b850*/  HFMA2.MMA R91, R96, 1, 1, -R91 ;  /* 0x3c003c00605b7835 */ /* 0x000fe2000010005b */
[----:B------:R-:W-:-:S06]  /*b860*/  IMAD.MOV.U32 R89, RZ, RZ, 0x5040000 ;  /* 0x05040000ff597424 */ /* 0x000fcc00078e00ff */
                                                                                                /* 0x0000006665117241 */
                                                                                                /* 0x000fe400000003ff */
                                                                                                /* 0x0000006665627242 */
                                                                                                /* 0x000fe40000001759 */
                                                                                                /* 0x0000005b0f5e7242 */
                                                                                                /* 0x000fe20000001759 */
[----:B------:R-:W-:Y:S01]  /*b8a0*/  IMAD R96, R16, 0x10, R17 ;  /* 0x0000001010607824 */ /* 0x000fe200078e0211 */
                                                                                                /* 0x000000ff5d107241 */
                                                                                                /* 0x000fe400000003ff */
                                                                                                /* 0x0000005b0f117241 */
                                                                                                /* 0x000fe200000003ff */
[----:B------:R-:W0:Y:S01]  /*b8d0*/  POPC R97, R96 ;  /* 0x0000006000617309 */ /* 0x000e220000000000 */
                                                                                                /* 0x0000006665647241 */
                                                                                                /* 0x000fc60000001062 */
[----:B------:R-:W-:Y:S01]  /*b8f0*/  IMAD R16, R16, 0x10, R17 ;  /* 0x0000001010107824 */ /* 0x000fe200078e0211 */
                                                                                                /* 0x0000005b0f117241 */
                                                                                                /* 0x000fe4000000105e */
                                                                                                /* 0x0000006364357242 */
                                                                                                /* 0x000fe20000001735 */
[----:B------:R-:W1:Y:S01]  /*b920*/  POPC R95, R16 ;  /* 0x00000010005f7309 */ /* 0x000e620000000000 */
                                                                                                /* 0x0000005d11367242 */
                                                                                                /* 0x000fe40000001736 */
                                                                                                /* 0x200000ff62627241 */
                                                                                                /* 0x000fe40000001035 */
                                                                                                /* 0x0000005d11117241 */
                                                                                                /* 0x000fe40000001036 */
                                                                                                /* 0x200000ff5e5e7241 */
                                                                                                /* 0x000fe20000001036 */
[----:B------:R-:W-:Y:S01]  /*b970*/  IMAD.SHL.U32 R98, R98, 0x2, RZ ;  /* 0x0000000262627824 */ /* 0x000fe200078e00ff */
[----:B0-----:R-:W-:-:S02]  /*b980*/  LOP3.LUT R97, R97, 0x1, RZ, 0xc0, !PT ;  /* 0x0000000161617812 */ /* 0x001fc400078ec0ff */
[----:B------:R-:W-:Y:S01]  /*b990*/  HFMA2.MMA R17, R17, R76, -RZ ;  /* 0x0000004c11117235 */ /* 0x000fe200001000ff */
[----:B------:R-:W-:Y:S01]  /*b9a0*/  IMAD.SHL.U32 R94, R94, 0x2, RZ ;  /* 0x000000025e5e7824 */ /* 0x000fe200078e00ff */
[----:B------:R-:W-:Y:S02]  /*b9b0*/  ISETP.NE.U32.AND P1, PT, R97, 0x1, PT ;  /* 0x000000016100780c */ /* 0x000fe40003f25070 */
                                                                                                /* 0x0000006364617241 */
                                                                                                /* 0x000fe40000001035 */
[----:B-1----:R-:W-:Y:S02]  /*b9d0*/  LOP3.LUT R95, R95, 0x1, RZ, 0xc0, !PT ;  /* 0x000000015f5f7812 */ /* 0x002fe400078ec0ff */
[----:B------:R-:W-:Y:S02]  /*b9e0*/  SEL R103, R87, 0xa820a820, !P1 ;  /* 0xa820a82057677807 */ /* 0x000fe40004800000 */
[----:B------:R-:W-:-:S02]  /*b9f0*/  ISETP.NE.U32.AND P1, PT, R95, 0x1, PT ;  /* 0x000000015f00780c */ /* 0x000fc40003f25070 */
                                                                                                /* 0x4040006767677241 */
                                                                                                /* 0x000fe20000000060 */
[----:B------:R-:W-:Y:S01]  /*ba10*/  HMUL2 R96, R97, R76 ;  /* 0x0000004c61607232 */ /* 0x000fe20000000000 */
[----:B------:R-:W-:Y:S02]  /*ba20*/  SEL R95, R87, 0xa820a820, !P1 ;  /* 0xa820a820575f7807 */ /* 0x000fe40004800000 */
[----:B------:R-:W-:Y:S02]  /*ba30*/  LOP3.LUT R97, R94, 0x1e, RZ, 0xc0, !PT ;  /* 0x0000001e5e617812 */ /* 0x000fe400078ec0ff */
[----:B------:R-:W-:Y:S02]  /*ba40*/  LOP3.LUT R105, R98, 0x1e, RZ, 0xc0, !PT ;  /* 0x0000001e62697812 */ /* 0x000fe400078ec0ff */
                                                                                                /* 0x4040005f5f5f7241 */
                                                                                                /* 0x000fe40000000010 */
[----:B------:R-:W-:-:S02]  /*ba60*/  SHF.L.U32 R94, R52, R97, RZ ;  /* 0x00000061345e7219 */ /* 0x000fc400000006ff */
[----:B------:R-:W-:Y:S02]  /*ba70*/  HMNMX2 R17, |R17|, 65504, 65504, PT ;  /* 0x7bff7bff11117840 */ /* 0x000fe40003800200 */
[----:B------:R-:W-:Y:S02]  /*ba80*/  HMNMX2 R16, |R96|, 65504, 65504, PT ;  /* 0x7bff7bff60107840 */ /* 0x000fe40003800200 */
[----:B------:R-:W-:Y:S02]  /*ba90*/  SHF.L.U32 R96, R52, R105, RZ ;  /* 0x0000006934607219 */ /* 0x000fe400000006ff */
[----:B------:R-:W-:Y:S02]  /*baa0*/  LOP3.LUT R94, R94, R95, RZ, 0xfc, !PT ;  /* 0x0000005f5e5e7212 */ /* 0x000fe400078efcff */
[----:B------:R-:W-:Y:S02]  /*bab0*/  LOP3.LUT R95, R17, 0x80008000, RZ, 0xfc, !PT ;  /* 0x80008000115f7812 */ /* 0x000fe400078efcff */
[----:B------:R-:W-:-:S02]  /*bac0*/  LOP3.LUT R103, R96, R103, RZ, 0xfc, !PT ;  /* 0x0000006760677212 */ /* 0x000fc400078efcff */
                                                                                                /* 0x0000005f11607241 */
                                                                                                /* 0x000fe4000000005e */
[----:B------:R-:W-:Y:S02]  /*bae0*/  LOP3.LUT R97, R16, 0x80008000, RZ, 0xfc, !PT ;  /* 0x8000800010617812 */ /* 0x000fe400078efcff */
[----:B------:R-:W-:Y:S02]  /*baf0*/  ISETP.NE.AND P1, PT, R81, 0xe, PT ;  /* 0x0000000e5100780c */ /* 0x000fe40003f25270 */
                                                                                                /* 0x0000006110627241 */
                                                                                                /* 0x000fe20000000067 */
[----:B------:R-:W-:Y:S01]  /*bb10*/  HFMA2.MMA R15, R15, 1, 1, R96 ;  /* 0x3c003c000f0f7835 */ /* 0x000fe20000000060 */
                                                                                                /* 0x0000005f11607241 */
                                                                                                /* 0x000fe4000000805e */
                                                                                                /* 0x0000006110697241 */
                                                                                                /* 0x000fe20000008067 */
[----:B------:R-:W-:Y:S01]  /*bb40*/  HADD2 R101, R101, R98 ;  /* 0x0000006265657230 */ /* 0x000fe20000000000 */
                                                                                                /* 0x0000005f11627241 */
                                                                                                /* 0x000fc4000001005e */
[----:B------:R-:W-:Y:S01]  /*bb60*/  HFMA2.MMA R91, R91, 1, 1, R96 ;  /* 0x3c003c005b5b7835 */ /* 0x000fe20000000060 */
                                                                                                /* 0x0000006110647241 */
                                                                                                /* 0x000fe20000010067 */
[----:B------:R-:W-:Y:S01]  /*bb80*/  HADD2 R102, R102, R105 ;  /* 0x0000006966667230 */ /* 0x000fe20000000000 */
[----:B------:R-:W-:Y:S01]  /*bb90*/  LOP3.LUT R94, R94, 0xffff, RZ, 0xc0, !PT ;  /* 0x0000ffff5e5e7812 */ /* 0x000fe200078ec0ff */
[----:B------:R-:W-:Y:S01]  /*bba0*/  HADD2 R98, R93.H0_H0, R98.H0_H0 ;  /* 0x200000625d627230 */ /* 0x000fe20000000800 */
[C-C-:B------:R-:W-:Y:S01]  /*bbb0*/  PRMT R93, R15.reuse, 0x5410, R101.reuse ;  /* 0x000054100f5d7816 */ /* 0x140fe20000000065 */
[----:B------:R-:W-:Y:S01]  /*bbc0*/  HADD2 R100, R99.H0_H0, R100.H0_H0 ;  /* 0x2000006463647230 */ /* 0x000fe20000000800 */
        /* <DEDUP_REMOVED lines=14> */
[----:B------:R-:W-:Y:S02]  /*bcb0*/  SHF.R.U32.HI R103, RZ, 0x10, R12 ;  /* 0x00000010ff677819 */ /* 0x000fe4000001160c */
[----:B------:R-:W-:-:S03]  /*bcc0*/  LOP3.LUT R104, R13, 0x80008000, RZ, 0xfc, !PT ;  /* 0x800080000d687812 */ /* 0x000fc600078efcff */
        /* <DEDUP_REMOVED lines=12> */
[----:B---3--:R-:W-:-:S05]  /*bd90*/  IDP.2A.LO.S16.S8 R82, R83, UR7, R94 ;  /* 0x0000000753527c26 */ /* 0x008fca000800165e */
[----:B------:R-:W-:Y:S02]  /*bda0*/  LDS R94, [R82+UR8] ;  /* 0x00000008525e7984 */ /* 0x000fe40008000800 */
[----:B------:R-:W3:Y:S01]  /*bdb0*/  LDC R100, c[0x0][0x660] ;  /* 0x00019800ff647b82 */ /* 0x000ee20000000800 */
[C---:B0-----:R-:W-:Y:S02]  /*bdc0*/  IDP.2A.LO.S16.S8 R2, R90.reuse, UR7, R2 ;  /* 0x000000075a027c26 */ /* 0x041fe40008001602 */
[----:B------:R-:W-:-:S05]  /*bdd0*/  IDP.2A.HI.S16.S8 R3, R90, UR9, R3 ;  /* 0x000000095a037c26 */ /* 0x000fca0008003603 */
[----:B------:R-:W0:Y:S01]  /*bde0*/  LDC R93, c[0x0][0x664] ;  /* 0x00019900ff5d7b82 */ /* 0x000e220000000800 */
[----:B-1----:R-:W-:Y:S01]  /*bdf0*/  IDP.2A.HI.S16.S8 R83, R83, UR9, R96 ;  /* 0x0000000953537c26 */ /* 0x002fe20008003660 */
[----:B------:R-:W-:Y:S04]  /*be00*/  LDS R97, [R3+UR8] ;  /* 0x0000000803617984 */ /* 0x000fe80008000800 */
[----:B------:R-:W1:Y:S02]  /*be10*/  LDS R95, [R83+UR8] ;  /* 0x00000008535f7984 */ /* 0x000e640008000800 */
[----:B------:R-:W4:Y:S01]  /*be20*/  LDC R102, c[0x0][0x668] ;  /* 0x00019a00ff667b82 */ /* 0x000f220000000800 */
[C---:B--2---:R-:W-:Y:S01]  /*be30*/  IDP.2A.LO.S16.S8 R90, R91.reuse, UR7, R98 ;  /* 0x000000075b5a7c26 */ /* 0x044fe20008001662 */
[----:B------:R-:W2:Y:S04]  /*be40*/  LDS R96, [R2+UR8] ;  /* 0x0000000802607984 */ /* 0x000ea80008000800 */
[----:B------:R-:W-:Y:S01]  /*be50*/  LDS R98, [R90+UR8] ;  /* 0x000000085a627984 */ /* 0x000fe20008000800 */
[----:B---3--:R-:W-:Y:S01]  /*be60*/  IDP.2A.HI.S16.S8 R91, R91, UR9, R100 ;  /* 0x000000095b5b7c26 */ /* 0x008fe20008003664 */
[----:B------:R-:W-:-:S04]  /*be70*/  LOP3.LUT R100, R12, 0xffff, RZ, 0xc0, !PT ;  /* 0x0000ffff0c647812 */ /* 0x000fc800078ec0ff */
[----:B------:R-:W3:Y:S01]  /*be80*/  LDS R99, [R91+UR8] ;  /* 0x000000085b637984 */ /* 0x000ee20008000800 */
                                                                                                /* 0x000000650e0c7241 */
                                                                                                /* 0x000fe40000000064 */
[----:B0-----:R-:W-:-:S05]  /*bea0*/  HSET2.BF.GE.AND R93, R0.H0_H0, R93, PT ;  /* 0x0000005d005d7233 */ /* 0x001fca0003806880 */
[----:B------:R-:W-:-:S05]  /*beb0*/  HFMA2 R93, -R93, UR5.H0_H0, R50.H0_H0 ;  /* 0x200000055d5d7c31 */ /* 0x000fca0008040132 */
[----:B----4-:R-:W-:Y:S01]  /*bec0*/  IDP.2A.LO.S16.S8 R93, R93, UR7, R102 ;  /* 0x000000075d5d7c26 */ /* 0x010fe20008001666 */
                                                                                                /* 0x000000650e667241 */
                                                                                                /* 0x000fe40000008064 */
                                                                                                /* 0x000000650e0e7241 */
                                                                                                /* 0x000fe40000010064 */
                                                                                                /* 0x000000680d647241 */
                                                                                                /* 0x000fe20000000067 */
[----:B------:R-:W0:Y:S01]  /*bf00*/  LDS R93, [R93+UR8] ;  /* 0x000000085d5d7984 */ /* 0x000e220008000800 */
                                                                                                /* 0x000000680d657241 */
                                                                                                /* 0x000fe40000008067 */
                                                                                                /* 0x000000680d0d7241 */
                                                                                                /* 0x000fe40000010067 */
[----:B-1----:R-:W-:-:S02]  /*bf30*/  PRMT R105, R94, 0x5410, R95 ;  /* 0x000054105e697816 */ /* 0x002fc4000000005f */
[----:B------:R-:W-:Y:S02]  /*bf40*/  PRMT R103, R94, 0x7632, R95 ;  /* 0x000076325e677816 */ /* 0x000fe4000000005f */
[C-C-:B--2---:R-:W-:Y:S02]  /*bf50*/  PRMT R95, R96.reuse, 0x5410, R97.reuse ;  /* 0x00005410605f7816 */ /* 0x144fe40000000061 */
[----:B------:R-:W-:Y:S02]  /*bf60*/  PRMT R96, R96, 0x7632, R97 ;  /* 0x0000763260607816 */ /* 0x000fe40000000061 */
[----:B------:R-:W-:Y:S02]  /*bf70*/  HFMA2.MMA R100, R103, 1, 1, -R100 ;  /* 0x3c003c0067647835 */ /* 0x000fe40000100064 */
[----:B------:R-:W-:Y:S01]  /*bf80*/  HFMA2.MMA R102, R95, 1, 1, -R102 ;  /* 0x3c003c005f667835 */ /* 0x000fe20000100066 */
[----:B------:R-:W-:Y:S01]  /*bf90*/  HADD2 R101, R96, -R101 ;  /* 0x8000006560657230 */ /* 0x000fe20000000000 */
[----:B---3--:R-:W-:-:S02]  /*bfa0*/  PRMT R94, R98, 0x7632, R99 ;  /* 0x00007632625e7816 */ /* 0x008fc40000000063 */
[----:B------:R-:W-:-:S04]  /*bfb0*/  PRMT R99, R98, 0x5410, R99 ;  /* 0x0000541062637816 */ /* 0x000fc80000000063 */
                                                                                                /* 0x0000006564607241 */
                                                                                                /* 0x000fe200000003ff */
[----:B------:R-:W-:Y:S01]  /*bfd0*/  HFMA2.MMA R103, R94, 1, 1, -R13 ;  /* 0x3c003c005e677835 */ /* 0x000fe2000010000d */
[----:B------:R-:W-:Y:S01]  /*bfe0*/  HADD2 R94, R105, -R12 ;  /* 0x8000000c695e7230 */ /* 0x000fe20000000000 */
                                                                                                /* 0x0000006564617242 */
                                                                                                /* 0x000fe200000017ff */
[----:B------:R-:W-:-:S03]  /*c000*/  HADD2 R95, R99, -R14 ;  /* 0x8000000e635f7230 */ /* 0x000fc60000000000 */
                                                                                                /* 0x000000665e0e7241 */
                                                                                                /* 0x000fe400000003ff */
[C-C-:B0-----:R-:W-:Y:S02]  /*c020*/  PRMT R12, R93.reuse, 0x7632, R78.reuse ;  /* 0x000076325d0c7816 */ /* 0x141fe4000000004e */
[----:B------:R-:W-:Y:S02]  /*c030*/  PRMT R78, R93, 0x7610, R78 ;  /* 0x000076105d4e7816 */ /* 0x000fe4000000004e */
                                                                                                /* 0x0000000c670d7241 */
                                                                                                /* 0x000fe400000003ff */
                                                                                                /* 0x0000000c67637242 */
                                                                                                /* 0x000fe40000109761 */
                                                                                                /* 0x000000665e5d7242 */
                                                                                                /* 0x000fe200000017ff */
[----:B------:R-:W-:Y:S01]  /*c070*/  IMAD R98, R13, 0x10, R96 ;  /* 0x000000100d627824 */ /* 0x000fe200078e0260 */
                                                                                                /* 0x0000004e5f0d7241 */
                                                                                                /* 0x000fc400000003ff */
                                                                                                /* 0x0000006564617241 */
                                                                                                /* 0x000fe20000001061 */
[----:B------:R-:W0:Y:S01]  /*c0a0*/  POPC R105, R98 ;  /* 0x0000006200697309 */ /* 0x000e220000000000 */
                                                                                                /* 0x0000000c67687241 */
                                                                                                /* 0x000fe20000009063 */
[----:B------:R-:W-:Y:S01]  /*c0c0*/  IMAD R13, R13, 0x10, R14 ;  /* 0x000000100d0d7824 */ /* 0x000fe200078e020e */
                                                                                                /* 0x0000004e5f0c7242 */
                                                                                                /* 0x000fe4000010975d */
                                                                                                /* 0x00000068616a7242 */
                                                                                                /* 0x000fe400000017ff */
                                                                                                /* 0x000000665e5d7241 */
                                                                                                /* 0x000fe2000000105d */
[----:B------:R-:W1:Y:S01]  /*c100*/  POPC R96, R13 ;  /* 0x0000000d00607309 */ /* 0x000e620000000000 */
                                                                                                /* 0x0000004e5f0e7241 */
                                                                                                /* 0x000fc4000000900c */
                                                                                                /* 0x200000ff63637241 */
                                                                                                /* 0x000fe4000000106a */
[----:B0-----:R-:W-:-:S03]  /*c130*/  LOP3.LUT R107, R105, 0x1, RZ, 0xc0, !PT ;  /* 0x00000001696b7812 */ /* 0x001fc600078ec0ff */
[----:B------:R-:W-:Y:S01]  /*c140*/  IMAD.SHL.U32 R99, R99, 0x2, RZ ;  /* 0x0000000263637824 */ /* 0x000fe200078e00ff */
                                                                                                /* 0x0000006861697241 */
                                                                                                /* 0x000fe4000000106a */
                                                                                                /* 0x0000000e5d617242 */
                                                                                                /* 0x000fe400000017ff */
[----:B------:R-:W-:Y:S01]  /*c170*/  ISETP.NE.U32.AND P1, PT, R107, 0x1, PT ;  /* 0x000000016b00780c */ /* 0x000fe20003f25070 */
[----:B------:R-:W-:Y:S01]  /*c180*/  HMUL2 R105, R105, R76 ;  /* 0x0000004c69697232 */ /* 0x000fe20000000000 */
                                                                                                /* 0x0000000e5d5d7241 */
                                                                                                /* 0x000fe40000001061 */
[----:B-1----:R-:W-:Y:S02]  /*c1a0*/  LOP3.LUT R96, R96, 0x1, RZ, 0xc0, !PT ;  /* 0x0000000160607812 */ /* 0x002fe400078ec0ff */
                                                                                                /* 0x200000ff0c0c7241 */
                                                                                                /* 0x000fc40000001061 */
[----:B------:R-:W-:Y:S01]  /*c1c0*/  SEL R107, R87, 0xa820a820, !P1 ;  /* 0xa820a820576b7807 */ /* 0x000fe20004800000 */
[----:B------:R-:W-:Y:S01]  /*c1d0*/  HFMA2.MMA R14, R93, R76, -RZ ;  /* 0x0000004c5d0e7235 */ /* 0x000fe200001000ff */
[----:B------:R-:W-:Y:S01]  /*c1e0*/  ISETP.NE.U32.AND P1, PT, R96, 0x1, PT ;  /* 0x000000016000780c */ /* 0x000fe20003f25070 */
[----:B------:R-:W-:Y:S01]  /*c1f0*/  IMAD.SHL.U32 R96, R12, 0x2, RZ ;  /* 0x000000020c607824 */ /* 0x000fe200078e00ff */
[----:B------:R-:W-:Y:S02]  /*c200*/  LOP3.LUT R99, R99, 0x1e, RZ, 0xc0, !PT ;  /* 0x0000001e63637812 */ /* 0x000fe400078ec0ff */
[----:B------:R-:W-:Y:S02]  /*c210*/  SEL R12, R87, 0xa820a820, !P1 ;  /* 0xa820a820570c7807 */ /* 0x000fe40004800000 */
[----:B------:R-:W-:Y:S02]  /*c220*/  LOP3.LUT R93, R96, 0x1e, RZ, 0xc0, !PT ;  /* 0x0000001e605d7812 */ /* 0x000fe400078ec0ff */
                                                                                                /* 0x4040000c0c0c7241 */
                                                                                                /* 0x000fc4000000000d */
[----:B------:R-:W-:Y:S02]  /*c240*/  SHF.L.U32 R93, R52, R93, RZ ;  /* 0x0000005d345d7219 */ /* 0x000fe400000006ff */
[----:B------:R-:W-:Y:S02]  /*c250*/  HMNMX2 R14, |R14|, 65504, 65504, PT ;  /* 0x7bff7bff0e0e7840 */ /* 0x000fe40003800200 */
[----:B------:R-:W-:Y:S02]  /*c260*/  LOP3.LUT R93, R93, R12, RZ, 0xfc, !PT ;  /* 0x0000000c5d5d7212 */ /* 0x000fe400078efcff */
[----:B------:R-:W-:Y:S02]  /*c270*/  HMNMX2 R13, |R105|, 65504, 65504, PT ;  /* 0x7bff7bff690d7840 */ /* 0x000fe40003800200 */
[----:B------:R-:W-:Y:S02]  /*c280*/  LOP3.LUT R12, R14, 0x80008000, RZ, 0xfc, !PT ;  /* 0x800080000e0c7812 */ /* 0x000fe400078efcff */
                                                                                                /* 0x4040006b6b627241 */
                                                                                                /* 0x000fc40000000062 */
[----:B------:R-:W-:Y:S02]  /*c2a0*/  SHF.L.U32 R99, R52, R99, RZ ;  /* 0x0000006334637219 */ /* 0x000fe400000006ff */
                                                                                                /* 0x0000000c0e617241 */
                                                                                                /* 0x000fe4000000005d */
[----:B------:R-:W-:Y:S02]  /*c2c0*/  LOP3.LUT R98, R99, R98, RZ, 0xfc, !PT ;  /* 0x0000006263627212 */ /* 0x000fe400078efcff */
[----:B------:R-:W-:Y:S02]  /*c2d0*/  LOP3.LUT R96, R13, 0x80008000, RZ, 0xfc, !PT ;  /* 0x800080000d607812 */ /* 0x000fe400078efcff */
[----:B------:R-:W-:Y:S01]  /*c2e0*/  HFMA2.MMA R94, R94, 1, 1, R97 ;  /* 0x3c003c005e5e7835 */ /* 0x000fe20000000061 */
                                                                                                /* 0x0000000c0e617241 */
                                                                                                /* 0x000fe4000000805d */
                                                                                                /* 0x000000600d637241 */
                                                                                                /* 0x000fc40000000062 */
                                                                                                /* 0x000000600d687241 */
                                                                                                /* 0x000fe20000008062 */
[----:B------:R-:W-:Y:S01]  /*c320*/  HADD2 R97, R102, R97 ;  /* 0x0000006166617230 */ /* 0x000fe20000000000 */
                                                                                                /* 0x000000600d607241 */
                                                                                                /* 0x000fe20000010062 */
[----:B------:R-:W-:Y:S01]  /*c340*/  HADD2 R99, R100, R99 ;  /* 0x0000006364637230 */ /* 0x000fe20000000000 */
                                                                                                /* 0x0000000c0e0c7241 */
                                                                                                /* 0x000fe2000001005d */
[----:B------:R-:W-:Y:S01]  /*c360*/  HADD2 R101, R101, R104 ;  /* 0x0000006865657230 */ /* 0x000fe20000000000 */
[----:B------:R-:W-:Y:S02]  /*c370*/  ISETP.NE.AND P1, PT, R81, 0xf, PT ;  /* 0x0000000f5100780c */ /* 0x000fe40003f25270 */
[----:B------:R-:W-:Y:S01]  /*c380*/  HFMA2.MMA R96, R103, 1, 1, R96 ;  /* 0x3c003c0067607835 */ /* 0x000fe20000000060 */
[----:B------:R-:W-:Y:S01]  /*c390*/  LOP3.LUT R93, R93, 0xffff, RZ, 0xc0, !PT ;  /* 0x0000ffff5d5d7812 */ /* 0x000fe200078ec0ff */
[----:B------:R-:W-:Y:S01]  /*c3a0*/  HFMA2.MMA R12, R95, 1, 1, R12 ;  /* 0x3c003c005f0c7835 */ /* 0x000fe2000000000c */
[----:B------:R-:W-:-:S02]  /*c3b0*/  PRMT R95, R94, 0x5410, R99 ;  /* 0x000054105e5f7816 */ /* 0x000fc40000000063 */
[----:B------:R-:W-:-:S03]  /*c3c0*/  PRMT R99, R94, 0x7632, R99 ;  /* 0x000076325e637816 */ /* 0x000fc60000000063 */
[----:B------:R0:W-:Y:S04]  /*c3d0*/  STS [R82+UR8], R95 ;  /* 0x0000005f52007988 */ /* 0x0001e80008000808 */
[----:B------:R1:W-:Y:S01]  /*c3e0*/  STS [R83+UR8], R99 ;  /* 0x0000006353007988 */ /* 0x0003e20008000808 */
[C-C-:B0-----:R-:W-:Y:S02]  /*c3f0*/  PRMT R95, R12.reuse, 0x5410, R96.reuse ;  /* 0x000054100c5f7816 */ /* 0x141fe40000000060 */
[----:B------:R-:W-:Y:S02]  /*c400*/  PRMT R96, R12, 0x7632, R96 ;  /* 0x000076320c607816 */ /* 0x000fe40000000060 */
[C-C-:B-1----:R-:W-:Y:S02]  /*c410*/  PRMT R83, R97.reuse, 0x5410, R101.reuse ;  /* 0x0000541061537816 */ /* 0x142fe40000000065 */
[----:B------:R-:W-:-:S02]  /*c420*/  PRMT R101, R97, 0x7632, R101 ;  /* 0x0000763261657816 */ /* 0x000fc40000000065 */
        /* <DEDUP_REMOVED lines=19> */
[----:B------:R-:W1:Y:S01]  /*c560*/  LDC.64 R2, c[0x0][0x680] ;  /* 0x0001a000ff027b82 */ /* 0x000e620000000a00 */
[----:B--2---:R-:W-:-:S05]  /*c570*/  HSET2.BF.GE.AND R91, R0.H0_H0, R91, PT ;  /* 0x0000005b005b7233 */ /* 0x004fca0003806880 */
[----:B------:R-:W-:Y:S02]  /*c580*/  HFMA2 R91, -R91, UR5.H0_H0, R50.H0_H0 ;  /* 0x200000055b5b7c31 */ /* 0x000fe40008040132 */
[----:B------:R-:W2:Y:S01]  /*c590*/  LDC R93, c[0x0][0x694] ;  /* 0x0001a500ff5d7b82 */ /* 0x000ea20000000800 */
[----:B---3--:R-:W-:-:S05]  /*c5a0*/  IDP.2A.LO.S16.S8 R82, R83, UR7, R94 ;  /* 0x0000000753527c26 */ /* 0x008fca000800165e */
[----:B------:R-:W-:Y:S02]  /*c5b0*/  LDS R94, [R82+UR8] ;  /* 0x00000008525e7984 */ /* 0x000fe40008000800 */
[----:B------:R-:W3:Y:S01]  /*c5c0*/  LDC R98, c[0x0][0x68c] ;  /* 0x0001a300ff627b82 */ /* 0x000ee20000000800 */
[----:B0-----:R-:W-:-:S05]  /*c5d0*/  IDP.2A.HI.S16.S8 R83, R83, UR9, R96 ;  /* 0x0000000953537c26 */ /* 0x001fca0008003660 */
[----:B------:R-:W0:Y:S02]  /*c5e0*/  LDS R95, [R83+UR8] ;  /* 0x00000008535f7984 */ /* 0x000e240008000800 */
[----:B------:R-:W4:Y:S01]  /*c5f0*/  LDC R100, c[0x0][0x690] ;  /* 0x0001a400ff647b82 */ /* 0x000f220000000800 */
[C---:B-1----:R-:W-:Y:S02]  /*c600*/  IDP.2A.LO.S16.S8 R2, R90.reuse, UR7, R2 ;  /* 0x000000075a027c26 */ /* 0x042fe40008001602 */
[----:B------:R-:W-:-:S03]  /*c610*/  IDP.2A.HI.S16.S8 R3, R90, UR9, R3 ;  /* 0x000000095a037c26 */ /* 0x000fc60008003603 */
[----:B------:R-:W-:Y:S02]  /*c620*/  LDS R96, [R2+UR8] ;  /* 0x0000000802607984 */ /* 0x000fe40008000800 */
[----:B------:R-:W1:Y:S01]  /*c630*/  LDC R102, c[0x0][0x698] ;  /* 0x0001a600ff667b82 */ /* 0x000e620000000800 */
[----:B--2---:R-:W-:Y:S01]  /*c640*/  HSET2.BF.GE.AND R93, R0.H0_H0, R93, PT ;  /* 0x0000005d005d7233 */ /* 0x004fe20003806880 */
[----:B------:R-:W2:Y:S04]  /*c650*/  LDS R97, [R3+UR8] ;  /* 0x0000000803617984 */ /* 0x000ea80008000800 */
[----:B------:R-:W-:Y:S02]  /*c660*/  HFMA2 R93, -R93, UR5.H0_H0, R50.H0_H0 ;  /* 0x200000055d5d7c31 */ /* 0x000fe40008040132 */
[----:B---3--:R-:W-:-:S05]  /*c670*/  IDP.2A.LO.S16.S8 R90, R91, UR7, R98 ;  /* 0x000000075b5a7c26 */ /* 0x008fca0008001662 */
[----:B------:R-:W-:Y:S01]  /*c680*/  LDS R98, [R90+UR8] ;  /* 0x000000085a627984 */ /* 0x000fe20008000800 */
[----:B----4-:R-:W-:Y:S01]  /*c690*/  IDP.2A.HI.S16.S8 R91, R91, UR9, R100 ;  /* 0x000000095b5b7c26 */ /* 0x010fe20008003664 */
[----:B------:R-:W-:-:S04]  /*c6a0*/  LOP3.LUT R100, R11, 0x80008000, RZ, 0xfc, !PT ;  /* 0x800080000b647812 */ /* 0x000fc800078efcff */
[----:B------:R-:W3:Y:S01]  /*c6b0*/  LDS R99, [R91+UR8] ;  /* 0x000000085b637984 */ /* 0x000ee20008000800 */
                                                                                                /* 0x000000640b097241 */
                                                                                                /* 0x000fe20000000065 */
[----:B-1----:R-:W-:Y:S01]  /*c6d0*/  IDP.2A.LO.S16.S8 R93, R93, UR7, R102 ;  /* 0x000000075d5d7c26 */ /* 0x002fe20008001666 */
                                                                                                /* 0x000000640b667241 */
                                                                                                /* 0x000fe40000008065 */
                                                                                                /* 0x000000640b0b7241 */
                                                                                                /* 0x000fe40000010065 */
                                                                                                /* 0x000000670a647241 */
                                                                                                /* 0x000fe20000000068 */
[----:B------:R-:W1:Y:S01]  /*c710*/  LDS R93, [R93+UR8] ;  /* 0x000000085d5d7984 */ /* 0x000e620008000800 */
                                                                                                /* 0x000000670a657241 */
                                                                                                /* 0x000fe40000008068 */
                                                                                                /* 0x000000670a0a7241 */
                                                                                                /* 0x000fc40000010068 */
[C-C-:B0-----:R-:W-:Y:S02]  /*c740*/  PRMT R104, R94.reuse, 0x5410, R95.reuse ;  /* 0x000054105e687816 */ /* 0x141fe4000000005f */
[----:B------:R-:W-:-:S04]  /*c750*/  PRMT R103, R94, 0x7632, R95 ;  /* 0x000076325e677816 */ /* 0x000fc8000000005f */
[----:B------:R-:W-:Y:S01]  /*c760*/  HFMA2.MMA R94, R104, 1, 1, -R9 ;  /* 0x3c003c00685e7835 */ /* 0x000fe20000100009 */
[C-C-:B--2---:R-:W-:Y:S01]  /*c770*/  PRMT R95, R96.reuse, 0x5410, R97.reuse ;  /* 0x00005410605f7816 */ /* 0x144fe20000000061 */
[----:B------:R-:W-:Y:S01]  /*c780*/  HADD2 R100, R103, -R100 ;  /* 0x8000006467647230 */ /* 0x000fe20000000000 */
[----:B------:R-:W-:-:S03]  /*c790*/  PRMT R96, R96, 0x7632, R97 ;  /* 0x0000763260607816 */ /* 0x000fc60000000061 */
[----:B------:R-:W-:-:S03]  /*c7a0*/  HADD2 R102, R95, -R102 ;  /* 0x800000665f667230 */ /* 0x000fc60000000000 */
[----:B------:R-:W-:-:S10]  /*c7b0*/  HFMA2.MMA R101, R96, 1, 1, -R101 ;  /* 0x3c003c0060657835 */ /* 0x000fd40000100065 */
                                                                                                /* 0x0000006564617241 */
                                                                                                /* 0x000fe400000003ff */
[C-C-:B---3--:R-:W-:Y:S02]  /*c7d0*/  PRMT R103, R98.reuse, 0x7632, R99.reuse ;  /* 0x0000763262677816 */ /* 0x148fe40000000063 */
[----:B------:R-:W-:Y:S02]  /*c7e0*/  PRMT R98, R98, 0x5410, R99 ;  /* 0x0000541062627816 */ /* 0x000fe40000000063 */
                                                                                                /* 0x0000006564607242 */
                                                                                                /* 0x000fe200000017ff */
[----:B------:R-:W-:Y:S01]  /*c800*/  HADD2 R103, R103, -R10 ;  /* 0x8000000a67677230 */ /* 0x000fe20000000000 */
[C-C-:B-1----:R-:W-:Y:S02]  /*c810*/  PRMT R9, R93.reuse, 0x7632, R78.reuse ;  /* 0x000076325d097816 */ /* 0x142fe4000000004e */
[----:B------:R-:W-:Y:S01]  /*c820*/  HFMA2.MMA R95, R98, 1, 1, -R11 ;  /* 0x3c003c00625f7835 */ /* 0x000fe2000010000b */
[----:B------:R-:W-:-:S02]  /*c830*/  PRMT R78, R93, 0x7610, R78 ;  /* 0x000076105d4e7816 */ /* 0x000fc4000000004e */
                                                                                                /* 0x00000009670a7241 */
                                                                                                /* 0x000fe400000003ff */
                                                                                                /* 0x000000665e0b7241 */
                                                                                                /* 0x000fe400000003ff */
                                                                                                /* 0x0000000967687242 */
                                                                                                /* 0x000fe20000109760 */
[----:B------:R-:W-:Y:S01]  /*c870*/  IMAD R97, R10, 0x10, R97 ;  /* 0x000000100a617824 */ /* 0x000fe200078e0261 */
                                                                                                /* 0x0000006564627241 */
                                                                                                /* 0x000fe40000001060 */
                                                                                                /* 0x0000004e5f0a7241 */
                                                                                                /* 0x000fe200000003ff */
[----:B------:R-:W0:Y:S01]  /*c8a0*/  POPC R106, R97 ;  /* 0x00000061006a7309 */ /* 0x000e220000000000 */
                                                                                                /* 0x0000000967637241 */
                                                                                                /* 0x000fc60000009068 */
[----:B------:R-:W-:Y:S01]  /*c8c0*/  IMAD R10, R10, 0x10, R11 ;  /* 0x000000100a0a7824 */ /* 0x000fe200078e020b */
                                                                                                /* 0x000000665e0b7242 */
                                                                                                /* 0x000fe400000017ff */
                                                                                                /* 0x0000006362697242 */
                                                                                                /* 0x000fe200000017ff */
[----:B------:R-:W1:Y:S01]  /*c8f0*/  POPC R93, R10 ;  /* 0x0000000a005d7309 */ /* 0x000e620000000000 */
                                                                                                /* 0x0000004e5f097242 */
                                                                                                /* 0x000fe4000010970b */
                                                                                                /* 0x000000665e0b7241 */
                                                                                                /* 0x000fe4000000100b */
                                                                                                /* 0x0000004e5f607241 */
                                                                                                /* 0x000fe40000009009 */
                                                                                                /* 0x0000006362637241 */
                                                                                                /* 0x000fc40000001069 */
                                                                                                /* 0x000000600b627242 */
                                                                                                /* 0x000fe400000017ff */
[----:B0-----:R-:W-:Y:S01]  /*c950*/  LOP3.LUT R106, R106, 0x1, RZ, 0xc0, !PT ;  /* 0x000000016a6a7812 */ /* 0x001fe200078ec0ff */
[----:B------:R-:W-:Y:S01]  /*c960*/  HMUL2 R99, R99, R76 ;  /* 0x0000004c63637232 */ /* 0x000fe20000000000 */
                                                                                                /* 0x000000600b0b7241 */
                                                                                                /* 0x000fe40000001062 */
[----:B------:R-:W-:Y:S02]  /*c980*/  ISETP.NE.U32.AND P1, PT, R106, 0x1, PT ;  /* 0x000000016a00780c */ /* 0x000fe40003f25070 */
                                                                                                /* 0x200000ff68687241 */
                                                                                                /* 0x000fe40000001069 */
[----:B-1----:R-:W-:Y:S01]  /*c9a0*/  LOP3.LUT R93, R93, 0x1, RZ, 0xc0, !PT ;  /* 0x000000015d5d7812 */ /* 0x002fe200078ec0ff */
[----:B------:R-:W-:Y:S01]  /*c9b0*/  HFMA2.MMA R11, R11, R76, -RZ ;  /* 0x0000004c0b0b7235 */ /* 0x000fe200001000ff */
                                                                                                /* 0x200000ff09097241 */
                                                                                                /* 0x000fe20000001062 */
[----:B------:R-:W-:Y:S01]  /*c9d0*/  IMAD.SHL.U32 R104, R104, 0x2, RZ ;  /* 0x0000000268687824 */ /* 0x000fe200078e00ff */
[----:B------:R-:W-:-:S02]  /*c9e0*/  SEL R106, R87, 0xa820a820, !P1 ;  /* 0xa820a820576a7807 */ /* 0x000fc40004800000 */
[----:B------:R-:W-:Y:S01]  /*c9f0*/  ISETP.NE.U32.AND P1, PT, R93, 0x1, PT ;  /* 0x000000015d00780c */ /* 0x000fe20003f25070 */
[----:B------:R-:W-:Y:S01]  /*ca00*/  IMAD.SHL.U32 R93, R9, 0x2, RZ ;  /* 0x00000002095d7824 */ /* 0x000fe200078e00ff */
[----:B------:R-:W-:Y:S02]  /*ca10*/  LOP3.LUT R105, R104, 0x1e, RZ, 0xc0, !PT ;  /* 0x0000001e68697812 */ /* 0x000fe400078ec0ff */
[----:B------:R-:W-:Y:S02]  /*ca20*/  SEL R9, R87, 0xa820a820, !P1 ;  /* 0xa820a82057097807 */ /* 0x000fe40004800000 */
[----:B------:R-:W-:Y:S02]  /*ca30*/  LOP3.LUT R93, R93, 0x1e, RZ, 0xc0, !PT ;  /* 0x0000001e5d5d7812 */ /* 0x000fe400078ec0ff */
                                                                                                /* 0x4040000909097241 */
                                                                                                /* 0x000fe4000000000a */
                                                                                                /* 0x4040006a6a617241 */
                                                                                                /* 0x000fc40000000061 */
        /* <DEDUP_REMOVED lines=8> */
                                                                                                /* 0x000000620a617241 */
                                                                                                /* 0x000fe40000000063 */
                                                                                                /* 0x000000090b5d7241 */
                                                                                                /* 0x000fe40000000060 */
                                                                                                /* 0x000000620a687241 */
                                                                                                /* 0x000fe20000008063 */
[----:B------:R-:W-:Y:S01]  /*cb10*/  HADD2 R100, R100, R97 ;  /* 0x0000006164647230 */ /* 0x000fe20000000000 */
                                                                                                /* 0x000000620a627241 */
                                                                                                /* 0x000fc40000010063 */
[----:B------:R-:W-:Y:S01]  /*cb30*/  HFMA2.MMA R97, R94, 1, 1, R93 ;  /* 0x3c003c005e617835 */ /* 0x000fe2000000005d */
                                                                                                /* 0x000000090b5e7241 */
                                                                                                /* 0x000fe20000010060 */
[----:B------:R-:W-:Y:S01]  /*cb50*/  HADD2 R101, R101, R104 ;  /* 0x0000006865657230 */ /* 0x000fe20000000000 */
                                                                                                /* 0x000000090b5d7241 */
                                                                                                /* 0x000fe20000008060 */
[----:B------:R-:W-:Y:S01]  /*cb70*/  HFMA2.MMA R98, R103, 1, 1, R98 ;  /* 0x3c003c0067627835 */ /* 0x000fe20000000062 */
[----:B------:R-:W-:Y:S02]  /*cb80*/  ISETP.NE.AND P1, PT, R81, 0x10, PT ;  /* 0x000000105100780c */ /* 0x000fe40003f25270 */
[----:B------:R-:W-:Y:S01]  /*cb90*/  HFMA2.MMA R94, R95, 1, 1, R94 ;  /* 0x3c003c005f5e7835 */ /* 0x000fe2000000005e */
[----:B------:R-:W-:Y:S01]  /*cba0*/  HADD2 R93, R102, R93 ;  /* 0x0000005d665d7230 */ /* 0x000fe20000000000 */
[----:B------:R-:W-:Y:S02]  /*cbb0*/  LOP3.LUT R96, R96, 0xffff, RZ, 0xc0, !PT ;  /* 0x0000ffff60607812 */ /* 0x000fe400078ec0ff */
[----:B------:R-:W-:-:S02]  /*cbc0*/  PRMT R9, R97, 0x5410, R100 ;  /* 0x0000541061097816 */ /* 0x000fc40000000064 */
[----:B------:R-:W-:-:S03]  /*cbd0*/  PRMT R100, R97, 0x7632, R100 ;  /* 0x0000763261647816 */ /* 0x000fc60000000064 */
[----:B------:R0:W-:Y:S04]  /*cbe0*/  STS [R82+UR8], R9 ;  /* 0x0000000952007988 */ /* 0x0001e80008000808 */
[----:B------:R1:W-:Y:S01]  /*cbf0*/  STS [R83+UR8], R100 ;  /* 0x0000006453007988 */ /* 0x0003e20008000808 */
[----:B0-----:R-:W-:Y:S02]  /*cc00*/  PRMT R9, R99, 0x1054, R96 ;  /* 0x0000105463097816 */ /* 0x001fe40000000060 */
[C-C-:B-1----:R-:W-:Y:S02]  /*cc10*/  PRMT R83, R93.reuse, 0x5410, R101.reuse ;  /* 0x000054105d537816 */ /* 0x142fe40000000065 */
        /* <DEDUP_REMOVED lines=15> */
                                                                                                /* 0x0000006407667241 */
                                                                                                /* 0x000fe40000000065 */
                                                                                                /* 0x0000006407677241 */
                                                                                                /* 0x000fc40000008065 */
                                                                                                /* 0x0000006407647241 */
                                                                                                /* 0x000fe40000010065 */
                                                                                                /* 0x0000006308077241 */
                                                                                                /* 0x000fe20000000006 */
[----:B------:R-:W2:Y:S01]  /*cd50*/  LDC R83, c[0x0][0x6ac] ;  /* 0x0001ab00ff537b82 */ /* 0x000ea20000000800 */
[----:B------:R-:W-:-:S07]  /*cd60*/  PRMT R100, R100, 0x5410, RZ ;  /* 0x0000541064647816 */ /* 0x000fce00000000ff */
        /* <DEDUP_REMOVED lines=9> */
[----:B------:R-:W2:Y:S01]  /*ce00*/  LDC.64 R2, c[0x0][0x6b0] ;  /* 0x0001ac00ff027b82 */ /* 0x000ea20000000a00 */
[----:B---3--:R-:W-:-:S07]  /*ce10*/  IDP.2A.LO.S16.S8 R83, R90, UR7, R95 ;  /* 0x000000075a537c26 */ /* 0x008fce000800165f */
[----:B------:R-:W3:Y:S01]  /*ce20*/  LDC R96, c[0x0][0x6c0] ;  /* 0x0001b000ff607b82 */ /* 0x000ee20000000800 */
[----:B0-----:R-:W-:Y:S02]  /*ce30*/  IDP.2A.HI.S16.S8 R90, R90, UR9, R97 ;  /* 0x000000095a5a7c26 */ /* 0x001fe40008003661 */
[----:B-1----:R-:W-:-:S03]  /*ce40*/  IDP.2A.LO.S16.S8 R82, R93, UR7, R94 ;  /* 0x000000075d527c26 */ /* 0x002fc6000800165e */
[----:B------:R-:W-:Y:S04]  /*ce50*/  LDS R94, [R90+UR8] ;  /* 0x000000085a5e7984 */ /* 0x000fe80008000800 */
[----:B------:R-:W-:Y:S01]  /*ce60*/  LDS R97, [R82+UR8] ;  /* 0x0000000852617984 */ /* 0x000fe20008000800 */
[C---:B--2---:R-:W-:Y:S02]  /*ce70*/  IDP.2A.LO.S16.S8 R2, R91.reuse, UR7, R2 ;  /* 0x000000075b027c26 */ /* 0x044fe40008001602 */
[----:B------:R-:W-:Y:S02]  /*ce80*/  IDP.2A.HI.S16.S8 R3, R91, UR9, R3 ;  /* 0x000000095b037c26 */ /* 0x000fe40008003603 */
[----:B------:R-:W0:Y:S01]  /*ce90*/  LDS R91, [R83+UR8] ;  /* 0x00000008535b7984 */ /* 0x000e220008000800 */
[----:B---3--:R-:W-:-:S03]  /*cea0*/  IDP.2A.HI.S16.S8 R93, R93, UR9, R96 ;  /* 0x000000095d5d7c26 */ /* 0x008fc60008003660 */
[----:B------:R-:W-:Y:S04]  /*ceb0*/  LDS R95, [R2+UR8] ;  /* 0x00000008025f7984 */ /* 0x000fe80008000800 */
[----:B------:R1:W2:Y:S04]  /*cec0*/  LDS R98, [R93+UR8] ;  /* 0x000000085d627984 */ /* 0x0002a80008000800 */
[----:B------:R-:W3:Y:S01]  /*ced0*/  LDS R96, [R3+UR8] ;  /* 0x0000000803607984 */ /* 0x000ee20008000800 */
                                                                                                /* 0x00000063085d7241 */
                                                                                                /* 0x002fe40000008006 */
                                                                                                /* 0x0000006308067241 */
                                                                                                /* 0x000fc80000010006 */
[----:B------:R-:W-:Y:S02]  /*cf00*/  PRMT R6, R6, 0x5410, RZ ;  /* 0x0000541006067816 */ /* 0x000fe400000000ff */
[C-C-:B0-----:R-:W-:Y:S02]  /*cf10*/  PRMT R8, R91.reuse, 0x5410, R94.reuse ;  /* 0x000054105b087816 */ /* 0x141fe4000000005e */
[----:B------:R-:W-:-:S06]  /*cf20*/  PRMT R91, R91, 0x7632, R94 ;  /* 0x000076325b5b7816 */ /* 0x000fcc000000005e */
[----:B------:R-:W-:Y:S01]  /*cf30*/  HFMA2.MMA R102, R91, 1, 1, -R102 ;  /* 0x3c003c005b667835 */ /* 0x000fe20000100066 */
[C-C-:B--2---:R-:W-:Y:S02]  /*cf40*/  PRMT R99, R97.reuse, 0x5410, R98.reuse ;  /* 0x0000541061637816 */ /* 0x144fe40000000062 */
[----:B------:R-:W-:Y:S02]  /*cf50*/  PRMT R97, R97, 0x7632, R98 ;  /* 0x0000763261617816 */ /* 0x000fe40000000062 */
[C-C-:B---3--:R-:W-:Y:S02]  /*cf60*/  PRMT R94, R95.reuse, 0x7632, R96.reuse ;  /* 0x000076325f5e7816 */ /* 0x148fe40000000060 */
[----:B------:R-:W-:Y:S01]  /*cf70*/  PRMT R96, R95, 0x5410, R96 ;  /* 0x000054105f607816 */ /* 0x000fe20000000060 */
[----:B------:R-:W-:Y:S01]  /*cf80*/  HADD2 R100, R97, -R100 ;  /* 0x8000006461647230 */ /* 0x000fe20000000000 */
[----:B------:R-:W-:Y:S01]  /*cf90*/  HFMA2.MMA R91, R99, 1, 1, -R6 ;  /* 0x3c003c00635b7835 */ /* 0x000fe20000100006 */
[----:B------:R-:W-:-:S02]  /*cfa0*/  HADD2 R103, R94, -R103 ;  /* 0x800000675e677230 */ /* 0x000fc40000000000 */
[----:B------:R-:W-:Y:S01]  /*cfb0*/  HADD2 R6, R8, -R7 ;  /* 0x8000000708067230 */ /* 0x000fe20000000000 */
                                                                                                /* 0x000000ff64077241 */
                                                                                                /* 0x000fe200000003ff */
[----:B------:R-:W-:Y:S01]  /*cfd0*/  HFMA2.MMA R93, R96, 1, 1, -R93 ;  /* 0x3c003c00605d7835 */ /* 0x000fe2000010005d */
                                                                                                /* 0x0000006766087241 */
                                                                                                /* 0x000fe400000003ff */
                                                                                                /* 0x0000006766627242 */
                                                                                                /* 0x000fc60000001759 */
[----:B------:R-:W-:Y:S01]  /*d000*/  IMAD R96, R7, 0x10, R8 ;  /* 0x0000001007607824 */ /* 0x000fe200078e0208 */
                                                                                                /* 0x000000ff5b077241 */
                                                                                                /* 0x000fe400000003ff */
                                                                                                /* 0x0000006766617241 */
                                                                                                /* 0x000fe20000001062 */
[----:B------:R-:W0:Y:S01]  /*d030*/  POPC R99, R96 ;  /* 0x0000006000637309 */ /* 0x000e220000000000 */
                                                                                                /* 0x0000005d06087241 */
                                                                                                /* 0x000fe400000003ff */
                                                                                                /* 0x0000005d065f7242 */
                                                                                                /* 0x000fe40000001759 */
                                                                                                /* 0x0000006461377242 */
                                                                                                /* 0x000fe20000001737 */
[----:B------:R-:W-:Y:S01]  /*d070*/  IMAD R7, R7, 0x10, R8 ;  /* 0x0000001007077824 */ /* 0x000fe200078e0208 */
                                                                                                /* 0x0000005d06087241 */
                                                                                                /* 0x000fc4000000105f */
                                                                                                /* 0x200000ff62627241 */
                                                                                                /* 0x000fe20000001037 */
[----:B------:R-:W1:Y:S01]  /*d0a0*/  POPC R94, R7 ;  /* 0x00000007005e7309 */ /* 0x000e620000000000 */
                                                                                                /* 0x0000005b08387242 */
                                                                                                /* 0x000fc60000001738 */
[----:B------:R-:W-:Y:S01]  /*d0c0*/  IMAD.SHL.U32 R98, R98, 0x2, RZ ;  /* 0x0000000262627824 */ /* 0x000fe200078e00ff */
                                                                                                /* 0x200000ff5f5f7241 */
                                                                                                /* 0x000fe40000001038 */
[----:B0-----:R-:W-:-:S03]  /*d0e0*/  LOP3.LUT R99, R99, 0x1, RZ, 0xc0, !PT ;  /* 0x0000000163637812 */ /* 0x001fc600078ec0ff */
[----:B------:R-:W-:Y:S01]  /*d0f0*/  IMAD.SHL.U32 R95, R95, 0x2, RZ ;  /* 0x000000025f5f7824 */ /* 0x000fe200078e00ff */
[----:B------:R-:W-:Y:S02]  /*d100*/  ISETP.NE.U32.AND P1, PT, R99, 0x1, PT ;  /* 0x000000016300780c */ /* 0x000fe40003f25070 */
                                                                                                /* 0x0000006461637241 */
                                                                                                /* 0x000fe40000001037 */
                                                                                                /* 0x0000005b08617241 */
                                                                                                /* 0x000fe40000001038 */
[----:B-1----:R-:W-:Y:S01]  /*d130*/  LOP3.LUT R94, R94, 0x1, RZ, 0xc0, !PT ;  /* 0x000000015e5e7812 */ /* 0x002fe200078ec0ff */
[----:B------:R-:W-:Y:S01]  /*d140*/  HMUL2 R99, R99, R76 ;  /* 0x0000004c63637232 */ /* 0x000fe20000000000 */
[----:B------:R-:W-:Y:S02]  /*d150*/  SEL R101, R87, 0xa820a820, !P1 ;  /* 0xa820a82057657807 */ /* 0x000fe40004800000 */
[----:B------:R-:W-:Y:S01]  /*d160*/  HFMA2.MMA R8, R97, R76, -RZ ;  /* 0x0000004c61087235 */ /* 0x000fe200001000ff */
[----:B------:R-:W-:-:S02]  /*d170*/  ISETP.NE.U32.AND P1, PT, R94, 0x1, PT ;  /* 0x000000015e00780c */ /* 0x000fc40003f25070 */
[----:B------:R-:W-:Y:S02]  /*d180*/  LOP3.LUT R95, R95, 0x1e, RZ, 0xc0, !PT ;  /* 0x0000001e5f5f7812 */ /* 0x000fe400078ec0ff */
[----:B------:R-:W-:Y:S02]  /*d190*/  SEL R94, R87, 0xa820a820, !P1 ;  /* 0xa820a820575e7807 */ /* 0x000fe40004800000 */
[----:B------:R-:W-:Y:S02]  /*d1a0*/  LOP3.LUT R97, R98, 0x1e, RZ, 0xc0, !PT ;  /* 0x0000001e62617812 */ /* 0x000fe400078ec0ff */
                                                                                                /* 0x4040005e5e5e7241 */
                                                                                                /* 0x000fe40000000007 */
[----:B------:R-:W-:Y:S02]  /*d1c0*/  SHF.L.U32 R95, R52, R95, RZ ;  /* 0x0000005f345f7219 */ /* 0x000fe400000006ff */
[----:B------:R-:W-:-:S02]  /*d1d0*/  HMNMX2 R8, |R8|, 65504, 65504, PT ;  /* 0x7bff7bff08087840 */ /* 0x000fc40003800200 */
                                                                                                /* 0x4040006565607241 */
                                                                                                /* 0x000fe40000000060 */
[----:B------:R-:W-:Y:S02]  /*d1f0*/  SHF.L.U32 R97, R52, R97, RZ ;  /* 0x0000006134617219 */ /* 0x000fe400000006ff */
[----:B------:R-:W-:Y:S02]  /*d200*/  LOP3.LUT R95, R95, R94, RZ, 0xfc, !PT ;  /* 0x0000005e5f5f7212 */ /* 0x000fe400078efcff */
[----:B------:R-:W-:Y:S02]  /*d210*/  LOP3.LUT R94, R8, 0x80008000, RZ, 0xfc, !PT ;  /* 0x80008000085e7812 */ /* 0x000fe400078efcff */
[----:B------:R-:W-:Y:S02]  /*d220*/  HMNMX2 R7, |R99|, 65504, 65504, PT ;  /* 0x7bff7bff63077840 */ /* 0x000fe40003800200 */
[----:B------:R-:W-:-:S02]  /*d230*/  LOP3.LUT R96, R97, R96, RZ, 0xfc, !PT ;  /* 0x0000006061607212 */ /* 0x000fc400078efcff */
                                                                                                /* 0x0000005e08617241 */
                                                                                                /* 0x000fe4000000005f */
[----:B------:R-:W-:Y:S02]  /*d250*/  LOP3.LUT R98, R7, 0x80008000, RZ, 0xfc, !PT ;  /* 0x8000800007627812 */ /* 0x000fe400078efcff */
[----:B------:R-:W-:Y:S02]  /*d260*/  ISETP.NE.AND P1, PT, R81, 0x11, PT ;  /* 0x000000115100780c */ /* 0x000fe40003f25270 */
[----:B------:R-:W-:Y:S01]  /*d270*/  HFMA2.MMA R97, R6, 1, 1, R97 ;  /* 0x3c003c0006617835 */ /* 0x000fe20000000061 */
                                                                                                /* 0x0000006207637241 */
                                                                                                /* 0x000fe40000000060 */
                                                                                                /* 0x0000005e08067241 */
                                                                                                /* 0x000fe4000000805f */
                                                                                                /* 0x0000006207687241 */
                                                                                                /* 0x000fe20000008060 */
[----:B------:R-:W-:Y:S01]  /*d2b0*/  HADD2 R102, R102, R99 ;  /* 0x0000006366667230 */ /* 0x000fe20000000000 */
                                                                                                /* 0x0000006207637241 */
                                                                                                /* 0x000fc40000010060 */
[----:B------:R-:W-:Y:S01]  /*d2d0*/  HFMA2.MMA R6, R93, 1, 1, R6 ;  /* 0x3c003c005d067835 */ /* 0x000fe20000000006 */
                                                                                                /* 0x0000005e085e7241 */
                                                                                                /* 0x000fe2000001005f */
[----:B------:R-:W-:Y:S01]  /*d2f0*/  HADD2 R103, R103, R104 ;  /* 0x0000006867677230 */ /* 0x000fe20000000000 */
[C-C-:B------:R-:W-:Y:S01]  /*d300*/  PRMT R98, R97.reuse, 0x5410, R102.reuse ;  /* 0x0000541061627816 */ /* 0x140fe20000000066 */
[----:B------:R-:W-:Y:S01]  /*d310*/  HADD2 R99, R100.H0_H0, R99.H0_H0 ;  /* 0x2000006364637230 */ /* 0x000fe20000000800 */
[----:B------:R-:W-:Y:S01]  /*d320*/  PRMT R102, R97, 0x7632, R102 ;  /* 0x0000763261667816 */ /* 0x000fe20000000066 */
[----:B------:R-:W-:Y:S01]  /*d330*/  HADD2 R94, R91.H0_H0, R94.H0_H0 ;  /* 0x2000005e5b5e7230 */ /* 0x000fe20000000800 */
[----:B------:R-:W-:Y:S01]  /*d340*/  LOP3.LUT R95, R95, 0xffff, RZ, 0xc0, !PT ;  /* 0x0000ffff5f5f7812 */ /* 0x000fe200078ec0ff */
[----:B------:R0:W-:Y:S03]  /*d350*/  STS [R83+UR8], R98 ;  /* 0x0000006253007988 */ /* 0x0001e60008000808 */
[----:B------:R-:W-:Y:S01]  /*d360*/  PRMT R94, R94, 0x5410, R99 ;  /* 0x000054105e5e7816 */ /* 0x000fe20000000063 */
[----:B------:R1:W-:Y:S01]  /*d370*/  STS [R90+UR8], R102 ;  /* 0x000000665a007988 */ /* 0x0003e20008000808 */
[----:B0-----:R-:W-:-:S02]  /*d380*/  PRMT R83, R6, 0x5410, R103 ;  /* 0x0000541006537816 */ /* 0x001fc40000000067 */
[----:B------:R-:W-:Y:S02]  /*d390*/  PRMT R103, R6, 0x7632, R103 ;  /* 0x0000763206677816 */ /* 0x000fe40000000067 */
[----:B------:R-:W-:Y:S01]  /*d3a0*/  PRMT R6, R96, 0x1054, R95 ;  /* 0x0000105460067816 */ /* 0x000fe2000000005f */
[----:B------:R1:W-:Y:S04]  /*d3b0*/  STS [R2+UR8], R83 ;  /* 0x0000005302007988 */ /* 0x0003e80008000808 */
[----:B------:R1:W-:Y:S04]  /*d3c0*/  STS [R3+UR8], R103 ;  /* 0x0000006703007988 */ /* 0x0003e80008000808 */
[----:B------:R1:W-:Y:S01]  /*d3d0*/  STS [R82+UR8], R94 ;  /* 0x0000005e52007988 */ /* 0x0003e20008000808 */
[----:B------:R-:W-:Y:S05]  /*d3e0*/  @!P1 BRA `(.L_x_95) ;  /* 0x0000002c004c9947 */ /* 0x000fea0003800000 */
[----:B-1----:R-:W0:Y:S01]  /*d3f0*/  LDC R90, c[0x0][0x6c4] ;  /* 0x0001b100ff5a7b82 */ /* 0x002e220000000800 */
[----:B------:R-:W1:Y:S04]  /*d400*/  LDS R96, [R5+0x8] ;  /* 0x0000080005607984 */ /* 0x000e680000000800 */
[----:B------:R-:W2:Y:S03]  /*d410*/  LDS R95, [R5+0x4] ;  /* 0x00000400055f7984 */ /* 0x000ea60000000800 */
[----:B------:R-:W3:Y:S01]  /*d420*/  LDC R93, c[0x0][0x6dc] ;  /* 0x0001b700ff5d7b82 */ /* 0x000ee20000000800 */
[----:B------:R-:W4:Y:S07]  /*d430*/  LDS R94, [R5] ;  /* 0x00000000055e7984 */ /* 0x000f2e0000000800 */
[----:B------:R-:W5:Y:S08]  /*d440*/  LDC R91, c[0x0][0x6d0] ;  /* 0x0001b400ff5b7b82 */ /* 0x000f700000000800 */
[----:B------:R-:W4:Y:S01]  /*d450*/  LDC.64 R2, c[0x0][0x6c8] ;  /* 0x0001b200ff027b82 */ /* 0x000f220000000a00 */
[----:B0-----:R-:W-:-:S05]  /*d460*/  HSET2.BF.GE.AND R90, R0.H0_H0, R90, PT ;  /* 0x0000005a005a7233 */ /* 0x001fca0003806880 */
[----:B------:R-:W-:Y:S02]  /*d470*/  HFMA2 R90, -R90, UR5.H0_H0, R50.H0_H0 ;  /* 0x200000055a5a7c31 */ /* 0x000fe40008040132 */
[----:B------:R-:W0:Y:S01]  /*d480*/  LDC.64 R82, c[0x0][0x6e0] ;  /* 0x0001b800ff527b82 */ /* 0x000e220000000a00 */
[----:B---3--:R-:W-:-:S05]  /*d490*/  HSET2.BF.GE.AND R93, R0.H0_H0, R93, PT ;  /* 0x0000005d005d7233 */ /* 0x008fca0003806880 */
[--C-:B------:R-:W-:Y:S02]  /*d4a0*/  HFMA2 R93, -R93, UR5.H0_H0, R50.reuse.H0_H0 ;  /* 0x200000055d5d7c31 */ /* 0x100fe40008040132 */
[----:B------:R-:W3:Y:S01]  /*d4b0*/  LDC R98, c[0x0][0x6d4] ;  /* 0x0001b500ff627b82 */ /* 0x000ee20000000800 */
[----:B-----5:R-:W-:Y:S02]  /*d4c0*/  HSET2.BF.GE.AND R91, R0.H0_H0, R91, PT ;  /* 0x0000005b005b7233 */ /* 0x020fe40003806880 */
[----:B-1----:R-:W-:Y:S02]  /*d4d0*/  SHF.R.U32.HI R104, RZ, 0x10, R96 ;  /* 0x00000010ff687819 */ /* 0x002fe40000011660 */
[----:B--2---:R-:W-:Y:S01]  /*d4e0*/  LOP3.LUT R103, R95, 0x80008000, RZ, 0xfc, !PT ;  /* 0x800080005f677812 */ /* 0x004fe200078efcff */
[----:B------:R-:W-:Y:S01]  /*d4f0*/  HFMA2 R91, -R91, UR5.H0_H0, R50.H0_H0 ;  /* 0x200000055b5b7c31 */ /* 0x000fe20008040132 */
[----:B------:R-:W-:Y:S01]  /*d500*/  LOP3.LUT R101, R96, 0xffff, RZ, 0xc0, !PT ;  /* 0x0000ffff60657812 */ /* 0x000fe200078ec0ff */
[----:B------:R-:W1:Y:S01]  /*d510*/  LDC R100, c[0x0][0x6d8] ;  /* 0x0001b600ff647b82 */ /* 0x000e620000000800 */
[----:B----4-:R-:W-:Y:S01]  /*d520*/  IDP.2A.LO.S16.S8 R2, R90, UR7, R2 ;  /* 0x000000075a027c26 */ /* 0x010fe20008001602 */
[----:B------:R-:W-:Y:S01]  /*d530*/  LOP3.LUT R96, R94, 0x80008000, RZ, 0xfc, !PT ;  /* 0x800080005e607812 */ /* 0x000fe200078efcff */
[----:B------:R-:W-:Y:S01]  /*d540*/  IDP.2A.HI.S16.S8 R90, R90, UR9, R3 ;  /* 0x000000095a5a7c26 */ /* 0x000fe20008003603 */
                                                                                                /* 0x000000675f697241 */
                                                                                                /* 0x000fc40000000068 */
[----:B------:R-:W-:Y:S01]  /*d560*/  LDS R97, [R2+UR8] ;  /* 0x0000000802617984 */ /* 0x000fe20008000800 */
                                                                                                /* 0x000000675f6a7241 */
                                                                                                /* 0x000fe20000008068 */
[C---:B0-----:R-:W-:Y:S01]  /*d580*/  IDP.2A.LO.S16.S8 R82, R93.reuse, UR7, R82 ;  /* 0x000000075d527c26 */ /* 0x041fe20008001652 */
                                                                                                /* 0x000000675f677241 */
                                                                                                /* 0x000fe20000010068 */
[----:B------:R-:W-:Y:S01]  /*d5a0*/  IDP.2A.HI.S16.S8 R83, R93, UR9, R83 ;  /* 0x000000095d537c26 */ /* 0x000fe20008003653 */
                                                                                                /* 0x000000605e5f7241 */
                                                                                                /* 0x000fe40000010065 */
[----:B------:R-:W-:Y:S01]  /*d5c0*/  LDS R99, [R82+UR8] ;  /* 0x0000000852637984 */ /* 0x000fe20008000800 */
[----:B------:R-:W-:Y:S01]  /*d5d0*/  PRMT R103, R103, 0x5410, RZ ;  /* 0x0000541067677816 */ /* 0x000fe200000000ff */
[----:B---3--:R-:W-:Y:S02]  /*d5e0*/  IDP.2A.LO.S16.S8 R3, R91, UR7, R98 ;  /* 0x000000075b037c26 */ /* 0x008fe40008001662 */
[----:B------:R0:W2:Y:S01]  /*d5f0*/  LDS R102, [R83+UR8] ;  /* 0x0000000853667984 */ /* 0x0000a20008000800 */
[----:B------:R-:W-:-:S03]  /*d600*/  PRMT R95, R95, 0x5410, RZ ;  /* 0x000054105f5f7816 */ /* 0x000fc600000000ff */
[----:B------:R-:W3:Y:S01]  /*d610*/  LDS R98, [R90+UR8] ;  /* 0x000000085a627984 */ /* 0x000ee20008000800 */
[----:B-1----:R-:W-:-:S03]  /*d620*/  IDP.2A.HI.S16.S8 R91, R91, UR9, R100 ;  /* 0x000000095b5b7c26 */ /* 0x002fc60008003664 */
[----:B------:R-:W-:Y:S01]  /*d630*/  LDS R93, [R3+UR8] ;  /* 0x00000008035d7984 */ /* 0x000fe20008000800 */
                                                                                                /* 0x000000605e537241 */
                                                                                                /* 0x001fe40000000065 */
                                                                                                /* 0x000000605e5e7241 */
                                                                                                /* 0x000fe20000008065 */
[----:B------:R-:W0:Y:S01]  /*d660*/  LDS R100, [R91+UR8] ;  /* 0x000000085b647984 */ /* 0x000e220008000800 */
[C-C-:B--2---:R-:W-:Y:S02]  /*d670*/  PRMT R96, R99.reuse, 0x5410, R102.reuse ;  /* 0x0000541063607816 */ /* 0x144fe40000000066 */
[----:B------:R-:W-:Y:S02]  /*d680*/  PRMT R102, R99, 0x7632, R102 ;  /* 0x0000763263667816 */ /* 0x000fe40000000066 */
[C-C-:B---3--:R-:W-:Y:S02]  /*d690*/  PRMT R104, R97.reuse, 0x5410, R98.reuse ;  /* 0x0000541061687816 */ /* 0x148fe40000000062 */
[----:B------:R-:W-:Y:S01]  /*d6a0*/  PRMT R98, R97, 0x7632, R98 ;  /* 0x0000763261627816 */ /* 0x000fe20000000062 */
[----:B------:R-:W-:Y:S01]  /*d6b0*/  HFMA2.MMA R95, R96, 1, 1, -R95 ;  /* 0x3c003c00605f7835 */ /* 0x000fe2000010005f */
[----:B------:R-:W-:-:S02]  /*d6c0*/  HADD2 R103, R102, -R103 ;  /* 0x8000006766677230 */ /* 0x000fc40000000000 */
[----:B------:R-:W-:Y:S01]  /*d6d0*/  HFMA2.MMA R83, R104, 1, 1, -R83 ;  /* 0x3c003c0068537835 */ /* 0x000fe20000100053 */
[----:B------:R-:W-:Y:S01]  /*d6e0*/  HADD2 R105, R98, -R105 ;  /* 0x8000006962697230 */ /* 0x000fe20000000000 */
[C-C-:B0-----:R-:W-:Y:S02]  /*d6f0*/  PRMT R97, R93.reuse, 0x5410, R100.reuse ;  /* 0x000054105d617816 */ /* 0x141fe40000000064 */
[----:B------:R-:W-:-:S03]  /*d700*/  PRMT R93, R93, 0x7632, R100 ;  /* 0x000076325d5d7816 */ /* 0x000fc60000000064 */
[----:B------:R-:W-:-:S03]  /*d710*/  HADD2 R94, R97, -R94 ;  /* 0x8000005e615e7230 */ /* 0x000fc60000000000 */
[----:B------:R-:W-:Y:S01]  /*d720*/  HFMA2.MMA R106, R93, 1, 1, -R106 ;  /* 0x3c003c005d6a7835 */ /* 0x000fe2000010006a */
                                                                                                /* 0x000000ff5f5d7241 */
                                                                                                /* 0x000fe400000003ff */
                                                                                                /* 0x0000005e53607241 */
                                                                                                /* 0x000fca00000003ff */
[----:B------:R-:W-:Y:S01]  /*d750*/  IMAD R93, R93, 0x10, R96 ;  /* 0x000000105d5d7824 */ /* 0x000fe200078e0260 */
                                                                                                /* 0x000000ff67607241 */
                                                                                                /* 0x000fe400000003ff */
                                                                                                /* 0x0000006a69637241 */
                                                                                                /* 0x000fe200000003ff */
[----:B------:R-:W0:Y:S04]  /*d780*/  POPC R97, R93 ;  /* 0x0000005d00617309 */ /* 0x000e280000000000 */
[----:B------:R-:W-:Y:S01]  /*d790*/  IMAD R100, R96, 0x10, R99 ;  /* 0x0000001060647824 */ /* 0x000fe200078e0263 */
                                                                                                /* 0x0000005e53607242 */
                                                                                                /* 0x000fe40000001759 */
                                                                                                /* 0x0000006a69637242 */
                                                                                                /* 0x000fe20000001759 */
[----:B------:R-:W1:Y:S01]  /*d7c0*/  POPC R102, R100 ;  /* 0x0000006400667309 */ /* 0x000e620000000000 */
                                                                                                /* 0x0000005e53627241 */
                                                                                                /* 0x000fc40000001060 */
                                                                                                /* 0x0000006a69657241 */
                                                                                                /* 0x000fe40000001063 */
                                                                                                /* 0x0000005f62397242 */
                                                                                                /* 0x000fe40000001739 */
                                                                                                /* 0x00000067653a7242 */
                                                                                                /* 0x000fe4000000173a */
[----:B0-----:R-:W-:Y:S02]  /*d810*/  LOP3.LUT R97, R97, 0x1, RZ, 0xc0, !PT ;  /* 0x0000000161617812 */ /* 0x001fe400078ec0ff */
                                                                                                /* 0x200000ff60607241 */
                                                                                                /* 0x000fe40000001039 */
[----:B------:R-:W-:-:S02]  /*d830*/  ISETP.NE.U32.AND P1, PT, R97, 0x1, PT ;  /* 0x000000016100780c */ /* 0x000fc40003f25070 */
                                                                                                /* 0x0000005f62617241 */
                                                                                                /* 0x000fe20000001039 */
[----:B------:R-:W-:Y:S01]  /*d850*/  IMAD.SHL.U32 R96, R96, 0x2, RZ ;  /* 0x0000000260607824 */ /* 0x000fe200078e00ff */
[----:B------:R-:W-:Y:S02]  /*d860*/  SEL R98, R87, 0xa820a820, !P1 ;  /* 0xa820a82057627807 */ /* 0x000fe40004800000 */
                                                                                                /* 0x200000ff63637241 */
                                                                                                /* 0x000fe2000000103a */
[----:B------:R-:W-:Y:S01]  /*d880*/  HMUL2 R97, R97, R76 ;  /* 0x0000004c61617232 */ /* 0x000fe20000000000 */
                                                                                                /* 0x0000006765657241 */
                                                                                                /* 0x000fe4000000103a */
[----:B-1----:R-:W-:Y:S02]  /*d8a0*/  LOP3.LUT R102, R102, 0x1, RZ, 0xc0, !PT ;  /* 0x0000000166667812 */ /* 0x002fe400078ec0ff */
                                                                                                /* 0x40400062625d7241 */
                                                                                                /* 0x000fe2000000005d */
[----:B------:R-:W-:Y:S01]  /*d8c0*/  IMAD.SHL.U32 R98, R99, 0x2, RZ ;  /* 0x0000000263627824 */ /* 0x000fe200078e00ff */
[----:B------:R-:W-:Y:S01]  /*d8d0*/  ISETP.NE.U32.AND P1, PT, R102, 0x1, PT ;  /* 0x000000016600780c */ /* 0x000fe20003f25070 */
[----:B------:R-:W-:Y:S01]  /*d8e0*/  HFMA2.MMA R101, R101, R76, -RZ ;  /* 0x0000004c65657235 */ /* 0x000fe200001000ff */
[----:B------:R-:W-:-:S02]  /*d8f0*/  LOP3.LUT R99, R96, 0x1e, RZ, 0xc0, !PT ;  /* 0x0000001e60637812 */ /* 0x000fc400078ec0ff */
[----:B------:R-:W-:Y:S02]  /*d900*/  HMNMX2 R96, |R97|, 65504, 65504, PT ;  /* 0x7bff7bff61607840 */ /* 0x000fe40003800200 */
[----:B------:R-:W-:Y:S02]  /*d910*/  SEL R107, R87, 0xa820a820, !P1 ;  /* 0xa820a820576b7807 */ /* 0x000fe40004800000 */
[----:B------:R-:W-:Y:S02]  /*d920*/  LOP3.LUT R97, R98, 0x1e, RZ, 0xc0, !PT ;  /* 0x0000001e62617812 */ /* 0x000fe400078ec0ff */
[C---:B------:R-:W-:Y:S02]  /*d930*/  SHF.L.U32 R98, R52.reuse, R99, RZ ;  /* 0x0000006334627219 */ /* 0x040fe400000006ff */
                                                                                                /* 0x4040006b6b647241 */
                                                                                                /* 0x000fe40000000064 */
[----:B------:R-:W-:-:S02]  /*d950*/  SHF.L.U32 R99, R52, R97, RZ ;  /* 0x0000006134637219 */ /* 0x000fc400000006ff */
[----:B------:R-:W-:Y:S02]  /*d960*/  LOP3.LUT R93, R98, R93, RZ, 0xfc, !PT ;  /* 0x0000005d625d7212 */ /* 0x000fe400078efcff */
[----:B------:R-:W-:Y:S02]  /*d970*/  LOP3.LUT R97, R96, 0x80008000, RZ, 0xfc, !PT ;  /* 0x8000800060617812 */ /* 0x000fe400078efcff */
[----:B------:R-:W-:Y:S02]  /*d980*/  HMNMX2 R102, |R101|, 65504, 65504, PT ;  /* 0x7bff7bff65667840 */ /* 0x000fe40003800200 */
[----:B------:R-:W-:Y:S02]  /*d990*/  LOP3.LUT R101, R99, R100, RZ, 0xfc, !PT ;  /* 0x0000006463657212 */ /* 0x000fe400078efcff */
                                                                                                /* 0x0000006160637241 */
                                                                                                /* 0x000fe4000000805d */
[----:B------:R-:W-:-:S02]  /*d9b0*/  LOP3.LUT R100, R102, 0x80008000, RZ, 0xfc, !PT ;  /* 0x8000800066647812 */ /* 0x000fc400078efcff */
                                                                                                /* 0x0000006160627241 */
                                                                                                /* 0x000fe4000000005d */
[----:B------:R-:W-:Y:S01]  /*d9d0*/  HFMA2.MMA R99, R94, 1, 1, R99 ;  /* 0x3c003c005e637835 */ /* 0x000fe20000000063 */
                                                                                                /* 0x00000061605e7241 */
                                                                                                /* 0x000fe4000001005d */
                                                                                                /* 0x0000006466687241 */
                                                                                                /* 0x000fe20000000065 */
[----:B------:R-:W-:Y:S01]  /*da00*/  HADD2 R83, R83, R98 ;  /* 0x0000006253537230 */ /* 0x000fe20000000000 */
                                                                                                /* 0x0000006466617241 */
                                                                                                /* 0x000fe20000008065 */
[----:B------:R-:W-:Y:S01]  /*da20*/  HADD2 R94, R95.H0_H0, R94.H0_H0 ;  /* 0x2000005e5f5e7230 */ /* 0x000fe20000000800 */
                                                                                                /* 0x0000006466647241 */
                                                                                                /* 0x000fe20000010065 */
[----:B------:R-:W-:Y:S01]  /*da40*/  HADD2 R104, R105, R104 ;  /* 0x0000006869687230 */ /* 0x000fe20000000000 */
[----:B------:R-:W-:-:S02]  /*da50*/  LOP3.LUT R98, R93, 0xffff, RZ, 0xc0, !PT ;  /* 0x0000ffff5d627812 */ /* 0x000fc400078ec0ff */
[----:B------:R-:W-:Y:S01]  /*da60*/  HFMA2.MMA R97, R106, 1, 1, R97 ;  /* 0x3c003c006a617835 */ /* 0x000fe20000000061 */
[----:B------:R-:W-:Y:S01]  /*da70*/  HADD2 R100, R103.H0_H0, R100.H0_H0 ;  /* 0x2000006467647230 */ /* 0x000fe20000000800 */
[--C-:B------:R-:W-:Y:S02]  /*da80*/  PRMT R93, R83, 0x5410, R104.reuse ;  /* 0x00005410535d7816 */ /* 0x100fe40000000068 */
[----:B------:R-:W-:Y:S02]  /*da90*/  ISETP.NE.AND P1, PT, R81, 0x12, PT ;  /* 0x000000125100780c */ /* 0x000fe40003f25270 */
[----:B------:R-:W-:Y:S01]  /*daa0*/  PRMT R104, R83, 0x7632, R104 ;  /* 0x0000763253687816 */ /* 0x000fe20000000068 */
[----:B------:R0:W-:Y:S01]  /*dab0*/  STS [R2+UR8], R93 ;  /* 0x0000005d02007988 */ /* 0x0001e20008000808 */
[----:B------:R-:W-:Y:S02]  /*dac0*/  PRMT R94, R94, 0x5410, R100 ;  /* 0x000054105e5e7816 */ /* 0x000fe40000000064 */
[----:B------:R-:W-:Y:S01]  /*dad0*/  PRMT R98, R101, 0x1054, R98 ;  /* 0x0000105465627816 */ /* 0x000fe20000000062 */
[----:B------:R1:W-:Y:S01]  /*dae0*/  STS [R90+UR8], R104 ;  /* 0x000000685a007988 */ /* 0x0003e20008000808 */
[----:B0-----:R-:W-:-:S02]  /*daf0*/  PRMT R2, R99, 0x5410, R97 ;  /* 0x0000541063027816 */ /* 0x001fc40000000061 */
        /* <DEDUP_REMOVED lines=15> */
[----:B------:R-:W4:Y:S01]  /*dbf0*/  LDC R90, c[0x0][0x6ec] ;  /* 0x0001bb00ff5a7b82 */ /* 0x000f220000000800 */
[----:B0-----:R-:W-:-:S05]  /*dc00*/  HSET2.BF.GE.AND R2, R0.H0_H0, R2, PT ;  /* 0x0000000200027233 */ /* 0x001fca0003806880 */
[----:B------:R-:W-:Y:S02]  /*dc10*/  HFMA2 R3, -R2, UR5.H0_H0, R50.H0_H0 ;  /* 0x2000000502037c31 */ /* 0x000fe40008040132 */
[----:B------:R-:W0:Y:S01]  /*dc20*/  LDC R96, c[0x0][0x6f0] ;  /* 0x0001bc00ff607b82 */ /* 0x000e220000000800 */
[----:B---3--:R-:W-:-:S05]  /*dc30*/  HSET2.BF.GE.AND R82, R0.H0_H0, R82, PT ;  /* 0x0000005200527233 */ /* 0x008fca0003806880 */
[----:B------:R-:W-:Y:S02]  /*dc40*/  HFMA2 R83, -R82, UR5.H0_H0, R50.H0_H0 ;  /* 0x2000000552537c31 */ /* 0x000fe40008040132 */
[----:B------:R-:W3:Y:S01]  /*dc50*/  LDC R100, c[0x0][0x708] ;  /* 0x0001c200ff647b82 */ /* 0x000ee20000000800 */
[----:B-----5:R-:W-:Y:S02]  /*dc60*/  HSET2.BF.GE.AND R82, R0.H0_H0, R91, PT ;  /* 0x0000005b00527233 */ /* 0x020fe40003806880 */
[----:B-1----:R-:W-:Y:S02]  /*dc70*/  LOP3.LUT R102, R95, 0xffff, RZ, 0xc0, !PT ;  /* 0x0000ffff5f667812 */ /* 0x002fe400078ec0ff */
[----:B--2---:R-:W-:-:S03]  /*dc80*/  LOP3.LUT R103, R94, 0x80008000, RZ, 0xfc, !PT ;  /* 0x800080005e677812 */ /* 0x004fc600078efcff */
[----:B------:R-:W1:Y:S01]  /*dc90*/  LDC R98, c[0x0][0x704] ;  /* 0x0001c100ff627b82 */ /* 0x000e620000000800 */
[----:B----4-:R-:W-:Y:S02]  /*dca0*/  IDP.2A.LO.S16.S8 R2, R3, UR7, R90 ;  /* 0x0000000703027c26 */ /* 0x010fe4000800165a */
[----:B------:R-:W-:-:S05]  /*dcb0*/  HFMA2 R90, -R82, UR5.H0_H0, R50.H0_H0 ;  /* 0x20000005525a7c31 */ /* 0x000fca0008040132 */
[----:B------:R-:W2:Y:S01]  /*dcc0*/  LDC R99, c[0x0][0x6f8] ;  /* 0x0001be00ff637b82 */ /* 0x000ea20000000800 */
[----:B0-----:R-:W-:Y:S02]  /*dcd0*/  IDP.2A.HI.S16.S8 R3, R3, UR9, R96 ;  /* 0x0000000903037c26 */ /* 0x001fe40008003660 */
[----:B------:R-:W-:Y:S04]  /*dce0*/  LDS R96, [R2+UR8] ;  /* 0x0000000802607984 */ /* 0x000fe80008000800 */
[----:B------:R-:W0:Y:S01]  /*dcf0*/  LDS R97, [R3+UR8] ;  /* 0x0000000803617984 */ /* 0x000e220008000800 */
[----:B------:R-:W4:Y:S01]  /*dd00*/  LDC R101, c[0x0][0x6fc] ;  /* 0x0001bf00ff657b82 */ /* 0x000f220000000800 */
[----:B---3--:R-:W-:-:S06]  /*dd10*/  IDP.2A.HI.S16.S8 R91, R83, UR9, R100 ;  /* 0x00000009535b7c26 */ /* 0x008fcc0008003664 */
[----:B------:R-:W-:Y:S01]  /*dd20*/  LDS R91, [R91+UR8] ;  /* 0x000000085b5b7984 */ /* 0x000fe20008000800 */
[----:B-1----:R-:W-:-:S05]  /*dd30*/  IDP.2A.LO.S16.S8 R82, R83, UR7, R98 ;  /* 0x0000000753527c26 */ /* 0x002fca0008001662 */
[----:B------:R-:W1:Y:S01]  /*dd40*/  LDS R100, [R82+UR8] ;  /* 0x0000000852647984 */ /* 0x000e620008000800 */
[----:B--2---:R-:W-:-:S05]  /*dd50*/  IDP.2A.LO.S16.S8 R83, R90, UR7, R99 ;  /* 0x000000075a537c26 */ /* 0x004fca0008001663 */
[----:B------:R-:W-:Y:S01]  /*dd60*/  LDS R98, [R83+UR8] ;  /* 0x0000000853627984 */ /* 0x000fe20008000800 */
[----:B----4-:R-:W-:Y:S01]  /*dd70*/  IDP.2A.HI.S16.S8 R90, R90, UR9, R101 ;  /* 0x000000095a5a7c26 */ /* 0x010fe20008003665 */
[----:B------:R-:W-:Y:S02]  /*dd80*/  SHF.R.U32.HI R101, RZ, 0x10, R95 ;  /* 0x00000010ff657819 */ /* 0x000fe4000001165f */
[----:B------:R-:W-:Y:S02]  /*dd90*/  LOP3.LUT R95, R93, 0x80008000, RZ, 0xfc, !PT ;  /* 0x800080005d5f7812 */ /* 0x000fe400078efcff */
[----:B------:R-:W2:Y:S01]  /*dda0*/  LDS R99, [R90+UR8] ;  /* 0x000000085a637984 */ /* 0x000ea20008000800 */
                                                                                                /* 0x000000675e687241 */
                                                                                                /* 0x000fe40000000065 */
                                                                                                /* 0x000000675e697241 */
                                                                                                /* 0x000fe40000008065 */
                                                                                                /* 0x000000675e677241 */
                                                                                                /* 0x000fc40000010065 */
                                                                                                /* 0x0000005f5d657241 */
                                                                                                /* 0x000fe40000010066 */
                                                                                                /* 0x0000005f5d5e7241 */
                                                                                                /* 0x000fe40000000066 */
[C-C-:B0-----:R-:W-:Y:S02]  /*de00*/  PRMT R107, R96.reuse, 0x5410, R97.reuse ;  /* 0x00005410606b7816 */ /* 0x141fe40000000061 */
[----:B------:R-:W-:Y:S02]  /*de10*/  PRMT R97, R96, 0x7632, R97 ;  /* 0x0000763260617816 */ /* 0x000fe40000000061 */
[----:B------:R-:W-:Y:S02]  /*de20*/  PRMT R101, R101, 0x5410, RZ ;  /* 0x0000541065657816 */ /* 0x000fe400000000ff */
                                                                                                /* 0x0000005f5d5d7241 */
                                                                                                /* 0x000fe20000008066 */
[----:B------:R-:W-:Y:S01]  /*de40*/  HFMA2.MMA R94, R107, 1, 1, -R94 ;  /* 0x3c003c006b5e7835 */ /* 0x000fe2000010005e */
[----:B------:R-:W-:Y:S01]  /*de50*/  PRMT R103, R103, 0x5410, RZ ;  /* 0x0000541067677816 */ /* 0x000fe200000000ff */
[----:B------:R-:W-:Y:S01]  /*de60*/  HADD2 R104, R97, -R104 ;  /* 0x8000006861687230 */ /* 0x000fe20000000000 */
[----:B-1----:R-:W-:-:S02]  /*de70*/  PRMT R96, R100, 0x5410, R91 ;  /* 0x0000541064607816 */ /* 0x002fc4000000005b */
[----:B------:R-:W-:-:S03]  /*de80*/  PRMT R100, R100, 0x7632, R91 ;  /* 0x0000763264647816 */ /* 0x000fc6000000005b */
[----:B------:R-:W-:-:S03]  /*de90*/  HADD2 R101, R96, -R101 ;  /* 0x8000006560657230 */ /* 0x000fc60000000000 */
[----:B------:R-:W-:Y:S02]  /*dea0*/  HFMA2.MMA R103, R100, 1, 1, -R103 ;  /* 0x3c003c0064677835 */ /* 0x000fe40000100067 */
                                                                                                /* 0x000000ff655b7241 */
                                                                                                /* 0x000fe400000003ff */
[C-C-:B--2---:R-:W-:Y:S02]  /*dec0*/  PRMT R96, R98.reuse, 0x5410, R99.reuse ;  /* 0x0000541062607816 */ /* 0x144fe40000000063 */
[----:B------:R-:W-:-:S04]  /*ded0*/  PRMT R98, R98, 0x7632, R99 ;  /* 0x0000763262627816 */ /* 0x000fc80000000063 */
[----:B------:R-:W-:Y:S01]  /*dee0*/  HFMA2.MMA R93, R96, 1, 1, -R93 ;  /* 0x3c003c00605d7835 */ /* 0x000fe2000010005d */
[----:B------:R-:W-:-:S05]  /*def0*/  HADD2 R105, R98, -R105 ;  /* 0x8000006962697230 */ /* 0x000fca0000000000 */
                                                                                                /* 0x0000006968617241 */
                                                                                                /* 0x000fc800000003ff */
                                                                                                /* 0x0000005d5e607241 */
                                                                                                /* 0x000fca00000003ff */
[----:B------:R-:W-:Y:S01]  /*df20*/  IMAD R91, R91, 0x10, R96 ;  /* 0x000000105b5b7824 */ /* 0x000fe200078e0260 */
                                                                                                /* 0x000000ff67607241 */
                                                                                                /* 0x000fc600000003ff */
[----:B------:R-:W0:Y:S02]  /*df40*/  POPC R95, R91 ;  /* 0x0000005b005f7309 */ /* 0x000e240000000000 */
[----:B------:R-:W-:Y:S01]  /*df50*/  IMAD R99, R96, 0x10, R97 ;  /* 0x0000001060637824 */ /* 0x000fe200078e0261 */
                                                                                                /* 0x0000005d5e607242 */
                                                                                                /* 0x000fe40000001759 */
                                                                                                /* 0x0000006968617242 */
                                                                                                /* 0x000fe40000001759 */
                                                                                                /* 0x0000005d5e627241 */
                                                                                                /* 0x000fe20000001060 */
[----:B------:R-:W1:Y:S01]  /*df90*/  POPC R102, R99 ;  /* 0x0000006300667309 */ /* 0x000e620000000000 */
                                                                                                /* 0x0000006968647241 */
                                                                                                /* 0x000fe40000001061 */
                                                                                                /* 0x00000065623b7242 */
                                                                                                /* 0x000fc4000000173b */
                                                                                                /* 0x00000067643c7242 */
                                                                                                /* 0x000fe4000000173c */
                                                                                                /* 0x200000ff60607241 */
                                                                                                /* 0x000fe4000000103b */
[----:B0-----:R-:W-:Y:S02]  /*dfe0*/  LOP3.LUT R95, R95, 0x1, RZ, 0xc0, !PT ;  /* 0x000000015f5f7812 */ /* 0x001fe400078ec0ff */
                                                                                                /* 0x200000ff61617241 */
                                                                                                /* 0x000fe2000000103c */
[----:B------:R-:W-:Y:S01]  /*e000*/  IMAD.SHL.U32 R96, R96, 0x2, RZ ;  /* 0x0000000260607824 */ /* 0x000fe200078e00ff */
[----:B------:R-:W-:Y:S02]  /*e010*/  ISETP.NE.U32.AND P1, PT, R95, 0x1, PT ;  /* 0x000000015f00780c */ /* 0x000fe40003f25070 */
                                                                                                /* 0x00000065625f7241 */
                                                                                                /* 0x000fc4000000103b */
                                                                                                /* 0x00000067646b7241 */
                                                                                                /* 0x000fe2000000103c */
[----:B------:R-:W-:Y:S01]  /*e040*/  IMAD.SHL.U32 R100, R97, 0x2, RZ ;  /* 0x0000000261647824 */ /* 0x000fe200078e00ff */
[----:B-1----:R-:W-:Y:S01]  /*e050*/  LOP3.LUT R102, R102, 0x1, RZ, 0xc0, !PT ;  /* 0x0000000166667812 */ /* 0x002fe200078ec0ff */
[----:B------:R-:W-:Y:S01]  /*e060*/  HMUL2 R95, R95, R76 ;  /* 0x0000004c5f5f7232 */ /* 0x000fe20000000000 */
[----:B------:R-:W-:Y:S02]  /*e070*/  SEL R98, R87, 0xa820a820, !P1 ;  /* 0xa820a82057627807 */ /* 0x000fe40004800000 */
[----:B------:R-:W-:Y:S01]  /*e080*/  ISETP.NE.U32.AND P1, PT, R102, 0x1, PT ;  /* 0x000000016600780c */ /* 0x000fe20003f25070 */
[----:B------:R-:W-:Y:S01]  /*e090*/  HFMA2.MMA R107, R107, R76, -RZ ;  /* 0x0000004c6b6b7235 */ /* 0x000fe200001000ff */
[----:B------:R-:W-:Y:S02]  /*e0a0*/  LOP3.LUT R97, R96, 0x1e, RZ, 0xc0, !PT ;  /* 0x0000001e60617812 */ /* 0x000fe400078ec0ff */
                                                                                                /* 0x40400062625b7241 */
                                                                                                /* 0x000fc4000000005b */
[----:B------:R-:W-:Y:S02]  /*e0c0*/  SEL R98, R87, 0xa820a820, !P1 ;  /* 0xa820a82057627807 */ /* 0x000fe40004800000 */
[----:B------:R-:W-:Y:S02]  /*e0d0*/  HMNMX2 R95, |R95|, 65504, 65504, PT ;  /* 0x7bff7bff5f5f7840 */ /* 0x000fe40003800200 */
[----:B------:R-:W-:Y:S02]  /*e0e0*/  LOP3.LUT R109, R100, 0x1e, RZ, 0xc0, !PT ;  /* 0x0000001e646d7812 */ /* 0x000fe400078ec0ff */
[C---:B------:R-:W-:Y:S02]  /*e0f0*/  SHF.L.U32 R96, R52.reuse, R97, RZ ;  /* 0x0000006134607219 */ /* 0x040fe400000006ff */
                                                                                                /* 0x4040006262627241 */
                                                                                                /* 0x000fe40000000063 */
[----:B------:R-:W-:-:S02]  /*e110*/  SHF.L.U32 R109, R52, R109, RZ ;  /* 0x0000006d346d7219 */ /* 0x000fc400000006ff */
[----:B------:R-:W-:Y:S02]  /*e120*/  LOP3.LUT R96, R96, R91, RZ, 0xfc, !PT ;  /* 0x0000005b60607212 */ /* 0x000fe400078efcff */
[----:B------:R-:W-:Y:S02]  /*e130*/  LOP3.LUT R91, R95, 0x80008000, RZ, 0xfc, !PT ;  /* 0x800080005f5b7812 */ /* 0x000fe400078efcff */
[----:B------:R-:W-:Y:S02]  /*e140*/  HMNMX2 R107, |R107|, 65504, 65504, PT ;  /* 0x7bff7bff6b6b7840 */ /* 0x000fe40003800200 */
[----:B------:R-:W-:Y:S02]  /*e150*/  LOP3.LUT R100, R109, R98, RZ, 0xfc, !PT ;  /* 0x000000626d647212 */ /* 0x000fe400078efcff */
                                                                                                /* 0x0000005b5f627241 */
                                                                                                /* 0x000fe40000008060 */
[----:B------:R-:W-:-:S02]  /*e170*/  LOP3.LUT R99, R107, 0x80008000, RZ, 0xfc, !PT ;  /* 0x800080006b637812 */ /* 0x000fc400078efcff */
                                                                                                /* 0x0000005b5f617241 */
                                                                                                /* 0x000fe40000000060 */
[----:B------:R-:W-:Y:S01]  /*e190*/  HFMA2.MMA R93, R93, 1, 1, R98 ;  /* 0x3c003c005d5d7835 */ /* 0x000fe20000000062 */
                                                                                                /* 0x000000636b6d7241 */
                                                                                                /* 0x000fe40000000064 */
                                                                                                /* 0x000000636b627241 */
                                                                                                /* 0x000fe20000008064 */
[----:B------:R-:W-:Y:S01]  /*e1c0*/  HADD2 R97, R94, R97 ;  /* 0x000000615e617230 */ /* 0x000fe20000000000 */
                                                                                                /* 0x0000005b5f5e7241 */
                                                                                                /* 0x000fe20000010060 */
[----:B------:R-:W-:Y:S01]  /*e1e0*/  HADD2 R104, R104, R109 ;  /* 0x0000006d68687230 */ /* 0x000fe20000000000 */
[----:B------:R-:W-:Y:S02]  /*e1f0*/  LOP3.LUT R91, R96, 0xffff, RZ, 0xc0, !PT ;  /* 0x0000ffff605b7812 */ /* 0x000fe400078ec0ff */
[----:B------:R-:W-:Y:S01]  /*e200*/  HFMA2.MMA R98, R105, 1, 1, R98 ;  /* 0x3c003c0069627835 */ /* 0x000fe20000000062 */
                                                                                                /* 0x000000636b667241 */
                                                                                                /* 0x000fe20000010064 */
[----:B------:R-:W-:Y:S01]  /*e220*/  HADD2 R94, R101.H0_H0, R94.H0_H0 ;  /* 0x2000005e655e7230 */ /* 0x000fe20000000800 */
[----:B------:R-:W-:-:S02]  /*e230*/  PRMT R99, R100, 0x1054, R91 ;  /* 0x0000105464637816 */ /* 0x000fc4000000005b */
[--C-:B------:R-:W-:Y:S01]  /*e240*/  PRMT R91, R97, 0x5410, R104.reuse ;  /* 0x00005410615b7816 */ /* 0x100fe20000000068 */
[----:B------:R-:W-:Y:S01]  /*e250*/  HADD2 R102, R103.H0_H0, R102.H0_H0 ;  /* 0x2000006667667230 */ /* 0x000fe20000000800 */
[----:B------:R-:W-:Y:S02]  /*e260*/  ISETP.NE.AND P1, PT, R81, 0x13, PT ;  /* 0x000000135100780c */ /* 0x000fe40003f25270 */
        /* <DEDUP_REMOVED lines=29> */
[----:B--2---:R-:W-:Y:S01]  /*e440*/  LOP3.LUT R103, R94, 0x80008000, RZ, 0xfc, !PT ;  /* 0x800080005e677812 */ /* 0x004fe200078efcff */
[----:B------:R-:W-:Y:S02]  /*e450*/  HFMA2 R90, -R83, UR5.H0_H0, R50.H0_H0 ;  /* 0x20000005535a7c31 */ /* 0x000fe40008040132 */
[----:B------:R-:W1:Y:S01]  /*e460*/  LDC R99, c[0x0][0x71c] ;  /* 0x0001c700ff637b82 */ /* 0x000e620000000800 */
[----:B----4-:R-:W-:-:S02]  /*e470*/  IDP.2A.LO.S16.S8 R2, R82, UR7, R2 ;  /* 0x0000000752027c26 */ /* 0x010fc40008001602 */
[----:B------:R-:W-:-:S05]  /*e480*/  IDP.2A.HI.S16.S8 R3, R82, UR9, R3 ;  /* 0x0000000952037c26 */ /* 0x000fca0008003603 */
[----:B------:R-:W2:Y:S01]  /*e490*/  LDC R101, c[0x0][0x720] ;  /* 0x0001c800ff657b82 */ /* 0x000ea20000000800 */
[C---:B0-----:R-:W-:Y:S01]  /*e4a0*/  IDP.2A.LO.S16.S8 R82, R91.reuse, UR7, R96 ;  /* 0x000000075b527c26 */ /* 0x041fe20008001660 */
[----:B------:R-:W-:Y:S04]  /*e4b0*/  LDS R97, [R3+UR8] ;  /* 0x0000000803617984 */ /* 0x000fe80008000800 */
        /* <DEDUP_REMOVED lines=10> */
                                                                                                /* 0x000000675e687241 */
                                                                                                /* 0x000fe40000000065 */
                                                                                                /* 0x000000675e697241 */
                                                                                                /* 0x000fe40000008065 */
                                                                                                /* 0x000000675e677241 */
                                                                                                /* 0x000fc40000010065 */
                                                                                                /* 0x0000005f5d657241 */
                                                                                                /* 0x000fe40000010066 */
                                                                                                /* 0x0000005f5d5e7241 */
                                                                                                /* 0x000fe40000000066 */
[----:B------:R-:W-:Y:S02]  /*e5b0*/  PRMT R101, R101, 0x5410, RZ ;  /* 0x0000541065657816 */ /* 0x000fe400000000ff */
                                                                                                /* 0x0000005f5d5d7241 */
                                                                                                /* 0x000fe40000008066 */
[----:B------:R-:W-:Y:S02]  /*e5d0*/  PRMT R103, R103, 0x5410, RZ ;  /* 0x0000541067677816 */ /* 0x000fe400000000ff */
[----:B0-----:R-:W-:-:S02]  /*e5e0*/  PRMT R107, R96, 0x5410, R97 ;  /* 0x00005410606b7816 */ /* 0x001fc40000000061 */
[----:B------:R-:W-:-:S04]  /*e5f0*/  PRMT R97, R96, 0x7632, R97 ;  /* 0x0000763260617816 */ /* 0x000fc80000000061 */
[----:B------:R-:W-:Y:S01]  /*e600*/  HFMA2.MMA R94, R107, 1, 1, -R94 ;  /* 0x3c003c006b5e7835 */ /* 0x000fe2000010005e */
[----:B------:R-:W-:Y:S01]  /*e610*/  HADD2 R104, R97, -R104 ;  /* 0x8000006861687230 */ /* 0x000fe20000000000 */
[C-C-:B---3--:R-:W-:Y:S02]  /*e620*/  PRMT R96, R100.reuse, 0x5410, R91.reuse ;  /* 0x0000541064607816 */ /* 0x148fe4000000005b */
[----:B------:R-:W-:-:S03]  /*e630*/  PRMT R100, R100, 0x7632, R91 ;  /* 0x0000763264647816 */ /* 0x000fc6000000005b */
[----:B------:R-:W-:-:S03]  /*e640*/  HADD2 R101, R96, -R101 ;  /* 0x8000006560657230 */ /* 0x000fc60000000000 */
[----:B------:R-:W-:Y:S02]  /*e650*/  HFMA2.MMA R103, R100, 1, 1, -R103 ;  /* 0x3c003c0064677835 */ /* 0x000fe40000100067 */
                                                                                                /* 0x000000ff655b7241 */
                                                                                                /* 0x000fe400000003ff */
[C-C-:B-1----:R-:W-:Y:S02]  /*e670*/  PRMT R96, R98.reuse, 0x5410, R99.reuse ;  /* 0x0000541062607816 */ /* 0x142fe40000000063 */
[----:B------:R-:W-:-:S04]  /*e680*/  PRMT R98, R98, 0x7632, R99 ;  /* 0x0000763262627816 */ /* 0x000fc80000000063 */
[----:B------:R-:W-:Y:S01]  /*e690*/  HFMA2.MMA R93, R96, 1, 1, -R93 ;  /* 0x3c003c00605d7835 */ /* 0x000fe2000010005d */
[----:B------:R-:W-:-:S05]  /*e6a0*/  HADD2 R105, R98, -R105 ;  /* 0x8000006962697230 */ /* 0x000fca0000000000 */
                                                                                                /* 0x0000006968617241 */
                                                                                                /* 0x000fc800000003ff */
                                                                                                /* 0x0000005d5e607241 */
                                                                                                /* 0x000fca00000003ff */
[----:B------:R-:W-:Y:S01]  /*e6d0*/  IMAD R91, R91, 0x10, R96 ;  /* 0x000000105b5b7824 */ /* 0x000fe200078e0260 */
                                                                                                /* 0x000000ff67607241 */
                                                                                                /* 0x000fc600000003ff */
[----:B------:R-:W0:Y:S02]  /*e6f0*/  POPC R95, R91 ;  /* 0x0000005b005f7309 */ /* 0x000e240000000000 */
[----:B------:R-:W-:Y:S01]  /*e700*/  IMAD R99, R96, 0x10, R97 ;  /* 0x0000001060637824 */ /* 0x000fe200078e0261 */
                                                                                                /* 0x0000005d5e607242 */
                                                                                                /* 0x000fe40000001759 */
                                                                                                /* 0x0000006968617242 */
                                                                                                /* 0x000fe40000001759 */
                                                                                                /* 0x0000005d5e627241 */
                                                                                                /* 0x000fe20000001060 */
[----:B------:R-:W1:Y:S01]  /*e740*/  POPC R102, R99 ;  /* 0x0000006300667309 */ /* 0x000e620000000000 */
                                                                                                /* 0x0000006968647241 */
                                                                                                /* 0x000fe40000001061 */
                                                                                                /* 0x00000065623d7242 */
                                                                                                /* 0x000fc4000000173d */
                                                                                                /* 0x00000067643e7242 */
                                                                                                /* 0x000fe4000000173e */
                                                                                                /* 0x200000ff60607241 */
                                                                                                /* 0x000fe4000000103d */
[----:B0-----:R-:W-:Y:S02]  /*e790*/  LOP3.LUT R95, R95, 0x1, RZ, 0xc0, !PT ;  /* 0x000000015f5f7812 */ /* 0x001fe400078ec0ff */
                                                                                                /* 0x200000ff61617241 */
                                                                                                /* 0x000fe2000000103e */
[----:B------:R-:W-:Y:S01]  /*e7b0*/  IMAD.SHL.U32 R96, R96, 0x2, RZ ;  /* 0x0000000260607824 */ /* 0x000fe200078e00ff */
[----:B------:R-:W-:Y:S02]  /*e7c0*/  ISETP.NE.U32.AND P1, PT, R95, 0x1, PT ;  /* 0x000000015f00780c */ /* 0x000fe40003f25070 */
                                                                                                /* 0x00000065625f7241 */
                                                                                                /* 0x000fc4000000103d */
[----:B------:R-:W-:Y:S02]  /*e7e0*/  SEL R98, R87, 0xa820a820, !P1 ;  /* 0xa820a82057627807 */ /* 0x000fe40004800000 */
                                                                                                /* 0x00000067646b7241 */
                                                                                                /* 0x000fe2000000103e */
[----:B------:R-:W-:Y:S01]  /*e800*/  HMUL2 R95, R95, R76 ;  /* 0x0000004c5f5f7232 */ /* 0x000fe20000000000 */
[----:B-1----:R-:W-:Y:S02]  /*e810*/  LOP3.LUT R102, R102, 0x1, RZ, 0xc0, !PT ;  /* 0x0000000166667812 */ /* 0x002fe400078ec0ff */
                                                                                                /* 0x40400062625b7241 */
                                                                                                /* 0x000fe2000000005b */
[----:B------:R-:W-:Y:S01]  /*e830*/  IMAD.SHL.U32 R98, R97, 0x2, RZ ;  /* 0x0000000261627824 */ /* 0x000fe200078e00ff */
[----:B------:R-:W-:Y:S01]  /*e840*/  HFMA2.MMA R107, R107, R76, -RZ ;  /* 0x0000004c6b6b7235 */ /* 0x000fe200001000ff */
[----:B------:R-:W-:Y:S02]  /*e850*/  LOP3.LUT R97, R96, 0x1e, RZ, 0xc0, !PT ;  /* 0x0000001e60617812 */ /* 0x000fe400078ec0ff */
[----:B------:R-:W-:-:S02]  /*e860*/  ISETP.NE.U32.AND P1, PT, R102, 0x1, PT ;  /* 0x000000016600780c */ /* 0x000fc40003f25070 */
[----:B------:R-:W-:Y:S02]  /*e870*/  HMNMX2 R96, |R95|, 65504, 65504, PT ;  /* 0x7bff7bff5f607840 */ /* 0x000fe40003800200 */
[----:B------:R-:W-:Y:S02]  /*e880*/  LOP3.LUT R95, R98, 0x1e, RZ, 0xc0, !PT ;  /* 0x0000001e625f7812 */ /* 0x000fe400078ec0ff */
[C---:B------:R-:W-:Y:S02]  /*e890*/  SHF.L.U32 R98, R52.reuse, R97, RZ ;  /* 0x0000006134627219 */ /* 0x040fe400000006ff */
[----:B------:R-:W-:Y:S02]  /*e8a0*/  SEL R100, R87, 0xa820a820, !P1 ;  /* 0xa820a82057647807 */ /* 0x000fe40004800000 */
[----:B------:R-:W-:Y:S02]  /*e8b0*/  SHF.L.U32 R102, R52, R95, RZ ;  /* 0x0000005f34667219 */ /* 0x000fe400000006ff */
[----:B------:R-:W-:-:S02]  /*e8c0*/  LOP3.LUT R91, R98, R91, RZ, 0xfc, !PT ;  /* 0x0000005b625b7212 */ /* 0x000fc400078efcff */
[----:B------:R-:W-:Y:S02]  /*e8d0*/  LOP3.LUT R95, R96, 0x80008000, RZ, 0xfc, !PT ;  /* 0x80008000605f7812 */ /* 0x000fe400078efcff */
                                                                                                /* 0x4040006464637241 */
                                                                                                /* 0x000fe40000000063 */
[----:B------:R-:W-:Y:S02]  /*e8f0*/  HMNMX2 R100, |R107|, 65504, 65504, PT ;  /* 0x7bff7bff6b647840 */ /* 0x000fe40003800200 */
                                                                                                /* 0x0000005f60627241 */
                                                                                                /* 0x000fe4000000805b */
[----:B------:R-:W-:Y:S02]  /*e910*/  LOP3.LUT R99, R102, R99, RZ, 0xfc, !PT ;  /* 0x0000006366637212 */ /* 0x000fe400078efcff */
[----:B------:R-:W-:-:S02]  /*e920*/  LOP3.LUT R102, R100, 0x80008000, RZ, 0xfc, !PT ;  /* 0x8000800064667812 */ /* 0x000fc400078efcff */
[----:B------:R-:W-:Y:S01]  /*e930*/  HFMA2.MMA R93, R93, 1, 1, R98 ;  /* 0x3c003c005d5d7835 */ /* 0x000fe20000000062 */
                                                                                                /* 0x0000005f60617241 */
                                                                                                /* 0x000fe4000000005b */
                                                                                                /* 0x00000066646b7241 */
                                                                                                /* 0x000fe40000000063 */
                                                                                                /* 0x0000006664627241 */
                                                                                                /* 0x000fe20000008063 */
[----:B------:R-:W-:Y:S01]  /*e970*/  HADD2 R97, R94, R97 ;  /* 0x000000615e617230 */ /* 0x000fe20000000000 */
                                                                                                /* 0x0000005f605e7241 */
                                                                                                /* 0x000fe2000001005b */
[----:B------:R-:W-:Y:S01]  /*e990*/  HADD2 R104, R104, R107 ;  /* 0x0000006b68687230 */ /* 0x000fe20000000000 */
                                                                                                /* 0x0000006664667241 */
                                                                                                /* 0x000fe40000010063 */
        /* <DEDUP_REMOVED lines=28> */
[----:B------:R-:W-:Y:S02]  /*eb70*/  HFMA2 R93, -R90, UR5.H0_H0, R50.H0_H0 ;  /* 0x200000055a5d7c31 */ /* 0x000fe40008040132 */
[----:B------:R-:W0:Y:S01]  /*eb80*/  LDC R98, c[0x0][0x738] ;  /* 0x0001ce00ff627b82 */ /* 0x000e220000000800 */
[----:B---3--:R-:W-:-:S05]  /*eb90*/  HSET2.BF.GE.AND R82, R0.H0_H0, R82, PT ;  /* 0x0000005200527233 */ /* 0x008fca0003806880 */
[--C-:B------:R-:W-:Y:S02]  /*eba0*/  HFMA2 R83, -R82, UR5.H0_H0, R50.reuse.H0_H0 ;  /* 0x2000000552537c31 */ /* 0x100fe40008040132 */
[----:B------:R-:W3:Y:S01]  /*ebb0*/  LDC.64 R2, c[0x0][0x740] ;  /* 0x0001d000ff027b82 */ /* 0x000ee20000000a00 */
[----:B----4-:R-:W-:Y:S02]  /*ebc0*/  HSET2.BF.GE.AND R90, R0.H0_H0, R91, PT ;  /* 0x0000005b005a7233 */ /* 0x010fe40003806880 */
[----:B-1----:R-:W-:Y:S02]  /*ebd0*/  SHF.R.U32.HI R104, RZ, 0x10, R96 ;  /* 0x00000010ff687819 */ /* 0x002fe40000011660 */
[----:B--2---:R-:W-:Y:S01]  /*ebe0*/  LOP3.LUT R103, R95, 0x80008000, RZ, 0xfc, !PT ;  /* 0x800080005f677812 */ /* 0x004fe200078efcff */
[----:B------:R-:W-:Y:S01]  /*ebf0*/  HFMA2 R91, -R90, UR5.H0_H0, R50.H0_H0 ;  /* 0x200000055a5b7c31 */ /* 0x000fe20008040132 */
[----:B------:R-:W-:Y:S01]  /*ec00*/  LOP3.LUT R101, R96, 0xffff, RZ, 0xc0, !PT ;  /* 0x0000ffff60657812 */ /* 0x000fe200078ec0ff */
[----:B------:R-:W1:Y:S01]  /*ec10*/  LDC R100, c[0x0][0x74c] ;  /* 0x0001d300ff647b82 */ /* 0x000e620000000800 */
[----:B-----5:R-:W-:Y:S01]  /*ec20*/  IDP.2A.LO.S16.S8 R82, R83, UR7, R94 ;  /* 0x0000000753527c26 */ /* 0x020fe2000800165e */
                                                                                                /* 0x000000675f697241 */
                                                                                                /* 0x000fe20000000068 */
[----:B------:R-:W2:Y:S01]  /*ec40*/  LDS R94, [R48] ;  /* 0x00000000305e7984 */ /* 0x000ea20000000800 */
                                                                                                /* 0x000000675f6a7241 */
                                                                                                /* 0x000fc40000008068 */
                                                                                                /* 0x000000675f677241 */
                                                                                                /* 0x000fe20000010068 */
[----:B------:R-:W-:Y:S01]  /*ec70*/  LDS R97, [R82+UR8] ;  /* 0x0000000852617984 */ /* 0x000fe20008000800 */
[----:B------:R-:W4:Y:S01]  /*ec80*/  LDC R102, c[0x0][0x750] ;  /* 0x0001d400ff667b82 */ /* 0x000f220000000800 */
[----:B0-----:R-:W-:Y:S01]  /*ec90*/  IDP.2A.HI.S16.S8 R83, R83, UR9, R98 ;  /* 0x0000000953537c26 */ /* 0x001fe20008003662 */
[----:B------:R-:W-:-:S04]  /*eca0*/  PRMT R103, R103, 0x5410, RZ ;  /* 0x0000541067677816 */ /* 0x000fc800000000ff */
[----:B------:R-:W0:Y:S01]  /*ecb0*/  LDS R98, [R83+UR8] ;  /* 0x0000000853627984 */ /* 0x000e220008000800 */
[C---:B---3--:R-:W-:Y:S02]  /*ecc0*/  IDP.2A.LO.S16.S8 R2, R91.reuse, UR7, R2 ;  /* 0x000000075b027c26 */ /* 0x048fe40008001602 */
[----:B------:R-:W-:-:S03]  /*ecd0*/  IDP.2A.HI.S16.S8 R3, R91, UR9, R3 ;  /* 0x000000095b037c26 */ /* 0x000fc60008003603 */
[----:B------:R-:W-:Y:S01]  /*ece0*/  LDS R91, [R2+UR8] ;  /* 0x00000008025b7984 */ /* 0x000fe20008000800 */
[----:B-1----:R-:W-:-:S03]  /*ecf0*/  IDP.2A.LO.S16.S8 R90, R93, UR7, R100 ;  /* 0x000000075d5a7c26 */ /* 0x002fc60008001664 */
[----:B------:R-:W1:Y:S04]  /*ed00*/  LDS R100, [R3+UR8] ;  /* 0x0000000803647984 */ /* 0x000e680008000800 */
[----:B------:R-:W-:Y:S01]  /*ed10*/  LDS R99, [R90+UR8] ;  /* 0x000000085a637984 */ /* 0x000fe20008000800 */
[----:B----4-:R-:W-:-:S05]  /*ed20*/  IDP.2A.HI.S16.S8 R93, R93, UR9, R102 ;  /* 0x000000095d5d7c26 */ /* 0x010fca0008003666 */
[----:B------:R3:W4:Y:S01]  /*ed30*/  LDS R102, [R93+UR8] ;  /* 0x000000085d667984 */ /* 0x0007220008000800 */
[----:B--2---:R-:W-:-:S04]  /*ed40*/  LOP3.LUT R96, R94, 0x80008000, RZ, 0xfc, !PT ;  /* 0x800080005e607812 */ /* 0x004fc800078efcff */
                                                                                                /* 0x000000605e5f7241 */
                                                                                                /* 0x000fe40000010065 */
                                                                                                /* 0x000000605e5d7241 */
                                                                                                /* 0x008fe40000000065 */
                                                                                                /* 0x000000605e5e7241 */
                                                                                                /* 0x000fe40000008065 */
[----:B------:R-:W-:Y:S02]  /*ed80*/  PRMT R95, R95, 0x5410, RZ ;  /* 0x000054105f5f7816 */ /* 0x000fe400000000ff */
[C-C-:B0-----:R-:W-:Y:S02]  /*ed90*/  PRMT R104, R97.reuse, 0x5410, R98.reuse ;  /* 0x0000541061687816 */ /* 0x141fe40000000062 */
[----:B------:R-:W-:-:S04]  /*eda0*/  PRMT R108, R97, 0x7632, R98 ;  /* 0x00007632616c7816 */ /* 0x000fc80000000062 */
[----:B------:R-:W-:Y:S01]  /*edb0*/  HFMA2.MMA R93, R104, 1, 1, -R93 ;  /* 0x3c003c00685d7835 */ /* 0x000fe2000010005d */
[----:B------:R-:W-:Y:S01]  /*edc0*/  HADD2 R105, R108, -R105 ;  /* 0x800000696c697230 */ /* 0x000fe20000000000 */
[----:B-1----:R-:W-:-:S06]  /*edd0*/  PRMT R97, R91, 0x5410, R100 ;  /* 0x000054105b617816 */ /* 0x002fcc0000000064 */
[----:B------:R-:W-:Y:S01]  /*ede0*/  HFMA2.MMA R94, R97, 1, 1, -R94 ;  /* 0x3c003c00615e7835 */ /* 0x000fe2000010005e */
[----:B------:R-:W-:Y:S02]  /*edf0*/  PRMT R97, R91, 0x7632, R100 ;  /* 0x000076325b617816 */ /* 0x000fe40000000064 */
[----:B----4-:R-:W-:-:S03]  /*ee00*/  PRMT R98, R99, 0x5410, R102 ;  /* 0x0000541063627816 */ /* 0x010fc60000000066 */
[----:B------:R-:W-:Y:S01]  /*ee10*/  HADD2 R106, R97, -R106 ;  /* 0x8000006a616a7230 */ /* 0x000fe20000000000 */
[----:B------:R-:W-:Y:S01]  /*ee20*/  PRMT R102, R99, 0x7632, R102 ;  /* 0x0000763263667816 */ /* 0x000fe20000000066 */
[----:B------:R-:W-:Y:S02]  /*ee30*/  HADD2 R95, R98, -R95 ;  /* 0x8000005f625f7230 */ /* 0x000fe40000000000 */
                                                                                                /* 0x0000005e5d607241 */
                                                                                                /* 0x000fc600000003ff */
[----:B------:R-:W-:Y:S01]  /*ee50*/  HFMA2.MMA R103, R102, 1, 1, -R103 ;  /* 0x3c003c0066677835 */ /* 0x000fe20000100067 */
                                                                                                /* 0x0000006a69637241 */
                                                                                                /* 0x000fe400000003ff */
                                                                                                /* 0x000000ff5f5b7241 */
                                                                                                /* 0x000fca00000003ff */
[----:B------:R-:W-:Y:S02]  /*ee80*/  IMAD R91, R91, 0x10, R96 ;  /* 0x000000105b5b7824 */ /* 0x000fe400078e0260 */
                                                                                                /* 0x000000ff67607241 */
                                                                                                /* 0x000fe400000003ff */
[----:B------:R-:W0:Y:S03]  /*eea0*/  POPC R97, R91 ;  /* 0x0000005b00617309 */ /* 0x000e260000000000 */
[----:B------:R-:W-:Y:S01]  /*eeb0*/  IMAD R100, R96, 0x10, R99 ;  /* 0x0000001060647824 */ /* 0x000fe200078e0263 */
                                                                                                /* 0x0000005e5d607242 */
                                                                                                /* 0x000fe40000001759 */
                                                                                                /* 0x0000006a69637242 */
                                                                                                /* 0x000fc40000001759 */
                                                                                                /* 0x0000005e5d627241 */
                                                                                                /* 0x000fe20000001060 */
[----:B------:R-:W1:Y:S01]  /*eef0*/  POPC R102, R100 ;  /* 0x0000006400667309 */ /* 0x000e620000000000 */
                                                                                                /* 0x0000006a69657241 */
                                                                                                /* 0x000fe40000001063 */
                                                                                                /* 0x0000005f623f7242 */
                                                                                                /* 0x000fe4000000173f */
                                                                                                /* 0x0000006765407242 */
                                                                                                /* 0x000fe40000001740 */
[----:B0-----:R-:W-:Y:S02]  /*ef30*/  LOP3.LUT R97, R97, 0x1, RZ, 0xc0, !PT ;  /* 0x0000000161617812 */ /* 0x001fe400078ec0ff */
                                                                                                /* 0x200000ff60607241 */
                                                                                                /* 0x000fc4000000103f */
[----:B------:R-:W-:Y:S02]  /*ef50*/  ISETP.NE.U32.AND P1, PT, R97, 0x1, PT ;  /* 0x000000016100780c */ /* 0x000fe40003f25070 */
                                                                                                /* 0x0000005f62617241 */
                                                                                                /* 0x000fe2000000103f */
[----:B------:R-:W-:Y:S01]  /*ef70*/  IMAD.SHL.U32 R96, R96, 0x2, RZ ;  /* 0x0000000260607824 */ /* 0x000fe200078e00ff */
[----:B------:R-:W-:Y:S02]  /*ef80*/  SEL R98, R87, 0xa820a820, !P1 ;  /* 0xa820a82057627807 */ /* 0x000fe40004800000 */
                                                                                                /* 0x200000ff63637241 */
                                                                                                /* 0x000fe20000001040 */
[----:B------:R-:W-:Y:S01]  /*efa0*/  HMUL2 R97, R97, R76 ;  /* 0x0000004c61617232 */ /* 0x000fe20000000000 */
                                                                                                /* 0x0000006765657241 */
                                                                                                /* 0x000fe40000001040 */
                                                                                                /* 0x40400062625b7241 */
                                                                                                /* 0x000fe2000000005b */
[----:B------:R-:W-:Y:S01]  /*efd0*/  IMAD.SHL.U32 R98, R99, 0x2, RZ ;  /* 0x0000000263627824 */ /* 0x000fe200078e00ff */
[----:B-1----:R-:W-:-:S02]  /*efe0*/  LOP3.LUT R102, R102, 0x1, RZ, 0xc0, !PT ;  /* 0x0000000166667812 */ /* 0x002fc400078ec0ff */
[----:B------:R-:W-:Y:S01]  /*eff0*/  LOP3.LUT R99, R96, 0x1e, RZ, 0xc0, !PT ;  /* 0x0000001e60637812 */ /* 0x000fe200078ec0ff */
[----:B------:R-:W-:Y:S01]  /*f000*/  HFMA2.MMA R101, R101, R76, -RZ ;  /* 0x0000004c65657235 */ /* 0x000fe200001000ff */
[----:B------:R-:W-:Y:S02]  /*f010*/  ISETP.NE.U32.AND P1, PT, R102, 0x1, PT ;  /* 0x000000016600780c */ /* 0x000fe40003f25070 */
[----:B------:R-:W-:Y:S02]  /*f020*/  HMNMX2 R97, |R97|, 65504, 65504, PT ;  /* 0x7bff7bff61617840 */ /* 0x000fe40003800200 */
[----:B------:R-:W-:Y:S02]  /*f030*/  SHF.L.U32 R96, R52, R99, RZ ;  /* 0x0000006334607219 */ /* 0x000fe400000006ff */
[----:B------:R-:W-:Y:S02]  /*f040*/  SEL R107, R87, 0xa820a820, !P1 ;  /* 0xa820a820576b7807 */ /* 0x000fe40004800000 */
[----:B------:R-:W-:-:S02]  /*f050*/  LOP3.LUT R109, R98, 0x1e, RZ, 0xc0, !PT ;  /* 0x0000001e626d7812 */ /* 0x000fc400078ec0ff */
[----:B------:R-:W-:Y:S02]  /*f060*/  LOP3.LUT R96, R96, R91, RZ, 0xfc, !PT ;  /* 0x0000005b60607212 */ /* 0x000fe400078efcff */
[----:B------:R-:W-:Y:S02]  /*f070*/  LOP3.LUT R91, R97, 0x80008000, RZ, 0xfc, !PT ;  /* 0x80008000615b7812 */ /* 0x000fe400078efcff */
[----:B------:R-:W-:Y:S02]  /*f080*/  HMNMX2 R101, |R101|, 65504, 65504, PT ;  /* 0x7bff7bff65657840 */ /* 0x000fe40003800200 */
                                                                                                /* 0x4040006b6b647241 */
                                                                                                /* 0x000fe40000000064 */
[----:B------:R-:W-:Y:S02]  /*f0a0*/  SHF.L.U32 R109, R52, R109, RZ ;  /* 0x0000006d346d7219 */ /* 0x000fe400000006ff */
                                                                                                /* 0x0000005b61637241 */
                                                                                                /* 0x000fc40000008060 */
[----:B------:R-:W-:Y:S02]  /*f0c0*/  LOP3.LUT R100, R109, R100, RZ, 0xfc, !PT ;  /* 0x000000646d647212 */ /* 0x000fe400078efcff */
[----:B------:R-:W-:Y:S02]  /*f0d0*/  LOP3.LUT R102, R101, 0x80008000, RZ, 0xfc, !PT ;  /* 0x8000800065667812 */ /* 0x000fe400078efcff */
[----:B------:R-:W-:Y:S01]  /*f0e0*/  HFMA2.MMA R99, R94, 1, 1, R99 ;  /* 0x3c003c005e637835 */ /* 0x000fe20000000063 */
                                                                                                /* 0x0000005b61627241 */
                                                                                                /* 0x000fe40000000060 */
                                                                                                /* 0x0000006665687241 */
                                                                                                /* 0x000fe40000000064 */
                                                                                                /* 0x0000005b615e7241 */
                                                                                                /* 0x000fe20000010060 */
[----:B------:R-:W-:Y:S01]  /*f120*/  HADD2 R93, R93, R98 ;  /* 0x000000625d5d7230 */ /* 0x000fe20000000000 */
                                                                                                /* 0x00000066655b7241 */
                                                                                                /* 0x000fe20000008064 */
[----:B------:R-:W-:Y:S01]  /*f140*/  HADD2 R104, R105, R104 ;  /* 0x0000006869687230 */ /* 0x000fe20000000000 */
                                                                                                /* 0x0000006665667241 */
                                                                                                /* 0x000fe20000010064 */
[----:B------:R-:W-:Y:S01]  /*f160*/  HADD2 R94, R95.H0_H0, R94.H0_H0 ;  /* 0x2000005e5f5e7230 */ /* 0x000fe20000000800 */
[----:B------:R-:W-:-:S02]  /*f170*/  LOP3.LUT R105, R96, 0xffff, RZ, 0xc0, !PT ;  /* 0x0000ffff60697812 */ /* 0x000fc400078ec0ff */
[----:B------:R-:W-:Y:S01]  /*f180*/  HFMA2.MMA R91, R106, 1, 1, R91 ;  /* 0x3c003c006a5b7835 */ /* 0x000fe2000000005b */
[C-C-:B------:R-:W-:Y:S01]  /*f190*/  PRMT R95, R93.reuse, 0x5410, R104.reuse ;  /* 0x000054105d5f7816 */ /* 0x140fe20000000068 */
[----:B------:R-:W-:Y:S01]  /*f1a0*/  HADD2 R102, R103.H0_H0, R102.H0_H0 ;  /* 0x2000006667667230 */ /* 0x000fe20000000800 */
[----:B------:R-:W-:Y:S02]  /*f1b0*/  PRMT R104, R93, 0x7632, R104 ;  /* 0x000076325d687816 */ /* 0x000fe40000000068 */
[----:B------:R-:W-:Y:S01]  /*f1c0*/  PRMT R105, R100, 0x1054, R105 ;  /* 0x0000105464697816 */ /* 0x000fe20000000069 */
[----:B------:R-:W-:Y:S01]  /*f1d0*/  STS [R82+UR8], R95 ;  /* 0x0000005f52007988 */ /* 0x000fe20008000808 */
[----:B------:R-:W-:Y:S02]  /*f1e0*/  PRMT R94, R94, 0x5410, R102 ;  /* 0x000054105e5e7816 */ /* 0x000fe40000000066 */
[----:B------:R-:W-:Y:S01]  /*f1f0*/  ISETP.NE.AND P1, PT, R81, 0x15, PT ;  /* 0x000000155100780c */ /* 0x000fe20003f25270 */
[----:B------:R0:W-:Y:S02]  /*f200*/  STS [R83+UR8], R104 ;  /* 0x0000006853007988 */ /* 0x0001e40008000808 */
        /* <DEDUP_REMOVED lines=8> */
[----:B------:R-:W-:Y:S05]  /*f290*/  @!P1 BRA `(.L_x_96) ;  /* 0x0000000c00989947 */ /* 0x000fea0003800000 */
[----:B0-----:R-:W0:Y:S01]  /*f2a0*/  LDC R90, c[0x0][0x754] ;  /* 0x0001d500ff5a7b82 */ /* 0x001e220000000800 */
        /* <DEDUP_REMOVED lines=21> */
                                                                                                /* 0x000000675f697241 */
                                                                                                /* 0x000fc40000000068 */
[----:B------:R-:W-:Y:S01]  /*f410*/  LDS R97, [R2+UR8] ;  /* 0x0000000802617984 */ /* 0x000fe20008000800 */
                                                                                                /* 0x000000675f6a7241 */
                                                                                                /* 0x000fe20000008068 */
[C---:B0-----:R-:W-:Y:S01]  /*f430*/  IDP.2A.LO.S16.S8 R82, R93.reuse, UR7, R82 ;  /* 0x000000075d527c26 */ /* 0x041fe20008001652 */
                                                                                                /* 0x000000675f677241 */
                                                                                                /* 0x000fe20000010068 */
[----:B------:R-:W-:Y:S01]  /*f450*/  IDP.2A.HI.S16.S8 R83, R93, UR9, R83 ;  /* 0x000000095d537c26 */ /* 0x000fe20008003653 */
                                                                                                /* 0x000000605e5f7241 */
                                                                                                /* 0x000fe40000010065 */
        /* <DEDUP_REMOVED lines=8> */
                                                                                                /* 0x000000605e537241 */
                                                                                                /* 0x001fe40000000065 */
                                                                                                /* 0x000000605e5e7241 */
                                                                                                /* 0x000fe20000008065 */
        /* <DEDUP_REMOVED lines=13> */
                                                                                                /* 0x000000ff5f5d7241 */
                                                                                                /* 0x000fe400000003ff */
                                                                                                /* 0x0000005e53607241 */
                                                                                                /* 0x000fca00000003ff */
[----:B------:R-:W-:Y:S01]  /*f600*/  IMAD R93, R93, 0x10, R96 ;  /* 0x000000105d5d7824 */ /* 0x000fe200078e0260 */
                                                                                                /* 0x000000ff67607241 */
                                                                                                /* 0x000fe400000003ff */
                                                                                                /* 0x0000006a69637241 */
                                                                                                /* 0x000fe200000003ff */
[----:B------:R-:W0:Y:S04]  /*f630*/  POPC R97, R93 ;  /* 0x0000005d00617309 */ /* 0x000e280000000000 */
[----:B------:R-:W-:Y:S01]  /*f640*/  IMAD R100, R96, 0x10, R99 ;  /* 0x0000001060647824 */ /* 0x000fe200078e0263 */
                                                                                                /* 0x0000005e53607242 */
                                                                                                /* 0x000fe40000001759 */
                                                                                                /* 0x0000006a69637242 */
                                                                                                /* 0x000fe20000001759 */
[----:B------:R-:W1:Y:S01]  /*f670*/  POPC R102, R100 ;  /* 0x0000006400667309 */ /* 0x000e620000000000 */
                                                                                                /* 0x0000005e53627241 */
                                                                                                /* 0x000fc40000001060 */
                                                                                                /* 0x0000006a69657241 */
                                                                                                /* 0x000fe40000001063 */
                                                                                                /* 0x0000005f62417242 */
                                                                                                /* 0x000fe40000001741 */
                                                                                                /* 0x0000006765427242 */
                                                                                                /* 0x000fe40000001742 */
[----:B0-----:R-:W-:Y:S02]  /*f6c0*/  LOP3.LUT R97, R97, 0x1, RZ, 0xc0, !PT ;  /* 0x0000000161617812 */ /* 0x001fe400078ec0ff */
                                                                                                /* 0x200000ff60607241 */
                                                                                                /* 0x000fe40000001041 */
[----:B------:R-:W-:-:S02]  /*f6e0*/  ISETP.NE.U32.AND P1, PT, R97, 0x1, PT ;  /* 0x000000016100780c */ /* 0x000fc40003f25070 */
                                                                                                /* 0x0000005f62617241 */
                                                                                                /* 0x000fe20000001041 */
[----:B------:R-:W-:Y:S01]  /*f700*/  IMAD.SHL.U32 R96, R96, 0x2, RZ ;  /* 0x0000000260607824 */ /* 0x000fe200078e00ff */
[----:B------:R-:W-:Y:S02]  /*f710*/  SEL R98, R87, 0xa820a820, !P1 ;  /* 0xa820a82057627807 */ /* 0x000fe40004800000 */
                                                                                                /* 0x200000ff63637241 */
                                                                                                /* 0x000fe20000001042 */
[----:B------:R-:W-:Y:S01]  /*f730*/  HMUL2 R97, R97, R76 ;  /* 0x0000004c61617232 */ /* 0x000fe20000000000 */
                                                                                                /* 0x0000006765657241 */
                                                                                                /* 0x000fe40000001042 */
[----:B-1----:R-:W-:Y:S02]  /*f750*/  LOP3.LUT R102, R102, 0x1, RZ, 0xc0, !PT ;  /* 0x0000000166667812 */ /* 0x002fe400078ec0ff */
                                                                                                /* 0x40400062625d7241 */
                                                                                                /* 0x000fe2000000005d */
        /* <DEDUP_REMOVED lines=8> */
                                                                                                /* 0x4040006b6b647241 */
                                                                                                /* 0x000fe40000000064 */
[----:B------:R-:W-:-:S02]  /*f800*/  SHF.L.U32 R99, R52, R97, RZ ;  /* 0x0000006134637219 */ /* 0x000fc400000006ff */
[----:B------:R-:W-:Y:S02]  /*f810*/  LOP3.LUT R93, R98, R93, RZ, 0xfc, !PT ;  /* 0x0000005d625d7212 */ /* 0x000fe400078efcff */
[----:B------:R-:W-:Y:S02]  /*f820*/  LOP3.LUT R97, R96, 0x80008000, RZ, 0xfc, !PT ;  /* 0x8000800060617812 */ /* 0x000fe400078efcff */
[----:B------:R-:W-:Y:S02]  /*f830*/  HMNMX2 R102, |R101|, 65504, 65504, PT ;  /* 0x7bff7bff65667840 */ /* 0x000fe40003800200 */
[----:B------:R-:W-:Y:S02]  /*f840*/  LOP3.LUT R101, R99, R100, RZ, 0xfc, !PT ;  /* 0x0000006463657212 */ /* 0x000fe400078efcff */
                                                                                                /* 0x0000006160637241 */
                                                                                                /* 0x000fe4000000805d */
[----:B------:R-:W-:-:S02]  /*f860*/  LOP3.LUT R100, R102, 0x80008000, RZ, 0xfc, !PT ;  /* 0x8000800066647812 */ /* 0x000fc400078efcff */
                                                                                                /* 0x0000006160627241 */
                                                                                                /* 0x000fe4000000005d */
[----:B------:R-:W-:Y:S01]  /*f880*/  HFMA2.MMA R99, R94, 1, 1, R99 ;  /* 0x3c003c005e637835 */ /* 0x000fe20000000063 */
                                                                                                /* 0x00000061605e7241 */
                                                                                                /* 0x000fe4000001005d */
                                                                                                /* 0x0000006466687241 */
                                                                                                /* 0x000fe20000000065 */
[----:B------:R-:W-:Y:S01]  /*f8b0*/  HADD2 R83, R83, R98 ;  /* 0x0000006253537230 */ /* 0x000fe20000000000 */
                                                                                                /* 0x0000006466617241 */
                                                                                                /* 0x000fe20000008065 */
[----:B------:R-:W-:Y:S01]  /*f8d0*/  HADD2 R94, R95.H0_H0, R94.H0_H0 ;  /* 0x2000005e5f5e7230 */ /* 0x000fe20000000800 */
                                                                                                /* 0x0000006466647241 */
                                                                                                /* 0x000fe20000010065 */
        /* <DEDUP_REMOVED lines=22> */
[----:B------:R-:W1:Y:S07]  /*fa50*/  LDS R93, [R51+0x8] ;  /* 0x00000800335d7984 */ /* 0x000e6e0000000800 */
[----:B------:R-:W2:Y:S08]  /*fa60*/  LDC R3, c[0x0][0x784] ;  /* 0x0001e100ff037b82 */ /* 0x000eb00000000800 */
[----:B------:R-:W3:Y:S08]  /*fa70*/  LDC R83, c[0x0][0x77c] ;  /* 0x0001df00ff537b82 */ /* 0x000ef00000000800 */
[----:B------:R-:W4:Y:S01]  /*fa80*/  LDC R90, c[0x0][0x790] ;  /* 0x0001e400ff5a7b82 */ /* 0x000f220000000800 */
[----:B0-----:R-:W-:-:S05]  /*fa90*/  HSET2.BF.GE.AND R2, R0.H0_H0, R2, PT ;  /* 0x0000000200027233 */ /* 0x001fca0003806880 */
[----:B------:R-:W-:Y:S02]  /*faa0*/  HFMA2 R2, -R2, UR5.H0_H0, R50.H0_H0 ;  /* 0x2000000502027c31 */ /* 0x000fe40008040132 */
[----:B------:R-:W0:Y:S01]  /*fab0*/  LDC R91, c[0x0][0x780] ;  /* 0x0001e000ff5b7b82 */ /* 0x000e220000000800 */
[----:B--2---:R-:W-:-:S05]  /*fac0*/  HSET2.BF.GE.AND R3, R0.H0_H0, R3, PT ;  /* 0x0000000300037233 */ /* 0x004fca0003806880 */
[----:B------:R-:W-:Y:S02]  /*fad0*/  HFMA2 R81, -R3, UR5.H0_H0, R50.H0_H0 ;  /* 0x2000000503517c31 */ /* 0x000fe40008040132 */
[----:B------:R-:W2:Y:S01]  /*fae0*/  LDC R94, c[0x0][0x788] ;  /* 0x0001e200ff5e7b82 */ /* 0x000ea20000000800 */
[----:B---3--:R-:W-:Y:S01]  /*faf0*/  IDP.2A.LO.S16.S8 R82, R2, UR7, R83 ;  /* 0x0000000702527c26 */ /* 0x008fe20008001653 */
[----:B-1----:R-:W-:-:S06]  /*fb00*/  LOP3.LUT R99, R93, 0xffff, RZ, 0xc0, !PT ;  /* 0x0000ffff5d637812 */ /* 0x002fcc00078ec0ff */
[----:B------:R-:W1:Y:S01]  /*fb10*/  LDC R96, c[0x0][0x78c] ;  /* 0x0001e300ff607b82 */ /* 0x000e620000000800 */
[----:B----4-:R-:W-:Y:S02]  /*fb20*/  HSET2.BF.GE.AND R83, R0.H0_H0, R90, PT ;  /* 0x0000005a00537233 */ /* 0x010fe40003806880 */
[----:B------:R-:W3:Y:S03]  /*fb30*/  LDS R90, [R51] ;  /* 0x00000000335a7984 */ /* 0x000ee60000000800 */
[----:B------:R-:W-:Y:S02]  /*fb40*/  HFMA2 R83, -R83, UR5.H0_H0, R50.H0_H0 ;  /* 0x2000000553537c31 */ /* 0x000fe40008040132 */
[----:B------:R-:W4:Y:S01]  /*fb50*/  LDC R98, c[0x0][0x794] ;  /* 0x0001e500ff627b82 */ /* 0x000f220000000800 */
[----:B0-----:R-:W-:Y:S02]  /*fb60*/  IDP.2A.HI.S16.S8 R3, R2, UR9, R91 ;  /* 0x0000000902037c26 */ /* 0x001fe4000800365b */
[----:B------:R-:W0:Y:S04]  /*fb70*/  LDS R91, [R51+0x4] ;  /* 0x00000400335b7984 */ /* 0x000e280000000800 */
[----:B------:R-:W-:Y:S01]  /*fb80*/  LDS R95, [R3+UR8] ;  /* 0x00000008035f7984 */ /* 0x000fe20008000800 */
[----:B--2---:R-:W-:-:S03]  /*fb90*/  IDP.2A.LO.S16.S8 R2, R81, UR7, R94 ;  /* 0x0000000751027c26 */ /* 0x004fc6000800165e */
[----:B------:R-:W2:Y:S01]  /*fba0*/  LDS R94, [R82+UR8] ;  /* 0x00000008525e7984 */ /* 0x000ea20008000800 */
[----:B-1----:R-:W-:-:S03]  /*fbb0*/  IDP.2A.HI.S16.S8 R81, R81, UR9, R96 ;  /* 0x0000000951517c26 */ /* 0x002fc60008003660 */
[----:B------:R-:W-:Y:S04]  /*fbc0*/  LDS R96, [R2+UR8] ;  /* 0x0000000802607984 */ /* 0x000fe80008000800 */
[----:B------:R-:W1:Y:S01]  /*fbd0*/  LDS R97, [R81+UR8] ;  /* 0x0000000851617984 */ /* 0x000e620008000800 */
[----:B----4-:R-:W-:Y:S01]  /*fbe0*/  IDP.2A.LO.S16.S8 R83, R83, UR7, R98 ;  /* 0x0000000753537c26 */ /* 0x010fe20008001662 */
[----:B------:R-:W-:-:S05]  /*fbf0*/  SHF.R.U32.HI R98, RZ, 0x10, R93 ;  /* 0x00000010ff627819 */ /* 0x000fca000001165d */
[----:B------:R-:W4:Y:S01]  /*fc00*/  LDS R83, [R83+UR8] ;  /* 0x0000000853537984 */ /* 0x000f220008000800 */
[----:B---3--:R-:W-:-:S04]  /*fc10*/  LOP3.LUT R100, R90, 0x80008000, RZ, 0xfc, !PT ;  /* 0x800080005a647812 */ /* 0x008fc800078efcff */
                                                                                                /* 0x000000645a5d7241 */
                                                                                                /* 0x000fe40000000063 */
                                                                                                /* 0x000000645a5a7241 */
                                                                                                /* 0x000fe40000008063 */
[----:B0-----:R-:W-:Y:S02]  /*fc40*/  LOP3.LUT R101, R91, 0x80008000, RZ, 0xfc, !PT ;  /* 0x800080005b657812 */ /* 0x001fe400078efcff */
[C-C-:B--2---:R-:W-:Y:S02]  /*fc50*/  PRMT R100, R94.reuse, 0x5410, R95.reuse ;  /* 0x000054105e647816 */ /* 0x144fe4000000005f */
[----:B------:R-:W-:Y:S02]  /*fc60*/  PRMT R95, R94, 0x7632, R95 ;  /* 0x000076325e5f7816 */ /* 0x000fe4000000005f */
                                                                                                /* 0x000000655b5e7241 */
                                                                                                /* 0x000fc40000000062 */
                                                                                                /* 0x000000655b627241 */
                                                                                                /* 0x000fe20000008062 */
[----:B------:R-:W-:Y:S01]  /*fc90*/  HFMA2.MMA R93, R100, 1, 1, -R93 ;  /* 0x3c003c00645d7835 */ /* 0x000fe2000010005d */
[C-C-:B-1----:R-:W-:Y:S02]  /*fca0*/  PRMT R91, R96.reuse, 0x5410, R97.reuse ;  /* 0x00005410605b7816 */ /* 0x142fe40000000061 */
[----:B------:R-:W-:Y:S01]  /*fcb0*/  PRMT R99, R96, 0x7632, R97 ;  /* 0x0000763260637816 */ /* 0x000fe20000000061 */
[----:B------:R-:W-:Y:S02]  /*fcc0*/  HFMA2.MMA R97, R95, 1, 1, -R94 ;  /* 0x3c003c005f617835 */ /* 0x000fe4000010005e */
[----:B------:R-:W-:Y:S02]  /*fcd0*/  HADD2 R91, R91, -R90 ;  /* 0x8000005a5b5b7230 */ /* 0x000fe40000000000 */
[----:B------:R-:W-:Y:S01]  /*fce0*/  HADD2 R98, R99, -R98 ;  /* 0x8000006263627230 */ /* 0x000fe20000000000 */
[----:B----4-:R-:W-:-:S02]  /*fcf0*/  PRMT R78, R83, 0x7610, R78 ;  /* 0x00007610534e7816 */ /* 0x010fc4000000004e */
                                                                                                /* 0x0000005b5d5f7241 */
                                                                                                /* 0x000fe400000003ff */
[----:B------:R-:W-:Y:S02]  /*fd10*/  PRMT R90, R83, 0x7632, R78 ;  /* 0x00007632535a7816 */ /* 0x000fe4000000004e */
                                                                                                /* 0x000000ff4e5e7241 */
                                                                                                /* 0x000fe400000003ff */
                                                                                                /* 0x000000ff5a537241 */
                                                                                                /* 0x000fe400000003ff */
                                                                                                /* 0x0000006261647241 */
                                                                                                /* 0x000fe200000003ff */
[----:B------:R-:W-:Y:S01]  /*fd50*/  IMAD R94, R94, 0x10, R95 ;  /* 0x000000105e5e7824 */ /* 0x000fe200078e025f */
                                                                                                /* 0x0000006261667242 */
                                                                                                /* 0x000fc40000001759 */
                                                                                                /* 0x0000005b5d607242 */
                                                                                                /* 0x000fe20000001759 */
[----:B------:R-:W-:Y:S01]  /*fd80*/  IMAD R100, R83, 0x10, R100 ;  /* 0x0000001053647824 */ /* 0x000fe200078e0264 */
[----:B------:R-:W0:Y:S01]  /*fd90*/  POPC R95, R94 ;  /* 0x0000005e005f7309 */ /* 0x000e220000000000 */
                                                                                                /* 0x0000006261597241 */
                                                                                                /* 0x000fe40000001066 */
                                                                                                /* 0x0000005b5d537241 */
                                                                                                /* 0x000fe40000001060 */
                                                                                                /* 0x0000005a592d7242 */
                                                                                                /* 0x000fe4000000172d */
                                                                                                /* 0x0000004e53437242 */
                                                                                                /* 0x000fe20000001743 */
[----:B------:R-:W1:Y:S01]  /*fde0*/  POPC R99, R100 ;  /* 0x0000006400637309 */ /* 0x000e620000000000 */
                                                                                                /* 0x0000005a59597241 */
                                                                                                /* 0x000fc4000000102d */
                                                                                                /* 0x200000ff66667241 */
                                                                                                /* 0x000fe4000000102d */
                                                                                                /* 0x0000004e53537241 */
                                                                                                /* 0x000fe40000001043 */
                                                                                                /* 0x200000ff60607241 */
                                                                                                /* 0x000fe20000001043 */
[----:B------:R-:W-:Y:S01]  /*fe30*/  HFMA2.MMA R78, R89, R76, -RZ ;  /* 0x0000004c594e7235 */ /* 0x000fe200001000ff */
[----:B0-----:R-:W-:Y:S01]  /*fe40*/  LOP3.LUT R95, R95, 0x1, RZ, 0xc0, !PT ;  /* 0x000000015f5f7812 */ /* 0x001fe200078ec0ff */
[----:B------:R-:W-:Y:S02]  /*fe50*/  IMAD.SHL.U32 R102, R102, 0x2, RZ ;  /* 0x0000000266667824 */ /* 0x000fe400078e00ff */
[----:B------:R-:W-:Y:S02]  /*fe60*/  HMUL2 R83, R83, R76 ;  /* 0x0000004c53537232 */ /* 0x000fe40000000000 */
[----:B------:R-:W-:Y:S01]  /*fe70*/  IMAD.SHL.U32 R96, R96, 0x2, RZ ;  /* 0x0000000260607824 */ /* 0x000fe200078e00ff */
[----:B------:R-:W-:-:S02]  /*fe80*/  ISETP.NE.U32.AND P1, PT, R95, 0x1, PT ;  /* 0x000000015f00780c */ /* 0x000fc40003f25070 */
[----:B-1----:R-:W-:Y:S02]  /*fe90*/  LOP3.LUT R99, R99, 0x1, RZ, 0xc0, !PT ;  /* 0x0000000163637812 */ /* 0x002fe400078ec0ff */
[----:B------:R-:W-:Y:S02]  /*fea0*/  SEL R89, R87, 0xa820a820, !P1 ;  /* 0xa820a82057597807 */ /* 0x000fe40004800000 */
[----:B------:R-:W-:Y:S02]  /*feb0*/  ISETP.NE.U32.AND P2, PT, R99, 0x1, PT ;  /* 0x000000016300780c */ /* 0x000fe40003f45070 */
[----:B------:R-:W-:Y:S02]  /*fec0*/  LOP3.LUT R99, R102, 0x1e, RZ, 0xc0, !PT ;  /* 0x0000001e66637812 */ /* 0x000fe400078ec0ff */
[----:B------:R-:W-:Y:S02]  /*fed0*/  SEL R87, R87, 0xa820a820, !P2 ;  /* 0xa820a82057577807 */ /* 0x000fe40005000000 */
[----:B------:R-:W-:-:S02]  /*fee0*/  LOP3.LUT R95, R96, 0x1e, RZ, 0xc0, !PT ;  /* 0x0000001e605f7812 */ /* 0x000fc400078ec0ff */
[----:B------:R-:W-:Y:S02]  /*fef0*/  HMNMX2 R90, |R78|, 65504, 65504, PT ;  /* 0x7bff7bff4e5a7840 */ /* 0x000fe40003800200 */
[C---:B------:R-:W-:Y:S02]  /*ff00*/  SHF.L.U32 R96, R52.reuse, R99, RZ ;  /* 0x0000006334607219 */ /* 0x040fe400000006ff */
                                                                                                /* 0x4040005757577241 */
                                                                                                /* 0x000fe40000000064 */
[----:B------:R-:W-:Y:S02]  /*ff20*/  SHF.L.U32 R76, R52, R95, RZ ;  /* 0x0000005f344c7219 */ /* 0x000fe400000006ff */
[----:B------:R-:W-:Y:S02]  /*ff30*/  HMNMX2 R52, |R83|, 65504, 65504, PT ;  /* 0x7bff7bff53347840 */ /* 0x000fe40003800200 */
[----:B------:R-:W-:-:S02]  /*ff40*/  LOP3.LUT R87, R96, R87, RZ, 0xfc, !PT ;  /* 0x0000005760577212 */ /* 0x000fc400078efcff */
[----:B------:R-:W-:Y:S02]  /*ff50*/  LOP3.LUT R83, R90, 0x80008000, RZ, 0xfc, !PT ;  /* 0x800080005a537812 */ /* 0x000fe400078efcff */
                                                                                                /* 0x4040005959597241 */
                                                                                                /* 0x000fe4000000005e */
                                                                                                /* 0x000000535a5e7241 */
                                                                                                /* 0x000fe40000000057 */
[----:B------:R-:W-:Y:S02]  /*ff80*/  LOP3.LUT R89, R76, R89, RZ, 0xfc, !PT ;  /* 0x000000594c597212 */ /* 0x000fe400078efcff */
[----:B------:R-:W-:Y:S02]  /*ff90*/  LOP3.LUT R76, R52, 0x80008000, RZ, 0xfc, !PT ;  /* 0x80008000344c7812 */ /* 0x000fe400078efcff */
                                                                                                /* 0x000000535a537241 */
                                                                                                /* 0x000fe20000008057 */
[----:B------:R-:W-:Y:S01]  /*ffb0*/  HFMA2.MMA R94, R97, 1, 1, R94 ;  /* 0x3c003c00615e7835 */ /* 0x000fe2000000005e */
                                                                                                /* 0x0000004c344e7241 */
                                                                                                /* 0x000fc40000000059 */
[----:B------:R-:W-:Y:S02]  /*ffd0*/  LOP3.LUT R96, R89, 0xffff, RZ, 0xc0, !PT ;  /* 0x0000ffff59607812 */ /* 0x000fe400078ec0ff */
                                                                                                /* 0x0000004c344c7241 */
                                                                                                /* 0x000fe20000008059 */
[----:B------:R-:W-:Y:S01]  /*fff0*/  HADD2 R78, R93, R78 ;  /* 0x0000004e5d4e7230 */ /* 0x000fe20000000000 */
[----:B------:R-:W-:Y:S01]  /*10000*/  HFMA2.MMA R83, R98, 1, 1, R83 ;  /* 0x3c003c0062537835 */ /* 0x000fe20000000053 */
[----:B------:R-:W-:Y:S02]  /*10010*/  PRMT R96, R87, 0x1054, R96 ;  /* 0x0000105457607816 */ /* 0x000fe40000000060 */
[----:B------:R-:W-:Y:S01]  /*10020*/  HADD2 R76, R91, R76 ;  /* 0x0000004c5b4c7230 */ /* 0x000fe20000000000 */
[C-C-:B------:R-:W-:Y:S02]  /*10030*/  PRMT R87, R78.reuse, 0x5410, R94.reuse ;  /* 0x000054104e577816 */ /* 0x140fe4000000005e */
[----:B------:R-:W-:-:S03]  /*10040*/  PRMT R94, R78, 0x7632, R94 ;  /* 0x000076324e5e7816 */ /* 0x000fc6000000005e */
[----:B------:R0:W-:Y:S04]  /*10050*/  STS [R82+UR8], R87 ;  /* 0x0000005752007988 */ /* 0x0001e80008000808 */
[----:B------:R1:W-:Y:S01]  /*10060*/  STS [R3+UR8], R94 ;  /* 0x0000005e03007988 */ /* 0x0003e20008000808 */
[C-C-:B0-----:R-:W-:Y:S02]  /*10070*/  PRMT R87, R76.reuse, 0x5410, R83.reuse ;  /* 0x000054104c577816 */ /* 0x141fe40000000053 */
[----:B------:R-:W-:-:S03]  /*10080*/  PRMT R83, R76, 0x7632, R83 ;  /* 0x000076324c537816 */ /* 0x000fc60000000053 */
[----:B------:R1:W-:Y:S04]  /*10090*/  STS [R2+UR8], R87 ;  /* 0x0000005702007988 */ /* 0x0003e80008000808 */
[----:B------:R1:W-:Y:S04]  /*100a0*/  STS [R81+UR8], R83 ;  /* 0x0000005351007988 */ /* 0x0003e80008000808 */
[----:B------:R1:W-:Y:S04]  /*100b0*/  STS [R51], R52 ;  /* 0x0000003433007388 */ /* 0x0003e80000000800 */
[----:B------:R1:W-:Y:S04]  /*100c0*/  STS [R51+0x4], R90 ;  /* 0x0000045a33007388 */ /* 0x0003e80000000800 */
[----:B------:R1:W-:Y:S01]  /*100d0*/  STS [R51+0x8], R96 ;  /* 0x0000086033007388 */ /* 0x0003e20000000800 */
[----:B------:R-:W-:Y:S06]  /*100e0*/  BAR.SYNC 0x0 ;  /* 0x000000ff0000791d */ /* 0x000fec0000000000 */
[----:B-1----:R-:W-:Y:S05]  /*100f0*/  BRA `(.L_x_94) ;  /* 0x00000000000c7947 */ /* 0x002fea0003800000 */
.L_x_96:
[----:B------:R-:W-:Y:S06]  /*10100*/  BAR.SYNC 0x0 ;  /* 0x000000ff0000791d */ /* 0x000fec0000000000 */
[----:B------:R-:W-:Y:S05]  /*10110*/  BRA `(.L_x_94) ;  /* 0x0000000000047947 */ /* 0x000fea0003800000 */
.L_x_95:
[----:B------:R-:W-:Y:S06]  /*10120*/  BAR.SYNC 0x0 ;  /* 0x000000ff0000791d */ /* 0x000fec0000000000 */
.L_x_94:
[----:B------:R-:W-:Y:S05]  /*10130*/  @!P0 BRA `(.L_x_97) ;  /* 0xffffff0c00608947 */ /* 0x000fea000383ffff */
.L_x_93:
[----:B------:R-:W2:Y:S01]  /*10140*/  S2R R12, SR_TID.X ;  /* 0x00000000000c7919 */ /* 0x000ea20000002100 */
[----:B------:R-:W-:Y:S01]  /*10150*/  ULDC UR7, c[0x0][0x26c] ;  /* 0x00009b0000077ab9 */ /* 0x000fe20000000800 */
[----:B01----:R-:W-:Y:S01]  /*10160*/  SHF.R.U32.HI R2, RZ, 0x5, R4 ;  /* 0x00000005ff027819 */ /* 0x003fe20000011604 */
[----:B------:R-:W-:-:S04]  /*10170*/  UIADD3 UR4, UR7, 0x3ff, URZ ;  /* 0x000003ff07047890 */ /* 0x000fc8000fffe03f */
[----:B------:R-:W-:-:S04]  /*10180*/  USHF.R.S32.HI UR5, URZ, 0x1f, UR4 ;  /* 0x0000001f3f057899 */ /* 0x000fc80008011404 */
[----:B------:R-:W-:-:S04]  /*10190*/  ULEA.HI UR5, UR5, UR4, URZ, 0xa ;  /* 0x0000000405057291 */ /* 0x000fc8000f8f503f */
[----:B------:R-:W-:-:S06]  /*101a0*/  USHF.R.S32.HI UR5, URZ, 0xa, UR5 ;  /* 0x0000000a3f057899 */ /* 0x000fcc0008011405 */
[----:B------:R-:W-:Y:S02]  /*101b0*/  VIMNMX R11, R2, UR5, PT ;  /* 0x00000005020b7c48 */ /* 0x000fe4000bfe0100 */
[----:B--2---:R-:W-:-:S04]  /*101c0*/  SHF.R.U32.HI R0, RZ, 0x5, R12 ;  /* 0x00000005ff007819 */ /* 0x004fc8000001160c */
[----:B------:R-:W-:-:S13]  /*101d0*/  ISETP.GE.AND P0, PT, R0, R11, PT ;  /* 0x0000000b0000720c */ /* 0x000fda0003f06270 */
[----:B------:R-:W-:Y:S05]  /*101e0*/  @P0 EXIT ;  /* 0x000000000000094d */ /* 0x000fea0003800000 */
[----:B------:R-:W0:Y:S01]  /*101f0*/  LDC R23, c[0x0][0x224] ;  /* 0x00008900ff177b82 */ /* 0x000e220000000800 */
[----:B------:R-:W-:Y:S01]  /*10200*/  USHF.R.S32.HI UR4, URZ, 0x1f, UR6 ;  /* 0x0000001f3f047899 */ /* 0x000fe20008011406 */
[----:B------:R-:W-:Y:S01]  /*10210*/  LOP3.LUT R5, RZ, R2, RZ, 0x33, !PT ;  /* 0x00000002ff057212 */ /* 0x000fe200078e33ff */
[----:B------:R-:W-:Y:S01]  /*10220*/  ULOP3.LUT UR5, URZ, UR5, URZ, 0x33, !UPT ;  /* 0x000000053f057292 */ /* 0x000fe2000f8e333f */
[----:B------:R-:W-:-:S04]  /*10230*/  IMAD.MOV.U32 R10, RZ, RZ, -0x1000 ;  /* 0xfffff000ff0a7424 */ /* 0x000fc800078e00ff */
[----:B------:R-:W1:Y:S01]  /*10240*/  LDC.64 R14, c[0x0][0x218] ;  /* 0x00008600ff0e7b82 */ /* 0x000e620000000a00 */
[----:B0--3--:R-:W-:Y:S01]  /*10250*/  SHF.R.S32.HI R8, RZ, 0x1f, R23 ;  /* 0x0000001fff087819 */ /* 0x009fe20000011417 */
[C---:B------:R-:W-:Y:S01]  /*10260*/  IMAD R7, R23.reuse, UR4, RZ ;  /* 0x0000000417077c24 */ /* 0x040fe2000f8e02ff */
[----:B------:R-:W-:Y:S01]  /*10270*/  UIADD3 UR4, UR7, 0x1f, URZ ;  /* 0x0000001f07047890 */ /* 0x000fe2000fffe03f */
[C---:B------:R-:W-:Y:S01]  /*10280*/  IMAD.WIDE.U32 R2, R23.reuse, UR6, RZ ;  /* 0x0000000617027c25 */ /* 0x040fe2000f8e00ff */
[----:B------:R-:W-:-:S03]  /*10290*/  SHF.L.U64.HI R21, R23, 0x2, R8 ;  /* 0x0000000217157819 */ /* 0x000fc60000010208 */
[----:B------:R-:W-:Y:S01]  /*102a0*/  IMAD R9, R8, UR6, R7 ;  /* 0x0000000608097c24 */ /* 0x000fe2000f8e0207 */
[----:B------:R-:W-:Y:S01]  /*102b0*/  VIMNMX R7, R5, UR5, !PT ;  /* 0x0000000505077c48 */ /* 0x000fe2000ffe0100 */
[----:B------:R-:W-:Y:S01]  /*102c0*/  USHF.R.S32.HI UR5, URZ, 0x1f, UR4 ;  /* 0x0000001f3f057899 */ /* 0x000fe20008011404 */
[----:B------:R-:W-:Y:S01]  /*102d0*/  LOP3.LUT R5, R12, 0x1f, RZ, 0xc0, !PT ;  /* 0x0000001f0c057812 */ /* 0x000fe200078ec0ff */
[----:B------:R-:W-:Y:S01]  /*102e0*/  IMAD.IADD R3, R3, 0x1, R9 ;  /* 0x0000000103037824 */ /* 0x000fe200078e0209 */
[----:B-1----:R-:W-:Y:S01]  /*102f0*/  LEA R6, P0, R2, R14, 0x2 ;  /* 0x0000000e02067211 */ /* 0x002fe200078010ff */
[----:B------:R-:W-:Y:S01]  /*10300*/  IMAD R13, R7, R10, -0x1000 ;  /* 0xfffff000070d7424 */ /* 0x000fe200078e020a */
[----:B------:R-:W-:Y:S01]  /*10310*/  ULEA.HI UR5, UR5, UR4, URZ, 0x5 ;  /* 0x0000000405057291 */ /* 0x000fe2000f8f283f */
[----:B------:R-:W-:Y:S01]  /*10320*/  IMAD R10, R0, 0x400, R5 ;  /* 0x00000400000a7824 */ /* 0x000fe200078e0205 */
[----:B------:R-:W-:Y:S01]  /*10330*/  LEA.HI.X R7, R2, R15, R3, 0x2, P0 ;  /* 0x0000000f02077211 */ /* 0x000fe200000f1403 */
[----:B------:R-:W-:Y:S01]  /*10340*/  IMAD.MOV.U32 R15, RZ, RZ, R12 ;  /* 0x000000ffff0f7224 */ /* 0x000fe200078e000c */
[----:B------:R-:W-:Y:S01]  /*10350*/  USHF.R.S32.HI UR5, URZ, 0x5, UR5 ;  /* 0x000000053f057899 */ /* 0x000fe20008011405 */
[----:B------:R-:W-:-:S02]  /*10360*/  IMAD.MOV.U32 R12, RZ, RZ, RZ ;  /* 0x000000ffff0c7224 */ /* 0x000fc400078e00ff */
[----:B------:R-:W-:Y:S02]  /*10370*/  IMAD.MOV R18, RZ, RZ, -R5 ;  /* 0x000000ffff127224 */ /* 0x000fe400078e0a05 */
[----:B------:R-:W-:-:S07]  /*10380*/  IMAD.SHL.U32 R0, R10, 0x4, RZ ;  /* 0x000000040a007824 */ /* 0x000fce00078e00ff */
.L_x_102:
[----:B-1----:R-:W-:Y:S01]  /*10390*/  IADD3 R3, R10, 0x20, RZ ;  /* 0x000000200a037810 */ /* 0x002fe20007ffe0ff */
[----:B------:R-:W-:Y:S01]  /*103a0*/  IMAD R10, R11, 0x400, R10 ;  /* 0x000004000b0a7824 */ /* 0x000fe200078e020a */
[----:B------:R-:W-:Y:S01]  /*103b0*/  ULDC UR4, c[0x0][0x26c] ;  /* 0x00009b0000047ab9 */ /* 0x000fe20000000800 */
[----:B------:R-:W-:Y:S02]  /*103c0*/  IMAD R2, R13, R12, R0 ;  /* 0x0000000c0d027224 */ /* 0x000fe400078e0200 */
[----:B------:R-:W-:Y:S01]  /*103d0*/  IMAD.MOV.U32 R8, RZ, RZ, R18 ;  /* 0x000000ffff087224 */ /* 0x000fe200078e0012 */
[----:B------:R-:W-:Y:S01]  /*103e0*/  ISETP.GE.AND P0, PT, R10, UR4, PT ;  /* 0x000000040a007c0c */ /* 0x000fe2000bf06270 */
[----:B------:R-:W-:Y:S01]  /*103f0*/  IMAD.MOV.U32 R26, RZ, RZ, RZ ;  /* 0x000000ffff1a7224 */ /* 0x000fe200078e00ff */
[----:B------:R-:W-:Y:S01]  /*10400*/  IADD3 R2, R2, UR8, RZ ;  /* 0x0000000802027c10 */ /* 0x000fe2000fffe0ff */
[----:B------:R-:W-:Y:S01]  /*10410*/  IMAD.MOV.U32 R17, RZ, RZ, RZ ;  /* 0x000000ffff117224 */ /* 0x000fe200078e00ff */
[----:B------:R-:W-:Y:S01]  /*10420*/  P2R R25, PR, RZ, 0x1 ;  /* 0x00000001ff197803 */ /* 0x000fe20000000000 */
[----:B------:R-:W-:-:S08]  /*10430*/  IMAD.MOV.U32 R19, RZ, RZ, RZ ;  /* 0x000000ffff137224 */ /* 0x000fd000078e00ff */
.L_x_99:
[----:B------:R-:W0:Y:S01]  /*10440*/  LDC R14, c[0x0][0x26c] ;  /* 0x00009b00ff0e7b82 */ /* 0x000e220000000800 */
[----:B------:R-:W-:Y:S01]  /*10450*/  IADD3 R9, R3, -0x20, RZ ;  /* 0xffffffe003097810 */ /* 0x000fe20007ffe0ff */
[----:B------:R-:W-:Y:S01]  /*10460*/  UMOV UR4, 0xffffffff ;  /* 0xffffffff00047882 */ /* 0x000fe20000000000 */
[----:B------:R-:W-:-:S05]  /*10470*/  HSETP2.LT.AND P2, PT, RZ.H0_H0, 1, 1, PT ;  /* 0x3c003c00ff007434 */ /* 0x000fca0003f41800 */
[----:B------:R-:W-:Y:S02]  /*10480*/  PLOP3.LUT P3, PT, P2, PT, PT, 0x80, 0x0 ;  /* 0x000000000000781c */ /* 0x000fe4000176f070 */
[----:B------:R-:W-:Y:S02]  /*10490*/  PLOP3.LUT P1, PT, P2, PT, PT, 0x80, 0x0 ;  /* 0x000000000000781c */ /* 0x000fe4000172f070 */
[----:B0-----:R-:W-:-:S13]  /*104a0*/  ISETP.GE.AND P0, PT, R9, R14, PT ;  /* 0x0000000e0900720c */ /* 0x001fda0003f06270 */
[----:B------:R-:W0:Y:S02]  /*104b0*/  @!P0 LDS R9, [R2] ;  /* 0x0000000002098984 */ /* 0x000e240000000800 */
[C---:B0-----:R-:W-:Y:S02]  /*104c0*/  @!P0 HSETP2.GT.AND P3, PT, R9.reuse.H0_H0, RZ.H0_H0, PT ;  /* 0x200000ff09008234 */ /* 0x041fe40003f64800 */
[----:B------:R-:W-:-:S03]  /*104d0*/  @!P0 HSETP2.GT.AND P1, PT, R9.H1_H1, RZ.H0_H0, PT ;  /* 0x200000ff09008234 */ /* 0x000fc60003f24c00 */
[----:B------:R-:W-:Y:S02]  /*104e0*/  P2R R22, PR, RZ, 0x8 ;  /* 0x00000008ff167803 */ /* 0x000fe40000000000 */
[----:B------:R-:W-:Y:S01]  /*104f0*/  P2R R24, PR, RZ, 0x2 ;  /* 0x00000002ff187803 */ /* 0x000fe20000000000 */
[----:B------:R-:W-:Y:S07]  /*10500*/  BRA.DIV UR4, `(.L_x_98) ;  /* 0x0000000604407947 */ /* 0x000fee000b800000 */
[----:B------:R-:W-:Y:S02]  /*10510*/  ISETP.GE.AND P1, PT, R3, R14, PT ;  /* 0x0000000e0300720c */ /* 0x000fe40003f26270 */
        /* <DEDUP_REMOVED lines=13> */
[----:B------:R-:W-:Y:S02]  /*105f0*/  ISETP.GE.AND P1, PT, R9, R14, PT ;  /* 0x0000000e0900720c */ /* 0x000fe40003f26270 */
        /* <DEDUP_REMOVED lines=8> */
[----:B------:R-:W-:Y:S02]  /*10680*/  ISETP.GE.AND P6, PT, R9, R14, PT ;  /* 0x0000000e0900720c */ /* 0x000fe40003fc6270 */
        /* <DEDUP_REMOVED lines=21> */
[----:B------:R-:W-:Y:S02]  /*107e0*/  ISETP.NE.AND P2, PT, R5, R16, PT ;  /* 0x000000100500720c */ /* 0x000fe40003f45270 */
[----:B------:R-:W-:Y:S02]  /*107f0*/  SEL R20, R9, R20, !P5 ;  /* 0x0000001409147207 */ /* 0x000fe40006800000 */
[----:B------:R-:W-:Y:S02]  /*10800*/  VOTE.ANY R14, PT, !P3 ;  /* 0x00000000000e7806 */ /* 0x000fe400058e0100 */
[----:B------:R-:W-:-:S02]  /*10810*/  VOTE.ANY R9, PT, !P4 ;  /* 0x0000000000097806 */ /* 0x000fc400060e0100 */
[----:B------:R-:W-:Y:S02]  /*10820*/  SEL R16, R14, R17, !P2 ;  /* 0x000000110e107207 */ /* 0x000fe40005000000 */
[----:B------:R-:W-:Y:S02]  /*10830*/  SEL R20, R9, R20, !P2 ;  /* 0x0000001409147207 */ /* 0x000fe40005000000 */
[----:B------:R-:W-:Y:S02]  /*10840*/  VOTE.ANY R19, PT, !P1 ;  /* 0x0000000000137806 */ /* 0x000fe400048e0100 */
[----:B------:R-:W-:-:S07]  /*10850*/  VOTE.ANY R17, PT, !P0 ;  /* 0x0000000000117806 */ /* 0x000fce00040e0100 */
.L_x_111:
        /* <DEDUP_REMOVED lines=13> */
[----:B------:R-:W0:Y:S01]  /*10930*/  LDC R2, c[0x0][0x278] ;  /* 0x00009e00ff027b82 */ /* 0x000e220000000800 */
[----:B------:R-:W-:Y:S01]  /*10940*/  UIADD3 UR4, UR6, 0x1, URZ ;  /* 0x0000000106047890 */ /* 0x000fe2000fffe03f */
[----:B------:R-:W-:-:S05]  /*10950*/  IMAD.WIDE R8, R15, 0x4, R6 ;  /* 0x000000040f087825 */ /* 0x000fca00078e0206 */
[----:B------:R1:W-:Y:S01]  /*10960*/  STG.E desc[UR10][R8.64], R19 ;  /* 0x0000001308007986 */ /* 0x0003e2000c10190a */
[----:B0-----:R-:W-:-:S13]  /*10970*/  ISETP.LE.U32.AND P0, PT, R2, UR4, PT ;  /* 0x0000000402007c0c */ /* 0x001fda000bf03070 */
[----:B------:R-:W-:-:S05]  /*10980*/  @!P0 LEA R2, P1, R23, R8, 0x2 ;  /* 0x0000000817028211 */ /* 0x000fca00078210ff */
[----:B------:R-:W-:-:S05]  /*10990*/  @!P0 IMAD.X R3, R9, 0x1, R21, P1 ;  /* 0x0000000109038824 */ /* 0x000fca00008e0615 */
[----:B------:R1:W-:Y:S03]  /*109a0*/  @!P0 STG.E desc[UR10][R2.64], R17 ;  /* 0x0000001102008986 */ /* 0x0003e6000c10190a */
.L_x_101:
[----:B------:R-:W-:Y:S05]  /*109b0*/  BSYNC B0 ;  /* 0x0000000000007941 */ /* 0x000fea0003800000 */
.L_x_100:
[----:B------:R-:W-:Y:S01]  /*109c0*/  ISETP.NE.AND P0, PT, R25, RZ, PT ;  /* 0x000000ff1900720c */ /* 0x000fe20003f05270 */
[----:B------:R-:W-:Y:S01]  /*109d0*/  IMAD.IADD R15, R4, 0x1, R15 ;  /* 0x00000001040f7824 */ /* 0x000fe200078e020f */
[----:B------:R-:W-:-:S11]  /*109e0*/  IADD3 R12, R12, 0x1, RZ ;  /* 0x000000010c0c7810 */ /* 0x000fd60007ffe0ff */
[----:B------:R-:W-:Y:S05]  /*109f0*/  @!P0 BRA `(.L_x_102) ;  /* 0xfffffff800648947 */ /* 0x000fea000383ffff */
[----:B------:R-:W-:Y:S05]  /*10a00*/  EXIT ;  /* 0x000000000000794d */ /* 0x000fea0003800000 */
.L_x_98:
[----:B------:R-:W-:Y:S02]  /*10a10*/  ISETP.GE.AND P1, PT, R3, R14, PT ;  /* 0x0000000e0300720c */ /* 0x000fe40003f26270 */
        /* <DEDUP_REMOVED lines=27> */
[----:B------:R-:W-:Y:S01]  /*10bd0*/  ISETP.NE.AND P6, PT, R22, RZ, PT ;  /* 0x000000ff1600720c */ /* 0x000fe20003fc5270 */
[----:B------:R-:W-:Y:S01]  /*10be0*/  IMAD.MOV.U32 R22, RZ, RZ, -0x1 ;  /* 0xffffffffff167424 */ /* 0x000fe200078e00ff */
[----:B------:R-:W-:Y:S02]  /*10bf0*/  ISETP.NE.AND P5, PT, R16, RZ, PT ;  /* 0x000000ff1000720c */ /* 0x000fe40003fa5270 */
[----:B------:R-:W-:-:S13]  /*10c00*/  PLOP3.LUT P6, PT, P6, PT, PT, 0x8, 0x0 ;  /* 0x000000000000781c */ /* 0x000fda00037ce170 */
[----:B------:R-:W-:Y:S01]  /*10c10*/  WARPSYNC.COLLECTIVE R22, `(.L_x_103) ;  /* 0x0000000016087348 */ /* 0x000fe20003c00000 */
[----:B------:R-:W-:Y:S01]  /*10c20*/  VOTE.ANY R22, PT, P6 ;  /* 0x0000000000167806 */ /* 0x000fe200030e0100 */
[----:B------:R-:W-:Y:S06]  /*10c30*/  ENDCOLLECTIVE ;  /* 0x000000000000791b */ /* 0x000fec0003800000 */
.L_x_103:
[----:B------:R-:W-:Y:S01]  /*10c40*/  ISETP.NE.AND P6, PT, R24, RZ, PT ;  /* 0x000000ff1800720c */ /* 0x000fe20003fc5270 */
[----:B------:R-:W-:Y:S02]  /*10c50*/  IMAD.MOV.U32 R14, RZ, RZ, R22 ;  /* 0x000000ffff0e7224 */ /* 0x000fe400078e0016 */
[----:B------:R-:W-:Y:S01]  /*10c60*/  IMAD.MOV.U32 R22, RZ, RZ, -0x1 ;  /* 0xffffffffff167424 */ /* 0x000fe200078e00ff */
[----:B------:R-:W-:-:S13]  /*10c70*/  PLOP3.LUT P6, PT, P6, PT, PT, 0x8, 0x0 ;  /* 0x000000000000781c */ /* 0x000fda00037ce170 */
[----:B------:R-:W-:Y:S01]  /*10c80*/  WARPSYNC.COLLECTIVE R22, `(.L_x_104) ;  /* 0x0000000016087348 */ /* 0x000fe20003c00000 */
[----:B------:R-:W-:Y:S01]  /*10c90*/  VOTE.ANY R22, PT, P6 ;  /* 0x0000000000167806 */ /* 0x000fe200030e0100 */
[----:B------:R-:W-:Y:S06]  /*10ca0*/  ENDCOLLECTIVE ;  /* 0x000000000000791b */ /* 0x000fec0003800000 */
.L_x_104:
[----:B------:R-:W-:Y:S01]  /*10cb0*/  IMAD.MOV.U32 R16, RZ, RZ, R22 ;  /* 0x000000ffff107224 */ /* 0x000fe200078e0016 */
[----:B------:R-:W-:Y:S01]  /*10cc0*/  ISETP.NE.AND P6, PT, R8, RZ, PT ;  /* 0x000000ff0800720c */ /* 0x000fe20003fc5270 */
[----:B------:R-:W-:-:S03]  /*10cd0*/  IMAD.MOV.U32 R22, RZ, RZ, -0x1 ;  /* 0xffffffffff167424 */ /* 0x000fc600078e00ff */
[----:B------:R-:W-:Y:S02]  /*10ce0*/  SEL R20, R14, R19, !P6 ;  /* 0x000000130e147207 */ /* 0x000fe40007000000 */
[----:B------:R-:W-:Y:S02]  /*10cf0*/  SEL R17, R16, R17, !P6 ;  /* 0x0000001110117207 */ /* 0x000fe40007000000 */
[----:B------:R-:W-:Y:S02]  /*10d00*/  PLOP3.LUT P6, PT, P5, PT, PT, 0x8, 0x0 ;  /* 0x000000000000781c */ /* 0x000fe40002fce170 */
[C---:B------:R-:W-:Y:S02]  /*10d10*/  IADD3 R14, R26.reuse, 0x1, RZ ;  /* 0x000000011a0e7810 */ /* 0x040fe40007ffe0ff */
[----:B------:R-:W-:-:S09]  /*10d20*/  IADD3 R16, R26, 0x2, RZ ;  /* 0x000000021a107810 */ /* 0x000fd20007ffe0ff */
[----:B------:R-:W-:Y:S01]  /*10d30*/  WARPSYNC.COLLECTIVE R22, `(.L_x_105) ;  /* 0x0000000016087348 */ /* 0x000fe20003c00000 */
[----:B------:R-:W-:Y:S01]  /*10d40*/  VOTE.ANY R22, PT, P6 ;  /* 0x0000000000167806 */ /* 0x000fe200030e0100 */
[----:B------:R-:W-:Y:S06]  /*10d50*/  ENDCOLLECTIVE ;  /* 0x000000000000791b */ /* 0x000fec0003800000 */
.L_x_105:
[----:B------:R-:W-:Y:S01]  /*10d60*/  PLOP3.LUT P6, PT, P2, PT, PT, 0x8, 0x0 ;  /* 0x000000000000781c */ /* 0x000fe200017ce170 */
[----:B------:R-:W-:Y:S01]  /*10d70*/  IMAD.MOV.U32 R9, RZ, RZ, R22 ;  /* 0x000000ffff097224 */ /* 0x000fe200078e0016 */
[----:B------:R-:W-:Y:S01]  /*10d80*/  ISETP.NE.AND P5, PT, R5, R14, PT ;  /* 0x0000000e0500720c */ /* 0x000fe20003fa5270 */
[----:B------:R-:W-:-:S12]  /*10d90*/  IMAD.MOV.U32 R22, RZ, RZ, -0x1 ;  /* 0xffffffffff167424 */ /* 0x000fd800078e00ff */
[----:B------:R-:W-:Y:S01]  /*10da0*/  WARPSYNC.COLLECTIVE R22, `(.L_x_106) ;  /* 0x0000000016087348 */ /* 0x000fe20003c00000 */
[----:B------:R-:W-:Y:S01]  /*10db0*/  VOTE.ANY R22, PT, P6 ;  /* 0x0000000000167806 */ /* 0x000fe200030e0100 */
[----:B------:R-:W-:Y:S06]  /*10dc0*/  ENDCOLLECTIVE ;  /* 0x000000000000791b */ /* 0x000fec0003800000 */
.L_x_106:
[----:B------:R-:W-:Y:S01]  /*10dd0*/  PLOP3.LUT P6, PT, P4, PT, PT, 0x8, 0x0 ;  /* 0x000000000000781c */ /* 0x000fe200027ce170 */
[----:B------:R-:W-:Y:S01]  /*10de0*/  IMAD.MOV.U32 R14, RZ, RZ, R22 ;  /* 0x000000ffff0e7224 */ /* 0x000fe200078e0016 */
[----:B------:R-:W-:Y:S01]  /*10df0*/  ISETP.NE.AND P2, PT, R5, R16, PT ;  /* 0x000000100500720c */ /* 0x000fe20003f45270 */
[----:B------:R-:W-:Y:S01]  /*10e00*/  IMAD.MOV.U32 R22, RZ, RZ, -0x1 ;  /* 0xffffffffff167424 */ /* 0x000fe200078e00ff */
[----:B------:R-:W-:Y:S02]  /*10e10*/  SEL R20, R9, R20, !P5 ;  /* 0x0000001409147207 */ /* 0x000fe40006800000 */
[----:B------:R-:W-:-:S09]  /*10e20*/  SEL R17, R14, R17, !P5 ;  /* 0x000000110e117207 */ /* 0x000fd20006800000 */
[----:B------:R-:W-:Y:S01]  /*10e30*/  WARPSYNC.COLLECTIVE R22, `(.L_x_107) ;  /* 0x0000000016087348 */ /* 0x000fe20003c00000 */
[----:B------:R-:W-:Y:S01]  /*10e40*/  VOTE.ANY R22, PT, P6 ;  /* 0x0000000000167806 */ /* 0x000fe200030e0100 */
[----:B------:R-:W-:Y:S06]  /*10e50*/  ENDCOLLECTIVE ;  /* 0x000000000000791b */ /* 0x000fec0003800000 */
.L_x_107:
[----:B------:R-:W-:Y:S01]  /*10e60*/  PLOP3.LUT P6, PT, P3, PT, PT, 0x8, 0x0 ;  /* 0x000000000000781c */ /* 0x000fe20001fce170 */
[----:B------:R-:W-:Y:S02]  /*10e70*/  IMAD.MOV.U32 R9, RZ, RZ, R22 ;  /* 0x000000ffff097224 */ /* 0x000fe400078e0016 */
[----:B------:R-:W-:-:S10]  /*10e80*/  IMAD.MOV.U32 R22, RZ, RZ, -0x1 ;  /* 0xffffffffff167424 */ /* 0x000fd400078e00ff */
[----:B------:R-:W-:Y:S01]  /*10e90*/  WARPSYNC.COLLECTIVE R22, `(.L_x_108) ;  /* 0x0000000016087348 */ /* 0x000fe20003c00000 */
[----:B------:R-:W-:Y:S01]  /*10ea0*/  VOTE.ANY R22, PT, P6 ;  /* 0x0000000000167806 */ /* 0x000fe200030e0100 */
[----:B------:R-:W-:Y:S06]  /*10eb0*/  ENDCOLLECTIVE ;  /* 0x000000000000791b */ /* 0x000fec0003800000 */
.L_x_108:
[----:B------:R-:W-:Y:S01]  /*10ec0*/  PLOP3.LUT P6, PT, P1, PT, PT, 0x8, 0x0 ;  /* 0x000000000000781c */ /* 0x000fe20000fce170 */
[----:B------:R-:W-:Y:S01]  /*10ed0*/  IMAD.MOV.U32 R14, RZ, RZ, R22 ;  /* 0x000000ffff0e7224 */ /* 0x000fe200078e0016 */
[----:B------:R-:W-:Y:S01]  /*10ee0*/  SEL R20, R9, R20, !P2 ;  /* 0x0000001409147207 */ /* 0x000fe20005000000 */
[----:B------:R-:W-:-:S03]  /*10ef0*/  IMAD.MOV.U32 R22, RZ, RZ, -0x1 ;  /* 0xffffffffff167424 */ /* 0x000fc600078e00ff */
[----:B------:R-:W-:-:S07]  /*10f00*/  SEL R16, R14, R17, !P2 ;  /* 0x000000110e107207 */ /* 0x000fce0005000000 */
[----:B------:R-:W-:Y:S01]  /*10f10*/  WARPSYNC.COLLECTIVE R22, `(.L_x_109) ;  /* 0x0000000016087348 */ /* 0x000fe20003c00000 */
[----:B------:R-:W-:Y:S01]  /*10f20*/  VOTE.ANY R22, PT, P6 ;  /* 0x0000000000167806 */ /* 0x000fe200030e0100 */
[----:B------:R-:W-:Y:S06]  /*10f30*/  ENDCOLLECTIVE ;  /* 0x000000000000791b */ /* 0x000fec0003800000 */
.L_x_109:
[----:B------:R-:W-:Y:S01]  /*10f40*/  PLOP3.LUT P6, PT, P0, PT, PT, 0x8, 0x0 ;  /* 0x000000000000781c */ /* 0x000fe200007ce170 */
[----:B------:R-:W-:Y:S02]  /*10f50*/  IMAD.MOV.U32 R19, RZ, RZ, R22 ;  /* 0x000000ffff137224 */ /* 0x000fe400078e0016 */
[----:B------:R-:W-:-:S10]  /*10f60*/  IMAD.MOV.U32 R22, RZ, RZ, -0x1 ;  /* 0xffffffffff167424 */ /* 0x000fd400078e00ff */
[----:B------:R-:W-:Y:S01]  /*10f70*/  WARPSYNC.COLLECTIVE R22, `(.L_x_110) ;  /* 0x0000000016087348 */ /* 0x000fe20003c00000 */
[----:B------:R-:W-:Y:S01]  /*10f80*/  VOTE.ANY R22, PT, P6 ;  /* 0x0000000000167806 */ /* 0x000fe200030e0100 */
[----:B------:R-:W-:Y:S06]  /*10f90*/  ENDCOLLECTIVE ;  /* 0x000000000000791b */ /* 0x000fec0003800000 */
.L_x_110:
[----:B------:R-:W-:Y:S01]  /*10fa0*/  IMAD.MOV.U32 R17, RZ, RZ, R22 ;  /* 0x000000ffff117224 */ /* 0x000fe200078e0016 */
[----:B------:R-:W-:Y:S06]  /*10fb0*/  BRA `(.L_x_111) ;  /* 0xfffffff800287947 */ /* 0x000fec000383ffff */
.L_x_112:
        /* <DEDUP_REMOVED lines=12> */
.L_x_113:


//--------------------- .nv.global.init           --------------------------
	.section	.nv.global.init,"aw",@progbits
	.align	4
.L_0:
	.type		_ZZN4cuda3std3__48__detail21__stronger_order_cudaEiiE7__xform,@object
	.size		_ZZN4cuda3std3__48__detail21__stronger_order_cudaEiiE7__xform,(.L_16 - _ZZN4cuda3std3__48__detail21__stronger_order_cudaEiiE7__xform)
_ZZN4cuda3std3__48__detail21__stronger_order_cudaEiiE7__xform:
.nv.global.init:
        /*0000*/ 	.byte	0x03, 0x00, 0x00, 0x00, 0x04, 0x00, 0x00, 0x00, 0x04, 0x00, 0x00, 0x00, 0x03, 0x00, 0x00, 0x00
.L_16:


//--------------------- .nv.shared.ldpc2_BG2_split_index_fp_x2_desc_dyn_sm86_tb --------------------------
	.section	.nv.shared.ldpc2_BG2_split_index_fp_x2_desc_dyn_sm86_tb,"aw",@nobits
	.align	16
.L_1:
	.zero		1024


//--------------------- .nv.shared.ldpc2_BG1_split_index_fp_x2_desc_dyn_sm86_tb --------------------------
	.section	.nv.shared.ldpc2_BG1_split_index_fp_x2_desc_dyn_sm86_tb,"aw",@nobits
	.align	16
.L_2:
	.zero		1024


//--------------------- .nv.shared.ldpc2_BG2_split_index_fp_x2_desc_dyn_sm86 --------------------------
	.section	.nv.shared.ldpc2_BG2_split_index_fp_x2_desc_dyn_sm86,"aw",@nobits
	.align	16
.L_3:
	.zero		1024


//--------------------- .nv.shared.ldpc2_BG1_split_index_fp_x2_desc_dyn_sm86 --------------------------
	.section	.nv.shared.ldpc2_BG1_split_index_fp_x2_desc_dyn_sm86,"aw",@nobits
	.align	16
.L_4:
	.zero		1024


//--------------------- .nv.constant0.ldpc2_BG2_split_index_fp_x2_desc_dyn_sm86_tb --------------------------
	.section	.nv.constant0.ldpc2_BG2_split_index_fp_x2_desc_dyn_sm86_tb,"a",@progbits
	.align	4
.L_5:
.nv.constant0.ldpc2_BG2_split_index_fp_x2_desc_dyn_sm86_tb:
	.zero		3376


//--------------------- .nv.constant0.ldpc2_BG1_split_index_fp_x2_desc_dyn_sm86_tb --------------------------
	.section	.nv.constant0.ldpc2_BG1_split_index_fp_x2_desc_dyn_sm86_tb,"a",@progbits
	.align	4
.L_6:
.nv.constant0.ldpc2_BG1_split_index_fp_x2_desc_dyn_sm86_tb:
	.zero		4180


//--------------------- .nv.constant0.ldpc2_BG2_split_index_fp_x2_desc_dyn_sm86 --------------------------
	.section	.nv.constant0.ldpc2_BG2_split_index_fp_x2_desc_dyn_sm86,"a",@progbits
	.align	4
.L_7:
.nv.constant0.ldpc2_BG2_split_index_fp_x2_desc_dyn_sm86:
	.zero		1912


//--------------------- .nv.constant0.ldpc2_BG1_split_index_fp_x2_desc_dyn_sm86 --------------------------
	.section	.nv.constant0.ldpc2_BG1_split_index_fp_x2_desc_dyn_sm86,"a",@progbits
	.align	4
.L_8:
.nv.constant0.ldpc2_BG1_split_index_fp_x2_desc_dyn_sm86:
	.zero		2716


//--------------------- .nv.info.ldpc2_BG2_split_index_fp_x2_desc_dyn_sm86 --------------------------
	.section	.nv.info.ldpc2_BG2_split_index_fp_x2_desc_dyn_sm86,"",@"SHT_CUDA_INFO"
	.align	4


	//----- nvinfo : EIATTR_CUDA_API_VERSION
	.align		4
        /*0000*/ 	.byte	0x04, 0x37
        /*0002*/ 	.short	(.L_18 - .L_17)
.L_17:
        /*0004*/ 	.word	0x00000076


	//----- nvinfo : EIATTR_KPARAM_INFO
	.align		4
.L_18:
        /*0008*/ 	.byte	0x04, 0x17
        /*000a*/ 	.short	(.L_20 - .L_19)
.L_19:
        /*000c*/ 	.word	0x00000000
        /*0010*/ 	.short	0x0001
        /*0012*/ 	.short	0x0070
        /*0014*/ 	.byte	0x00, 0xf0, 0xe1, 0x13


	//----- nvinfo : EIATTR_KPARAM_INFO
	.align		4
.L_20:
        /*0018*/ 	.byte	0x04, 0x17
        /*001a*/ 	.short	(.L_22 - .L_21)
.L_21:
        /*001c*/ 	.word	0x00000000
        /*0020*/ 	.short	0x0000
        /*0022*/ 	.short	0x0000
        /*0024*/ 	.byte	0x00, 0xf0, 0xc1, 0x01


	//----- nvinfo : EIATTR_MAXREG_COUNT
	.align		4
.L_22:
        /*0028*/ 	.byte	0x03, 0x1b
        /*002a*/ 	.short	0x00a8


	//----- nvinfo : EIATTR_COOP_GROUP_INSTR_OFFSETS
	.align		4
        /*002c*/ 	.byte	0x04, 0x28
        /*002e*/ 	.short	(.L_24 - .L_23)


	//   ....[0]....
.L_23:
        /*0030*/ 	.word	0x00011940


	//   ....[1]....
        /*0034*/ 	.word	0x00011960


	//   ....[2]....
        /*0038*/ 	.word	0x000119d0


	//   ....[3]....
        /*003c*/ 	.word	0x00011a30


	//   ....[4]....
        /*0040*/ 	.word	0x00011aa0


	//   ....[5]....
        /*0044*/ 	.word	0x00011ae0


	//   ....[6]....
        /*0048*/ 	.word	0x00011b10


	//   ....[7]....
        /*004c*/ 	.word	0x00011b40


	//----- nvinfo : EIATTR_EXIT_INSTR_OFFSETS
	.align		4
.L_24:
        /*0050*/ 	.byte	0x04, 0x1c
        /*0052*/ 	.short	(.L_26 - .L_25)


	//   ....[0]....
.L_25:
        /*0054*/ 	.word	0x00011610


	//   ....[1]....
        /*0058*/ 	.word	0x00011ba0


	//   ....[2]....
        /*005c*/ 	.word	0x00011c00


	//   ....[3]....
        /*0060*/ 	.word	0x00011c50


	//----- nvinfo : EIATTR_MAX_THREADS
	.align		4
.L_26:
        /*0064*/ 	.byte	0x04, 0x05
        /*0066*/ 	.short	(.L_28 - .L_27)
.L_27:
        /*0068*/ 	.word	0x00000180
        /*006c*/ 	.word	0x00000001
        /*0070*/ 	.word	0x00000001


	//----- nvinfo : EIATTR_CRS_STACK_SIZE
	.align		4
.L_28:
        /*0074*/ 	.byte	0x04, 0x1e
        /*0076*/ 	.short	(.L_30 - .L_29)
.L_29:
        /*0078*/ 	.word	0x00000000


	//----- nvinfo : EIATTR_CBANK_PARAM_SIZE
	.align		4
.L_30:
        /*007c*/ 	.byte	0x03, 0x19
        /*007e*/ 	.short	0x0568


	//----- nvinfo : EIATTR_PARAM_CBANK
	.align		4
        /*0080*/ 	.byte	0x04, 0x0a
        /*0082*/ 	.short	(.L_32 - .L_31)
	.align		4
.L_31:
        /*0084*/ 	.word	index@(.nv.constant0.ldpc2_BG2_split_index_fp_x2_desc_dyn_sm86)
        /*0088*/ 	.short	0x0210
        /*008a*/ 	.short	0x0568
.L_32:


//--------------------- .nv.info                  --------------------------
	.section	.nv.info,"",@"SHT_CUDA_INFO"
	.align	4


	//----- nvinfo : EIATTR_REGCOUNT
	.align		4
        /*0000*/ 	.byte	0x04, 0x2f
        /*0002*/ 	.short	(.L_34 - .L_33)
	.align		4
.L_33:
        /*0004*/ 	.word	index@(ldpc2_BG1_split_index_fp_x2_desc_dyn_sm86)
        /*0008*/ 	.word	0x0000009e


	//----- nvinfo : EIATTR_MIN_STACK_SIZE
	.align		4
.L_34:
        /*000c*/ 	.byte	0x04, 0x12
        /*000e*/ 	.short	(.L_36 - .L_35)
	.align		4
.L_35:
        /*0010*/ 	.word	index@(ldpc2_BG1_split_index_fp_x2_desc_dyn_sm86)
        /*0014*/ 	.word	0x00000000


	//----- nvinfo : EIATTR_FRAME_SIZE
	.align		4
.L_36:
        /*0018*/ 	.byte	0x04, 0x11
        /*001a*/ 	.short	(.L_38 - .L_37)
	.align		4
.L_37:
        /*001c*/ 	.word	index@(ldpc2_BG1_split_index_fp_x2_desc_dyn_sm86)
        /*0020*/ 	.word	0x00000000


	//----- nvinfo : EIATTR_REGCOUNT
	.align		4
.L_38:
        /*0024*/ 	.byte	0x04, 0x2f
        /*0026*/ 	.short	(.L_40 - .L_39)
	.align		4
.L_39:
        /*0028*/ 	.word	index@(ldpc2_BG2_split_index_fp_x2_desc_dyn_sm86)
        /*002c*/ 	.word	0x000000a8


	//----- nvinfo : EIATTR_MIN_STACK_SIZE
	.align		4
.L_40:
        /*0030*/ 	.byte	0x04, 0x12
        /*0032*/ 	.short	(.L_42 - .L_41)
	.align		4
.L_41:
        /*0034*/ 	.word	index@(ldpc2_BG2_split_index_fp_x2_desc_dyn_sm86)
        /*0038*/ 	.word	0x00000040


	//----- nvinfo : EIATTR_FRAME_SIZE
	.align		4
.L_42:
        /*003c*/ 	.byte	0x04, 0x11
        /*003e*/ 	.short	(.L_44 - .L_43)
	.align		4
.L_43:
        /*0040*/ 	.word	index@(ldpc2_BG2_split_index_fp_x2_desc_dyn_sm86)
        /*0044*/ 	.word	0x00000040


	//----- nvinfo : EIATTR_REGCOUNT
	.align		4
.L_44:
        /*0048*/ 	.byte	0x04, 0x2f
        /*004a*/ 	.short	(.L_46 - .L_45)
	.align		4
.L_45:
        /*004c*/ 	.word	index@(ldpc2_BG1_split_index_fp_x2_desc_dyn_sm86_tb)
        /*0050*/ 	.word	0x000000a0


	//----- nvinfo : EIATTR_MIN_STACK_SIZE
	.align		4
.L_46:
        /*0054*/ 	.byte	0x04, 0x12
        /*0056*/ 	.short	(.L_48 - .L_47)
	.align		4
.L_47:
        /*0058*/ 	.word	index@(ldpc2_BG1_split_index_fp_x2_desc_dyn_sm86_tb)
        /*005c*/ 	.word	0x00000000


	//----- nvinfo : EIATTR_FRAME_SIZE
	.align		4
.L_48:
        /*0060*/ 	.byte	0x04, 0x11
        /*0062*/ 	.short	(.L_50 - .L_49)
	.align		4
.L_49:
        /*0064*/ 	.word	index@(ldpc2_BG1_split_index_fp_x2_desc_dyn_sm86_tb)
        /*0068*/ 	.word	0x00000000


	//----- nvinfo : EIATTR_REGCOUNT
	.align		4
.L_50:
        /*006c*/ 	.byte	0x04, 0x2f
        /*006e*/ 	.short	(.L_52 - .L_51)
	.align		4
.L_51:
        /*0070*/ 	.word	index@(ldpc2_BG2_split_index_fp_x2_desc_dyn_sm86_tb)
        /*0074*/ 	.word	0x000000a8


	//----- nvinfo : EIATTR_MIN_STACK_SIZE
	.align		4
.L_52:
        /*0078*/ 	.byte	0x04, 0x12
        /*007a*/ 	.short	(.L_54 - .L_53)
	.align		4
.L_53:
        /*007c*/ 	.word	index@(ldpc2_BG2_split_index_fp_x2_desc_dyn_sm86_tb)
        /*0080*/ 	.word	0x00000040


	//----- nvinfo : EIATTR_FRAME_SIZE
	.align		4
.L_54:
        /*0084*/ 	.byte	0x04, 0x11
        /*0086*/ 	.short	(.L_56 - .L_55)
	.align		4
.L_55:
        /*0088*/ 	.word	index@(ldpc2_BG2_split_index_fp_x2_desc_dyn_sm86_tb)
        /*008c*/ 	.word	0x00000040
.L_56:


//--------------------- .nv.info.ldpc2_BG1_split_index_fp_x2_desc_dyn_sm86 --------------------------
	.section	.nv.info.ldpc2_BG1_split_index_fp_x2_desc_dyn_sm86,"",@"SHT_CUDA_INFO"
	.align	4


	//----- nvinfo : EIATTR_CUDA_API_VERSION
	.align		4
        /*0000*/ 	.byte	0x04, 0x37
        /*0002*/ 	.short	(.L_58 - .L_57)
.L_57:
        /*0004*/ 	.word	0x00000076


	//----- nvinfo : EIATTR_KPARAM_INFO
	.align		4
.L_58:
        /*0008*/ 	.byte	0x04, 0x17
        /*000a*/ 	.short	(.L_60 - .L_59)
.L_59:
        /*000c*/ 	.word	0x00000000
        /*0010*/ 	.short	0x0001
        /*0012*/ 	.short	0x0070
        /*0014*/ 	.byte	0x00, 0xf0, 0x71, 0x20


	//----- nvinfo : EIATTR_KPARAM_INFO
	.align		4
.L_60:
        /*0018*/ 	.byte	0x04, 0x17
        /*001a*/ 	.short	(.L_62 - .L_61)
.L_61:
        /*001c*/ 	.word	0x00000000
        /*0020*/ 	.short	0x0000
        /*0022*/ 	.short	0x0000
        /*0024*/ 	.byte	0x00, 0xf0, 0xc1, 0x01


	//----- nvinfo : EIATTR_MAXREG_COUNT
	.align		4
.L_62:
        /*0028*/ 	.byte	0x03, 0x1b
        /*002a*/ 	.short	0x00a8


	//----- nvinfo : EIATTR_COOP_GROUP_INSTR_OFFSETS
	.align		4
        /*002c*/ 	.byte	0x04, 0x28
        /*002e*/ 	.short	(.L_64 - .L_63)


	//   ....[0]....
.L_63:
        /*0030*/ 	.word	0x00010720


	//   ....[1]....
        /*0034*/ 	.word	0x00010740


	//   ....[2]....
        /*0038*/ 	.word	0x00010790


	//   ....[3]....
        /*003c*/ 	.word	0x000107b0


	//   ....[4]....
        /*0040*/ 	.word	0x00010800


	//   ....[5]....
        /*0044*/ 	.word	0x00010810


	//   ....[6]....
        /*0048*/ 	.word	0x00010840


	//   ....[7]....
        /*004c*/ 	.word	0x00010850


	//   ....[8]....
        /*0050*/ 	.word	0x00010c20


	//   ....[9]....
        /*0054*/ 	.word	0x00010c90


	//   ....[10]....
        /*0058*/ 	.word	0x00010d40


	//   ....[11]....
        /*005c*/ 	.word	0x00010db0


	//   ....[12]....
        /*0060*/ 	.word	0x00010e40


	//   ....[13]....
        /*0064*/ 	.word	0x00010ea0


	//   ....[14]....
        /*0068*/ 	.word	0x00010f20


	//   ....[15]....
        /*006c*/ 	.word	0x00010f80


	//----- nvinfo : EIATTR_EXIT_INSTR_OFFSETS
	.align		4
.L_64:
        /*0070*/ 	.byte	0x04, 0x1c
        /*0072*/ 	.short	(.L_66 - .L_65)


	//   ....[0]....
.L_65:
        /*0074*/ 	.word	0x000101e0


	//   ....[1]....
        /*0078*/ 	.word	0x00010a00


	//----- nvinfo : EIATTR_MAX_THREADS
	.align		4
.L_66:
        /*007c*/ 	.byte	0x04, 0x05
        /*007e*/ 	.short	(.L_68 - .L_67)
.L_67:
        /*0080*/ 	.word	0x00000180
        /*0084*/ 	.word	0x00000001
        /*0088*/ 	.word	0x00000001


	//----- nvinfo : EIATTR_CRS_STACK_SIZE
	.align		4
.L_68:
        /*008c*/ 	.byte	0x04, 0x1e
        /*008e*/ 	.short	(.L_70 - .L_69)
.L_69:
        /*0090*/ 	.word	0x00000000


	//----- nvinfo : EIATTR_CBANK_PARAM_SIZE
	.align		4
.L_70:
        /*0094*/ 	.byte	0x03, 0x19
        /*0096*/ 	.short	0x088c


	//----- nvinfo : EIATTR_PARAM_CBANK
	.align		4
        /*0098*/ 	.byte	0x04, 0x0a
        /*009a*/ 	.short	(.L_72 - .L_71)
	.align		4
.L_71:
        /*009c*/ 	.word	index@(.nv.constant0.ldpc2_BG1_split_index_fp_x2_desc_dyn_sm86)
        /*00a0*/ 	.short	0x0210
        /*00a2*/ 	.short	0x088c
.L_72:


//--------------------- .nv.info.ldpc2_BG2_split_index_fp_x2_desc_dyn_sm86_tb --------------------------
	.section	.nv.info.ldpc2_BG2_split_index_fp_x2_desc_dyn_sm86_tb,"",@"SHT_CUDA_INFO"
	.align	4


	//----- nvinfo : EIATTR_CUDA_API_VERSION
	.align		4
        /*0000*/ 	.byte	0x04, 0x37
        /*0002*/ 	.short	(.L_74 - .L_73)
.L_73:
        /*0004*/ 	.word	0x00000076


	//----- nvinfo : EIATTR_KPARAM_INFO
	.align		4
.L_74:
        /*0008*/ 	.byte	0x04, 0x17
        /*000a*/ 	.short	(.L_76 - .L_75)
.L_75:
        /*000c*/ 	.word	0x00000000
        /*0010*/ 	.short	0x0001
        /*0012*/ 	.short	0x0628
        /*0014*/ 	.byte	0x00, 0xf0, 0xe1, 0x13


	//----- nvinfo : EIATTR_KPARAM_INFO
	.align		4
.L_76:
        /*0018*/ 	.byte	0x04, 0x17
        /*001a*/ 	.short	(.L_78 - .L_77)
.L_77:
        /*001c*/ 	.word	0x00000000
        /*0020*/ 	.short	0x0000
        /*0022*/ 	.short	0x0000
        /*0024*/ 	.byte	0x00, 0xf0, 0xa1, 0x18


	//----- nvinfo : EIATTR_MAXREG_COUNT
	.align		4
.L_78:
        /*0028*/ 	.byte	0x03, 0x1b
        /*002a*/ 	.short	0x00a8


	//----- nvinfo : EIATTR_COOP_GROUP_INSTR_OFFSETS
	.align		4
        /*002c*/ 	.byte	0x04, 0x28
        /*002e*/ 	.short	(.L_80 - .L_79)


	//   ....[0]....
.L_79:
        /*0030*/ 	.word	0x00000260


	//   ....[1]....
        /*0034*/ 	.word	0x000002a0


	//   ....[2]....
        /*0038*/ 	.word	0x000002c0


	//   ....[3]....
        /*003c*/ 	.word	0x00000300


	//   ....[4]....
        /*0040*/ 	.word	0x00000340


	//   ....[5]....
        /*0044*/ 	.word	0x00000380


	//   ....[6]....
        /*0048*/ 	.word	0x00000400


	//   ....[7]....
        /*004c*/ 	.word	0x00011ec0


	//   ....[8]....
        /*0050*/ 	.word	0x00011ee0


	//   ....[9]....
        /*0054*/ 	.word	0x00011f50


	//   ....[10]....
        /*0058*/ 	.word	0x00011fb0


	//   ....[11]....
        /*005c*/ 	.word	0x00012020


	//   ....[12]....
        /*0060*/ 	.word	0x00012060


	//   ....[13]....
        /*0064*/ 	.word	0x00012090


	//   ....[14]....
        /*0068*/ 	.word	0x000120c0


	//   ....[15]....
        /*006c*/ 	.word	0x00012270


	//   ....[16]....
        /*0070*/ 	.word	0x000122f0


	//   ....[17]....
        /*0074*/ 	.word	0x00012370


	//   ....[18]....
        /*0078*/ 	.word	0x00012410


	//   ....[19]....
        /*007c*/ 	.word	0x00012490


	//   ....[20]....
        /*0080*/ 	.word	0x00012530


	//----- nvinfo : EIATTR_EXIT_INSTR_OFFSETS
	.align		4
.L_80:
        /*0084*/ 	.byte	0x04, 0x1c
        /*0086*/ 	.short	(.L_82 - .L_81)


	//   ....[0]....
.L_81:
        /*0088*/ 	.word	0x00011c10


	//   ....[1]....
        /*008c*/ 	.word	0x00012120


	//   ....[2]....
        /*0090*/ 	.word	0x000121b0


	//   ....[3]....
        /*0094*/ 	.word	0x00012220


	//----- nvinfo : EIATTR_MAX_THREADS
	.align		4
.L_82:
        /*0098*/ 	.byte	0x04, 0x05
        /*009a*/ 	.short	(.L_84 - .L_83)
.L_83:
        /*009c*/ 	.word	0x00000180
        /*00a0*/ 	.word	0x00000001
        /*00a4*/ 	.word	0x00000001


	//----- nvinfo : EIATTR_CRS_STACK_SIZE
	.align		4
.L_84:
        /*00a8*/ 	.byte	0x04, 0x1e
        /*00aa*/ 	.short	(.L_86 - .L_85)
.L_85:
        /*00ac*/ 	.word	0x00000000


	//----- nvinfo : EIATTR_CBANK_PARAM_SIZE
	.align		4
.L_86:
        /*00b0*/ 	.byte	0x03, 0x19
        /*00b2*/ 	.short	0x0b20


	//----- nvinfo : EIATTR_PARAM_CBANK
	.align		4
        /*00b4*/ 	.byte	0x04, 0x0a
        /*00b6*/ 	.short	(.L_88 - .L_87)
	.align		4
.L_87:
        /*00b8*/ 	.word	index@(.nv.constant0.ldpc2_BG2_split_index_fp_x2_desc_dyn_sm86_tb)
        /*00bc*/ 	.short	0x0210
        /*00be*/ 	.short	0x0b20
.L_88:


//--------------------- .nv.info.ldpc2_BG1_split_index_fp_x2_desc_dyn_sm86_tb --------------------------
	.section	.nv.info.ldpc2_BG1_split_index_fp_x2_desc_dyn_sm86_tb,"",@"SHT_CUDA_INFO"
	.align	4


	//----- nvinfo : EIATTR_CUDA_API_VERSION
	.align		4
        /*0000*/ 	.byte	0x04, 0x37
        /*0002*/ 	.short	(.L_90 - .L_89)
.L_89:
        /*0004*/ 	.word	0x00000076


	//----- nvinfo : EIATTR_KPARAM_INFO
	.align		4
.L_90:
        /*0008*/ 	.byte	0x04, 0x17
        /*000a*/ 	.short	(.L_92 - .L_91)
.L_91:
        /*000c*/ 	.word	0x00000000
        /*0010*/ 	.short	0x0001
        /*0012*/ 	.short	0x0628
        /*0014*/ 	.byte	0x00, 0xf0, 0x71, 0x20


	//----- nvinfo : EIATTR_KPARAM_INFO
	.align		4
.L_92:
        /*0018*/ 	.byte	0x04, 0x17
        /*001a*/ 	.short	(.L_94 - .L_93)
.L_93:
        /*001c*/ 	.word	0x00000000
        /*0020*/ 	.short	0x0000
        /*0022*/ 	.short	0x0000
        /*0024*/ 	.byte	0x00, 0xf0, 0xa1, 0x18


	//----- nvinfo : EIATTR_MAXREG_COUNT
	.align		4
.L_94:
        /*0028*/ 	.byte	0x03, 0x1b
        /*002a*/ 	.short	0x00a8


	//----- nvinfo : EIATTR_COOP_GROUP_INSTR_OFFSETS
	.align		4
        /*002c*/ 	.byte	0x04, 0x28
        /*002e*/ 	.short	(.L_96 - .L_95)


	//   ....[0]....
.L_95:
        /*0030*/ 	.word	0x00000250


	//   ....[1]....
        /*0034*/ 	.word	0x00000290


	//   ....[2]....
        /*0038*/ 	.word	0x000002b0


	//   ....[3]....
        /*003c*/ 	.word	0x000002f0


	//   ....[4]....
        /*0040*/ 	.word	0x00000330


	//   ....[5]....
        /*0044*/ 	.word	0x00000370


	//   ....[6]....
        /*0048*/ 	.word	0x000003b0


	//   ....[7]....
        /*004c*/ 	.word	0x00010bf0


	//   ....[8]....
        /*0050*/ 	.word	0x00010c10


	//   ....[9]....
        /*0054*/ 	.word	0x00010c60


	//   ....[10]....
        /*0058*/ 	.word	0x00010c80


	//   ....[11]....
        /*005c*/ 	.word	0x00010cd0


	//   ....[12]....
        /*0060*/ 	.word	0x00010ce0


	//   ....[13]....
        /*0064*/ 	.word	0x00010d10


	//   ....[14]....
        /*0068*/ 	.word	0x00010d20


	//   ....[15]....
        /*006c*/ 	.word	0x00010fc0


	//   ....[16]....
        /*0070*/ 	.word	0x00011030


	//   ....[17]....
        /*0074*/ 	.word	0x000110a0


	//   ....[18]....
        /*0078*/ 	.word	0x00011120


	//   ....[19]....
        /*007c*/ 	.word	0x000111c0


	//   ....[20]....
        /*0080*/ 	.word	0x00011230


	//   ....[21]....
        /*0084*/ 	.word	0x000112c0


	//   ....[22]....
        /*0088*/ 	.word	0x00011520


	//   ....[23]....
        /*008c*/ 	.word	0x00011590


	//   ....[24]....
        /*0090*/ 	.word	0x00011640


	//   ....[25]....
        /*0094*/ 	.word	0x000116c0


	//   ....[26]....
        /*0098*/ 	.word	0x00011730


	//   ....[27]....
        /*009c*/ 	.word	0x000117a0


	//   ....[28]....
        /*00a0*/ 	.word	0x00011810


	//   ....[29]....
        /*00a4*/ 	.word	0x00011870


	//----- nvinfo : EIATTR_EXIT_INSTR_OFFSETS
	.align		4
.L_96:
        /*00a8*/ 	.byte	0x04, 0x1c
        /*00aa*/ 	.short	(.L_98 - .L_97)


	//   ....[0]....
.L_97:
        /*00ac*/ 	.word	0x00010720


	//   ....[1]....
        /*00b0*/ 	.word	0x00010f60


	//----- nvinfo : EIATTR_MAX_THREADS
	.align		4
.L_98:
        /*00b4*/ 	.byte	0x04, 0x05
        /*00b6*/ 	.short	(.L_100 - .L_99)
.L_99:
        /*00b8*/ 	.word	0x00000180
        /*00bc*/ 	.word	0x00000001
        /*00c0*/ 	.word	0x00000001


	//----- nvinfo : EIATTR_CRS_STACK_SIZE
	.align		4
.L_100:
        /*00c4*/ 	.byte	0x04, 0x1e
        /*00c6*/ 	.short	(.L_102 - .L_101)
.L_101:
        /*00c8*/ 	.word	0x00000000


	//----- nvinfo : EIATTR_CBANK_PARAM_SIZE
	.align		4
.L_102:
        /*00cc*/ 	.byte	0x03, 0x19
        /*00ce*/ 	.short	0x0e44


	//----- nvinfo : EIATTR_PARAM_CBANK
	.align		4
        /*00d0*/ 	.byte	0x04, 0x0a
        /*00d2*/ 	.short	(.L_104 - .L_103)
	.align		4
.L_103:
        /*00d4*/ 	.word	index@(.nv.constant0.ldpc2_BG1_split_index_fp_x2_desc_dyn_sm86_tb)
        /*00d8*/ 	.short	0x0210
        /*00da*/ 	.short	0x0e44
.L_104:


//--------------------- .nv.rel.action            --------------------------
	.section	.nv.rel.action,"",@"SHT_CUDA_RELOCINFO"
	.align	8
	.sectionentsize	8
        /*0000*/ 	.byte	0x4b, 0x00, 0x00, 0x00, 0x00, 0x00, 0x00, 0x00, 0x00, 0x02, 0x02, 0x08, 0x10, 0x0a, 0x2f, 0x22
        /* <DEDUP_REMOVED lines=19> */

